// auto-generated by cutlass_sweep.grouped_gemm — config: {"arch": "sm_90", "cluster_m": 1, "cluster_n": 1, "dtype": "e4m3", "schedule": "cooperative", "tile_k": 64, "tile_m": 256, "tile_n": 256}
#include "cutlass/cutlass.h"
#include "cutlass/gemm/group_array_problem_shape.hpp"
#include "cutlass/gemm/collective/collective_builder.hpp"
#include "cutlass/gemm/device/gemm_universal_adapter.h"
#include "cutlass/gemm/kernel/gemm_universal.hpp"
#include "cutlass/epilogue/collective/collective_builder.hpp"

using Elem = cutlass::float_e4m3_t;
using Acc  = float;
using ElemC = cutlass::half_t;
using TileShape    = cute::Shape<cute::_256, cute::_256, cute::_64>;
using ClusterShape = cute::Shape<cute::_1, cute::_1, cute::_1>;
using ProblemShape = cutlass::gemm::GroupProblemShape<cute::Shape<int,int,int>>;

using CollectiveEpilogue = typename cutlass::epilogue::collective::CollectiveBuilder<
    cutlass::arch::Sm90, cutlass::arch::OpClassTensorOp,
    TileShape, ClusterShape,
    cutlass::epilogue::collective::EpilogueTileAuto,
    Acc, Acc,
    ElemC, cutlass::layout::ColumnMajor *, 128 / cutlass::sizeof_bits<ElemC>::value,
    ElemC, cutlass::layout::ColumnMajor *, 128 / cutlass::sizeof_bits<ElemC>::value,
    cutlass::epilogue::PtrArrayTmaWarpSpecializedCooperative
  >::CollectiveOp;

using CollectiveMainloop = typename cutlass::gemm::collective::CollectiveBuilder<
    cutlass::arch::Sm90, cutlass::arch::OpClassTensorOp,
    Elem, cutlass::layout::RowMajor *, 128 / cutlass::sizeof_bits<Elem>::value,
    Elem, cutlass::layout::ColumnMajor *, 128 / cutlass::sizeof_bits<Elem>::value,
    Acc,
    TileShape, ClusterShape,
    cutlass::gemm::collective::StageCountAutoCarveout<
        static_cast<int>(sizeof(typename CollectiveEpilogue::SharedStorage))>,
    cutlass::gemm::KernelPtrArrayTmaWarpSpecializedCooperativeFP8FastAccum
  >::CollectiveOp;

using GemmKernel = cutlass::gemm::kernel::GemmUniversal<
    ProblemShape, CollectiveMainloop, CollectiveEpilogue>;
using Gemm = cutlass::gemm::device::GemmUniversalAdapter<GemmKernel>;

auto* _anchor = &cutlass::device_kernel<GemmKernel>;


// ===== COMPILED SASS (sm_90a) =====

	.target	sm_90a

	.elftype	@"ET_EXEC"


//--------------------- .note.nv.tkinfo           --------------------------
	.section	.note.nv.tkinfo,"",@"SHT_NOTE"
	.sectionflags	@"SHF_NOTE_NV_TKINFO"
	.tkinfo
        /*0018*/ 	.word	0x00000002
        /*0030*/ 	.string	""
        /*0030*/ 	.string	"ptxas"
        /*0030*/ 	.string	"Cuda compilation tools, release 13.0, V13.0.88"
        /*0030*/ 	.string	"Build cuda_13.0.r13.0/compiler.36424714_0"
        /*0030*/ 	.string	"-arch sm_90a -m 64 "



//--------------------- .note.nv.cuinfo           --------------------------
	.section	.note.nv.cuinfo,"",@"SHT_NOTE"
	.sectionflags	@"SHF_NOTE_NV_CUINFO"
        /*0018*/ 	.short	0x0002
        /*001a*/ 	.short	0x005a
        /*001c*/ 	.short	0x0082
	.zero		2


//--------------------- .nv.info                  --------------------------
	.section	.nv.info,"",@"SHT_CUDA_INFO"
	.align	4


	//----- nvinfo : EIATTR_REGCOUNT
	.align		4
        /*0000*/ 	.byte	0x04, 0x2f
        /*0002*/ 	.short	(.L_15 - .L_14)
	.align		4
.L_14:
        /*0004*/ 	.word	index@(_ZN7cutlass13device_kernelINS_4gemm6kernel13GemmUniversalINS1_17GroupProblemShapeIN4cute5tupleIJiiiEEEEENS1_10collective13CollectiveMmaINS1_39MainloopSm90ArrayTmaGmmaWarpSpecializedILi6ENS6_IJNS5_1CILi1EEESD_SD_EEENS1_55KernelPtrArrayTmaWarpSpecializedCooperativeFP8FastAccumEEENS6_IJNSC_ILi256EEESH_NSC_ILi64EEEEEENS_12float_e4m3_tEPNS6_IJlSD_NSC_ILi0EEEEEESK_SN_NS5_8TiledMMAINS5_8MMA_AtomIJNS5_4SM904GMMA31MMA_64x256x32_F32E4M3E4M3_SS_TNILNSR_7ScaleInE1ELST_1EEEEEENS5_6LayoutINS6_IJNSC_ILi2EEESD_SD_EEENS6_IJSD_SL_SL_EEEEENS6_IJNS5_10UnderscoreES11_S11_EEEEENS5_13SM90_TMA_LOADENS5_14ComposedLayoutINS5_7SwizzleILi2ELi4ELi3EEENS5_18smem_ptr_flag_bitsILi8EEENSW_INS6_IJNSC_ILi8EEESI_EEENS6_IJSI_SD_EEEEEEEvNS5_8identityES14_S1E_vS1F_EENS_8epilogue10collective18CollectiveEpilogueINS1H_30Sm90PtrArrayTmaWarpSpecializedILi4ELi2ELi16ELb1ELb0ELi2EEEJSJ_NS6_IJNSC_ILi128EEENSC_ILi32EEEEEENS_6half_tEPNS6_IJSD_lSL_EEES1P_S1R_NS1H_6fusion15FusionCallbacksIS1L_NS1S_17LinearCombinationIS1P_fS1P_fLNS_15FloatRoundStyleE2EEESJ_S1O_JEEES14_NS15_INS16_ILi3ELi4ELi3EEENS18_ILi16EEENSW_INS6_IJSI_S1A_EEENS6_IJSD_SI_EEEEEEENS5_17SM75_U16x8_LDSM_TENS5_14SM90_TMA_STOREES23_NS5_17SM90_U16x8_STSM_TENS5_9Copy_AtomIJNS5_17SM90_U32x4_STSM_NES1P_EEEvEEEvvEEEEvNT_6ParamsE)
        /*0008*/ 	.word	0x000000a8


	//----- nvinfo : EIATTR_FRAME_SIZE
	.align		4
.L_15:
        /*000c*/ 	.byte	0x04, 0x11
        /*000e*/ 	.short	(.L_17 - .L_16)
	.align		4
.L_16:
        /*0010*/ 	.word	index@($__internal_0_$__cuda_sm20_div_u64)
        /*0014*/ 	.word	0x000004e8


	//----- nvinfo : EIATTR_FRAME_SIZE
	.align		4
.L_17:
        /*0018*/ 	.byte	0x04, 0x11
        /*001a*/ 	.short	(.L_19 - .L_18)
	.align		4
.L_18:
        /*001c*/ 	.word	index@(_ZN7cutlass13device_kernelINS_4gemm6kernel13GemmUniversalINS1_17GroupProblemShapeIN4cute5tupleIJiiiEEEEENS1_10collective13CollectiveMmaINS1_39MainloopSm90ArrayTmaGmmaWarpSpecializedILi6ENS6_IJNS5_1CILi1EEESD_SD_EEENS1_55KernelPtrArrayTmaWarpSpecializedCooperativeFP8FastAccumEEENS6_IJNSC_ILi256EEESH_NSC_ILi64EEEEEENS_12float_e4m3_tEPNS6_IJlSD_NSC_ILi0EEEEEESK_SN_NS5_8TiledMMAINS5_8MMA_AtomIJNS5_4SM904GMMA31MMA_64x256x32_F32E4M3E4M3_SS_TNILNSR_7ScaleInE1ELST_1EEEEEENS5_6LayoutINS6_IJNSC_ILi2EEESD_SD_EEENS6_IJSD_SL_SL_EEEEENS6_IJNS5_10UnderscoreES11_S11_EEEEENS5_13SM90_TMA_LOADENS5_14ComposedLayoutINS5_7SwizzleILi2ELi4ELi3EEENS5_18smem_ptr_flag_bitsILi8EEENSW_INS6_IJNSC_ILi8EEESI_EEENS6_IJSI_SD_EEEEEEEvNS5_8identityES14_S1E_vS1F_EENS_8epilogue10collective18CollectiveEpilogueINS1H_30Sm90PtrArrayTmaWarpSpecializedILi4ELi2ELi16ELb1ELb0ELi2EEEJSJ_NS6_IJNSC_ILi128EEENSC_ILi32EEEEEENS_6half_tEPNS6_IJSD_lSL_EEES1P_S1R_NS1H_6fusion15FusionCallbacksIS1L_NS1S_17LinearCombinationIS1P_fS1P_fLNS_15FloatRoundStyleE2EEESJ_S1O_JEEES14_NS15_INS16_ILi3ELi4ELi3EEENS18_ILi16EEENSW_INS6_IJSI_S1A_EEENS6_IJSD_SI_EEEEEEENS5_17SM75_U16x8_LDSM_TENS5_14SM90_TMA_STOREES23_NS5_17SM90_U16x8_STSM_TENS5_9Copy_AtomIJNS5_17SM90_U32x4_STSM_NES1P_EEEvEEEvvEEEEvNT_6ParamsE)
        /*0020*/ 	.word	0x000004e8


	//----- nvinfo : EIATTR_MIN_STACK_SIZE
	.align		4
.L_19:
        /*0024*/ 	.byte	0x04, 0x12
        /*0026*/ 	.short	(.L_21 - .L_20)
	.align		4
.L_20:
        /*0028*/ 	.word	index@(_ZN7cutlass13device_kernelINS_4gemm6kernel13GemmUniversalINS1_17GroupProblemShapeIN4cute5tupleIJiiiEEEEENS1_10collective13CollectiveMmaINS1_39MainloopSm90ArrayTmaGmmaWarpSpecializedILi6ENS6_IJNS5_1CILi1EEESD_SD_EEENS1_55KernelPtrArrayTmaWarpSpecializedCooperativeFP8FastAccumEEENS6_IJNSC_ILi256EEESH_NSC_ILi64EEEEEENS_12float_e4m3_tEPNS6_IJlSD_NSC_ILi0EEEEEESK_SN_NS5_8TiledMMAINS5_8MMA_AtomIJNS5_4SM904GMMA31MMA_64x256x32_F32E4M3E4M3_SS_TNILNSR_7ScaleInE1ELST_1EEEEEENS5_6LayoutINS6_IJNSC_ILi2EEESD_SD_EEENS6_IJSD_SL_SL_EEEEENS6_IJNS5_10UnderscoreES11_S11_EEEEENS5_13SM90_TMA_LOADENS5_14ComposedLayoutINS5_7SwizzleILi2ELi4ELi3EEENS5_18smem_ptr_flag_bitsILi8EEENSW_INS6_IJNSC_ILi8EEESI_EEENS6_IJSI_SD_EEEEEEEvNS5_8identityES14_S1E_vS1F_EENS_8epilogue10collective18CollectiveEpilogueINS1H_30Sm90PtrArrayTmaWarpSpecializedILi4ELi2ELi16ELb1ELb0ELi2EEEJSJ_NS6_IJNSC_ILi128EEENSC_ILi32EEEEEENS_6half_tEPNS6_IJSD_lSL_EEES1P_S1R_NS1H_6fusion15FusionCallbacksIS1L_NS1S_17LinearCombinationIS1P_fS1P_fLNS_15FloatRoundStyleE2EEESJ_S1O_JEEES14_NS15_INS16_ILi3ELi4ELi3EEENS18_ILi16EEENSW_INS6_IJSI_S1A_EEENS6_IJSD_SI_EEEEEEENS5_17SM75_U16x8_LDSM_TENS5_14SM90_TMA_STOREES23_NS5_17SM90_U16x8_STSM_TENS5_9Copy_AtomIJNS5_17SM90_U32x4_STSM_NES1P_EEEvEEEvvEEEEvNT_6ParamsE)
        /*002c*/ 	.word	0x000004e8
.L_21:


//--------------------- .nv.compat                --------------------------
	.section	.nv.compat,"",@"SHT_CUDA_COMPAT_INFO"
	.align	4
        /*0000*/ 	.byte	0x02, 0x09, 0x01, 0x00, 0x02, 0x02, 0x04, 0x00, 0x02, 0x05, 0x05, 0x00, 0x03, 0x07, 0x01, 0x01
        /*0010*/ 	.byte	0x02, 0x03, 0x03, 0x00, 0x02, 0x06, 0x01, 0x00, 0x04, 0x0b, 0x08, 0x00, 0x00, 0x00, 0x00, 0x00
        /*0020*/ 	.byte	0x00, 0x00, 0x00, 0x00


//--------------------- .nv.info._ZN7cutlass13device_kernelINS_4gemm6kernel13GemmUniversalINS1_17GroupProblemShapeIN4cute5tupleIJiiiEEEEENS1_10collective13CollectiveMmaINS1_39MainloopSm90ArrayTmaGmmaWarpSpecializedILi6ENS6_IJNS5_1CILi1EEESD_SD_EEENS1_55KernelPtrArrayTmaWarpSpecializedCooperativeFP8FastAccumEEENS6_IJNSC_ILi256EEESH_NSC_ILi64EEEEEENS_12float_e4m3_tEPNS6_IJlSD_NSC_ILi0EEEEEESK_SN_NS5_8TiledMMAINS5_8MMA_AtomIJNS5_4SM904GMMA31MMA_64x256x32_F32E4M3E4M3_SS_TNILNSR_7ScaleInE1ELST_1EEEEEENS5_6LayoutINS6_IJNSC_ILi2EEESD_SD_EEENS6_IJSD_SL_SL_EEEEENS6_IJNS5_10UnderscoreES11_S11_EEEEENS5_13SM90_TMA_LOADENS5_14ComposedLayoutINS5_7SwizzleILi2ELi4ELi3EEENS5_18smem_ptr_flag_bitsILi8EEENSW_INS6_IJNSC_ILi8EEESI_EEENS6_IJSI_SD_EEEEEEEvNS5_8identityES14_S1E_vS1F_EENS_8epilogue10collective18CollectiveEpilogueINS1H_30Sm90PtrArrayTmaWarpSpecializedILi4ELi2ELi16ELb1ELb0ELi2EEEJSJ_NS6_IJNSC_ILi128EEENSC_ILi32EEEEEENS_6half_tEPNS6_IJSD_lSL_EEES1P_S1R_NS1H_6fusion15FusionCallbacksIS1L_NS1S_17LinearCombinationIS1P_fS1P_fLNS_15FloatRoundStyleE2EEESJ_S1O_JEEES14_NS15_INS16_ILi3ELi4ELi3EEENS18_ILi16EEENSW_INS6_IJSI_S1A_EEENS6_IJSD_SI_EEEEEEENS5_17SM75_U16x8_LDSM_TENS5_14SM90_TMA_STOREES23_NS5_17SM90_U16x8_STSM_TENS5_9Copy_AtomIJNS5_17SM90_U32x4_STSM_NES1P_EEEvEEEvvEEEEvNT_6ParamsE --------------------------
	.section	.nv.info._ZN7cutlass13device_kernelINS_4gemm6kernel13GemmUniversalINS1_17GroupProblemShapeIN4cute5tupleIJiiiEEEEENS1_10collective13CollectiveMmaINS1_39MainloopSm90ArrayTmaGmmaWarpSpecializedILi6ENS6_IJNS5_1CILi1EEESD_SD_EEENS1_55KernelPtrArrayTmaWarpSpecializedCooperativeFP8FastAccumEEENS6_IJNSC_ILi256EEESH_NSC_ILi64EEEEEENS_12float_e4m3_tEPNS6_IJlSD_NSC_ILi0EEEEEESK_SN_NS5_8TiledMMAINS5_8MMA_AtomIJNS5_4SM904GMMA31MMA_64x256x32_F32E4M3E4M3_SS_TNILNSR_7ScaleInE1ELST_1EEEEEENS5_6LayoutINS6_IJNSC_ILi2EEESD_SD_EEENS6_IJSD_SL_SL_EEEEENS6_IJNS5_10UnderscoreES11_S11_EEEEENS5_13SM90_TMA_LOADENS5_14ComposedLayoutINS5_7SwizzleILi2ELi4ELi3EEENS5_18smem_ptr_flag_bitsILi8EEENSW_INS6_IJNSC_ILi8EEESI_EEENS6_IJSI_SD_EEEEEEEvNS5_8identityES14_S1E_vS1F_EENS_8epilogue10collective18CollectiveEpilogueINS1H_30Sm90PtrArrayTmaWarpSpecializedILi4ELi2ELi16ELb1ELb0ELi2EEEJSJ_NS6_IJNSC_ILi128EEENSC_ILi32EEEEEENS_6half_tEPNS6_IJSD_lSL_EEES1P_S1R_NS1H_6fusion15FusionCallbacksIS1L_NS1S_17LinearCombinationIS1P_fS1P_fLNS_15FloatRoundStyleE2EEESJ_S1O_JEEES14_NS15_INS16_ILi3ELi4ELi3EEENS18_ILi16EEENSW_INS6_IJSI_S1A_EEENS6_IJSD_SI_EEEEEEENS5_17SM75_U16x8_LDSM_TENS5_14SM90_TMA_STOREES23_NS5_17SM90_U16x8_STSM_TENS5_9Copy_AtomIJNS5_17SM90_U32x4_STSM_NES1P_EEEvEEEvvEEEEvNT_6ParamsE,"",@"SHT_CUDA_INFO"
	.sectionflags	@""
	.align	4


	//----- nvinfo : EIATTR_CUDA_API_VERSION
	.align		4
        /*0000*/ 	.byte	0x04, 0x37
        /*0002*/ 	.short	(.L_23 - .L_22)
.L_22:
        /*0004*/ 	.word	0x00000082


	//----- nvinfo : EIATTR_KPARAM_INFO
	.align		4
.L_23:
        /*0008*/ 	.byte	0x04, 0x17
        /*000a*/ 	.short	(.L_25 - .L_24)
.L_24:
        /*000c*/ 	.word	0x00000000
        /*0010*/ 	.short	0x0000
        /*0012*/ 	.short	0x0070
        /*0014*/ 	.byte	0x00, 0xf0, 0x01, 0x1c


	//----- nvinfo : EIATTR_SPARSE_MMA_MASK
	.align		4
.L_25:
        /*0018*/ 	.byte	0x03, 0x50
        /*001a*/ 	.short	0x0000


	//----- nvinfo : EIATTR_MAXREG_COUNT
	.align		4
        /*001c*/ 	.byte	0x03, 0x1b
        /*001e*/ 	.short	0x00a8


	//----- nvinfo : EIATTR_NUM_BARRIERS
	.align		4
        /*0020*/ 	.byte	0x02, 0x4c
        /*0022*/ 	.byte	0x02
	.zero		1


	//----- nvinfo : EIATTR_EXTERNS
	.align		4
        /*0024*/ 	.byte	0x04, 0x0f
        /*0026*/ 	.short	(.L_27 - .L_26)


	//   ....[0]....
	.align		4
.L_26:
        /*0028*/ 	.word	index@(__assertfail)


	//----- nvinfo : EIATTR_ANNOTATIONS
	.align		4
.L_27:
        /*002c*/ 	.byte	0x04, 0x55
        /*002e*/ 	.short	(.L_29 - .L_28)


	//   ....[0]....
.L_28:
        /*0030*/ 	.word	0x00000001
        /*0034*/ 	.byte	0x10, 0x37, 0x00, 0x00, 0x01, 0x00, 0x00, 0x00, 0x50, 0x37, 0x00, 0x00, 0x01, 0x00, 0x00, 0x00
        /* <DEDUP_REMOVED lines=412> */
        /*1a04*/ 	.byte	0x40, 0x23, 0x01, 0x00


	//----- nvinfo : EIATTR_MERCURY_ISA_VERSION
	.align		4
.L_29:
        /*1a08*/ 	.byte	0x03, 0x5f
        /*1a0a*/ 	.short	0x0101


	//----- nvinfo : EIATTR_INT_WARP_WIDE_INSTR_OFFSETS
	.align		4
        /*1a0c*/ 	.byte	0x04, 0x31
        /*1a0e*/ 	.short	(.L_31 - .L_30)


	//   ....[0]....
.L_30:
        /*1a10*/ 	.word	0x000011a0


	//   ....[1]....
        /*1a14*/ 	.word	0x000011b0


	//   ....[2]....
        /*1a18*/ 	.word	0x00001220


	//----- nvinfo : EIATTR_COOP_GROUP_MASK_REGIDS
	.align		4
.L_31:
        /*1a1c*/ 	.byte	0x04, 0x29
        /*1a1e*/ 	.short	(.L_33 - .L_32)


	//   ....[0]....
.L_32:
        /*1a20*/ 	.word	0xffffffff


	//   ....[1]....
        /*1a24*/ 	.word	0xffffffff


	//   ....[2]....
        /*1a28*/ 	.word	0xffffffff


	//   ....[3]....
        /*1a2c*/ 	.word	0xffffffff


	//   ....[4]....
        /*1a30*/ 	.word	0xffffffff


	//   ....[5]....
        /*1a34*/ 	.word	0xffffffff


	//   ....[6]....
        /*1a38*/ 	.word	0xffffffff


	//   ....[7]....
        /*1a3c*/ 	.word	0xffffffff


	//   ....[8]....
        /*1a40*/ 	.word	0xffffffff


	//   ....[9]....
        /*1a44*/ 	.word	0xffffffff


	//   ....[10]....
        /*1a48*/ 	.word	0xffffffff


	//   ....[11]....
        /*1a4c*/ 	.word	0xffffffff


	//   ....[12]....
        /*1a50*/ 	.word	0xffffffff


	//   ....[13]....
        /*1a54*/ 	.word	0xffffffff


	//   ....[14]....
        /*1a58*/ 	.word	0xffffffff


	//   ....[15]....
        /*1a5c*/ 	.word	0xffffffff


	//   ....[16]....
        /*1a60*/ 	.word	0xffffffff


	//   ....[17]....
        /*1a64*/ 	.word	0xffffffff


	//   ....[18]....
        /*1a68*/ 	.word	0xffffffff


	//   ....[19]....
        /*1a6c*/ 	.word	0xffffffff


	//   ....[20]....
        /*1a70*/ 	.word	0xffffffff


	//   ....[21]....
        /*1a74*/ 	.word	0xffffffff


	//   ....[22]....
        /*1a78*/ 	.word	0xffffffff


	//   ....[23]....
        /*1a7c*/ 	.word	0xffffffff


	//   ....[24]....
        /*1a80*/ 	.word	0xffffffff


	//   ....[25]....
        /*1a84*/ 	.word	0xffffffff


	//   ....[26]....
        /*1a88*/ 	.word	0xffffffff


	//   ....[27]....
        /*1a8c*/ 	.word	0xffffffff


	//   ....[28]....
        /*1a90*/ 	.word	0xffffffff


	//   ....[29]....
        /*1a94*/ 	.word	0xffffffff


	//   ....[30]....
        /*1a98*/ 	.word	0xffffffff


	//   ....[31]....
        /*1a9c*/ 	.word	0xffffffff


	//   ....[32]....
        /*1aa0*/ 	.word	0xffffffff


	//   ....[33]....
        /*1aa4*/ 	.word	0xffffffff


	//   ....[34]....
        /*1aa8*/ 	.word	0xffffffff


	//   ....[35]....
        /*1aac*/ 	.word	0xffffffff


	//   ....[36]....
        /*1ab0*/ 	.word	0xffffffff


	//   ....[37]....
        /*1ab4*/ 	.word	0xffffffff


	//   ....[38]....
        /*1ab8*/ 	.word	0xffffffff


	//   ....[39]....
        /*1abc*/ 	.word	0xffffffff


	//   ....[40]....
        /*1ac0*/ 	.word	0xffffffff


	//   ....[41]....
        /*1ac4*/ 	.word	0xffffffff


	//   ....[42]....
        /*1ac8*/ 	.word	0xffffffff


	//   ....[43]....
        /*1acc*/ 	.word	0xffffffff


	//   ....[44]....
        /*1ad0*/ 	.word	0xffffffff


	//   ....[45]....
        /*1ad4*/ 	.word	0xffffffff


	//   ....[46]....
        /*1ad8*/ 	.word	0xffffffff


	//   ....[47]....
        /*1adc*/ 	.word	0xffffffff


	//   ....[48]....
        /*1ae0*/ 	.word	0xffffffff


	//   ....[49]....
        /*1ae4*/ 	.word	0xffffffff


	//   ....[50]....
        /*1ae8*/ 	.word	0xffffffff


	//   ....[51]....
        /*1aec*/ 	.word	0xffffffff


	//   ....[52]....
        /*1af0*/ 	.word	0xffffffff


	//   ....[53]....
        /*1af4*/ 	.word	0xffffffff


	//   ....[54]....
        /*1af8*/ 	.word	0xffffffff


	//   ....[55]....
        /*1afc*/ 	.word	0xffffffff


	//   ....[56]....
        /*1b00*/ 	.word	0xffffffff


	//   ....[57]....
        /*1b04*/ 	.word	0xffffffff


	//   ....[58]....
        /*1b08*/ 	.word	0xffffffff


	//   ....[59]....
        /*1b0c*/ 	.word	0xffffffff


	//   ....[60]....
        /*1b10*/ 	.word	0xffffffff


	//   ....[61]....
        /*1b14*/ 	.word	0xffffffff


	//   ....[62]....
        /*1b18*/ 	.word	0xffffffff


	//   ....[63]....
        /*1b1c*/ 	.word	0xffffffff


	//   ....[64]....
        /*1b20*/ 	.word	0xffffffff


	//   ....[65]....
        /*1b24*/ 	.word	0xffffffff


	//   ....[66]....
        /*1b28*/ 	.word	0xffffffff


	//   ....[67]....
        /*1b2c*/ 	.word	0xffffffff


	//   ....[68]....
        /*1b30*/ 	.word	0xffffffff


	//   ....[69]....
        /*1b34*/ 	.word	0xffffffff


	//   ....[70]....
        /*1b38*/ 	.word	0xffffffff


	//   ....[71]....
        /*1b3c*/ 	.word	0xffffffff


	//   ....[72]....
        /*1b40*/ 	.word	0xffffffff


	//   ....[73]....
        /*1b44*/ 	.word	0xffffffff


	//   ....[74]....
        /*1b48*/ 	.word	0xffffffff


	//   ....[75]....
        /*1b4c*/ 	.word	0xffffffff


	//   ....[76]....
        /*1b50*/ 	.word	0xffffffff


	//   ....[77]....
        /*1b54*/ 	.word	0xffffffff


	//   ....[78]....
        /*1b58*/ 	.word	0x0500000f


	//----- nvinfo : EIATTR_COOP_GROUP_INSTR_OFFSETS
	.align		4
.L_33:
        /*1b5c*/ 	.byte	0x04, 0x28
        /*1b5e*/ 	.short	(.L_35 - .L_34)


	//   ....[0]....
.L_34:
        /*1b60*/ 	.word	0x00000820


	//   ....[1]....
        /*1b64*/ 	.word	0x00000850


	//   ....[2]....
        /*1b68*/ 	.word	0x00000d00


	//   ....[3]....
        /*1b6c*/ 	.word	0x00000f30


	//   ....[4]....
        /*1b70*/ 	.word	0x00001100


	//   ....[5]....
        /*1b74*/ 	.word	0x00001950


	//   ....[6]....
        /*1b78*/ 	.word	0x00001980


	//   ....[7]....
        /*1b7c*/ 	.word	0x00001a00


	//   ....[8]....
        /*1b80*/ 	.word	0x00001a10


	//   ....[9]....
        /*1b84*/ 	.word	0x00001a50


	//   ....[10]....
        /*1b88*/ 	.word	0x00001a70


	//   ....[11]....
        /*1b8c*/ 	.word	0x00001ab0


	//   ....[12]....
        /*1b90*/ 	.word	0x00001ad0


	//   ....[13]....
        /*1b94*/ 	.word	0x00001b10


	//   ....[14]....
        /*1b98*/ 	.word	0x00001b30


	//   ....[15]....
        /*1b9c*/ 	.word	0x00001ba0


	//   ....[16]....
        /*1ba0*/ 	.word	0x00001cd0


	//   ....[17]....
        /*1ba4*/ 	.word	0x00001d50


	//   ....[18]....
        /*1ba8*/ 	.word	0x00002330


	//   ....[19]....
        /*1bac*/ 	.word	0x00002340


	//   ....[20]....
        /*1bb0*/ 	.word	0x00002390


	//   ....[21]....
        /*1bb4*/ 	.word	0x000023a0


	//   ....[22]....
        /*1bb8*/ 	.word	0x000023f0


	//   ....[23]....
        /*1bbc*/ 	.word	0x00002400


	//   ....[24]....
        /*1bc0*/ 	.word	0x00002450


	//   ....[25]....
        /*1bc4*/ 	.word	0x00002460


	//   ....[26]....
        /*1bc8*/ 	.word	0x000024b0


	//   ....[27]....
        /*1bcc*/ 	.word	0x000024c0


	//   ....[28]....
        /*1bd0*/ 	.word	0x00002550


	//   ....[29]....
        /*1bd4*/ 	.word	0x000025a0


	//   ....[30]....
        /*1bd8*/ 	.word	0x00002630


	//   ....[31]....
        /*1bdc*/ 	.word	0x00002650


	//   ....[32]....
        /*1be0*/ 	.word	0x00002660


	//   ....[33]....
        /*1be4*/ 	.word	0x00002670


	//   ....[34]....
        /*1be8*/ 	.word	0x00002680


	//   ....[35]....
        /*1bec*/ 	.word	0x00002690


	//   ....[36]....
        /*1bf0*/ 	.word	0x00002c30


	//   ....[37]....
        /*1bf4*/ 	.word	0x00002ed0


	//   ....[38]....
        /*1bf8*/ 	.word	0x00003280


	//   ....[39]....
        /*1bfc*/ 	.word	0x000040f0


	//   ....[40]....
        /*1c00*/ 	.word	0x0000f340


	//   ....[41]....
        /*1c04*/ 	.word	0x0000f800


	//   ....[42]....
        /*1c08*/ 	.word	0x0000fba0


	//   ....[43]....
        /*1c0c*/ 	.word	0x00011dc0


	//   ....[44]....
        /*1c10*/ 	.word	0x000124f0


	//   ....[45]....
        /*1c14*/ 	.word	0x000129c0


	//   ....[46]....
        /*1c18*/ 	.word	0x000137b0


	//   ....[47]....
        /*1c1c*/ 	.word	0x00014700


	//   ....[48]....
        /*1c20*/ 	.word	0x00014720


	//   ....[49]....
        /*1c24*/ 	.word	0x00014770


	//   ....[50]....
        /*1c28*/ 	.word	0x00014790


	//   ....[51]....
        /*1c2c*/ 	.word	0x000147d0


	//   ....[52]....
        /*1c30*/ 	.word	0x00014800


	//   ....[53]....
        /*1c34*/ 	.word	0x00014840


	//   ....[54]....
        /*1c38*/ 	.word	0x00014870


	//   ....[55]....
        /*1c3c*/ 	.word	0x000148b0


	//   ....[56]....
        /*1c40*/ 	.word	0x000148e0


	//   ....[57]....
        /*1c44*/ 	.word	0x00014970


	//   ....[58]....
        /*1c48*/ 	.word	0x00014a90


	//   ....[59]....
        /*1c4c*/ 	.word	0x00014ab0


	//   ....[60]....
        /*1c50*/ 	.word	0x00015110


	//   ....[61]....
        /*1c54*/ 	.word	0x00015120


	//   ....[62]....
        /*1c58*/ 	.word	0x00015170


	//   ....[63]....
        /*1c5c*/ 	.word	0x00015180


	//   ....[64]....
        /*1c60*/ 	.word	0x000151d0


	//   ....[65]....
        /*1c64*/ 	.word	0x000151e0


	//   ....[66]....
        /*1c68*/ 	.word	0x00015230


	//   ....[67]....
        /*1c6c*/ 	.word	0x00015240


	//   ....[68]....
        /*1c70*/ 	.word	0x00015290


	//   ....[69]....
        /*1c74*/ 	.word	0x000152a0


	//   ....[70]....
        /*1c78*/ 	.word	0x00015330


	//   ....[71]....
        /*1c7c*/ 	.word	0x000153a0


	//   ....[72]....
        /*1c80*/ 	.word	0x00015430


	//   ....[73]....
        /*1c84*/ 	.word	0x00015450


	//   ....[74]....
        /*1c88*/ 	.word	0x00015460


	//   ....[75]....
        /*1c8c*/ 	.word	0x00015470


	//   ....[76]....
        /*1c90*/ 	.word	0x00015480


	//   ....[77]....
        /*1c94*/ 	.word	0x00015490


	//   ....[78]....
        /*1c98*/ 	.word	0x000171c0


	//----- nvinfo : EIATTR_REG_RECONFIG
	.align		4
.L_35:
        /*1c9c*/ 	.byte	0x01, 0x54
	.zero		2


	//----- nvinfo : EIATTR_SYSCALL_OFFSETS
	.align		4
        /*1ca0*/ 	.byte	0x04, 0x46
        /*1ca2*/ 	.short	(.L_37 - .L_36)


	//   ....[0]....
.L_36:
        /*1ca4*/ 	.word	0x000080e0


	//   ....[1]....
        /*1ca8*/ 	.word	0x000081d0


	//----- nvinfo : EIATTR_MBARRIER_INSTR_OFFSETS
	.align		4
.L_37:
        /*1cac*/ 	.byte	0x04, 0x39
        /*1cae*/ 	.short	(.L_39 - .L_38)


	//   ....[0]....
.L_38:
        /*1cb0*/ 	.word	0x00000be0
        /*1cb4*/ 	.word	0x000000ff
        /*1cb8*/ 	.word	0x00038400
        /*1cbc*/ 	.short	0x0100
        /*1cbe*/ 	.byte	0x06
	.zero		1


	//   ....[1]....
        /*1cc0*/ 	.word	0x00000bf0
        /*1cc4*/ 	.word	0x000000ff
        /*1cc8*/ 	.word	0x00038440
        /*1ccc*/ 	.short	0x0100
        /*1cce*/ 	.byte	0x06
	.zero		1


	//   ....[2]....
        /*1cd0*/ 	.word	0x00000c00
        /*1cd4*/ 	.word	0x000000ff
        /*1cd8*/ 	.word	0x00038408
        /*1cdc*/ 	.short	0x0100
        /*1cde*/ 	.byte	0x06
	.zero		1


	//   ....[3]....
        /*1ce0*/ 	.word	0x00000c10
        /*1ce4*/ 	.word	0x000000ff
        /*1ce8*/ 	.word	0x00038448
        /*1cec*/ 	.short	0x0100
        /*1cee*/ 	.byte	0x06
	.zero		1


	//   ....[4]....
        /*1cf0*/ 	.word	0x00000c20
        /*1cf4*/ 	.word	0x000000ff
        /*1cf8*/ 	.word	0x00038410
        /*1cfc*/ 	.short	0x0100
        /*1cfe*/ 	.byte	0x06
	.zero		1


	//   ....[5]....
        /*1d00*/ 	.word	0x00000c30
        /*1d04*/ 	.word	0x000000ff
        /*1d08*/ 	.word	0x00038450
        /*1d0c*/ 	.short	0x0100
        /*1d0e*/ 	.byte	0x06
	.zero		1


	//   ....[6]....
        /*1d10*/ 	.word	0x00000c40
        /*1d14*/ 	.word	0x000000ff
        /*1d18*/ 	.word	0x00038418
        /*1d1c*/ 	.short	0x0100
        /*1d1e*/ 	.byte	0x06
	.zero		1


	//   ....[7]....
        /*1d20*/ 	.word	0x00000c50
        /*1d24*/ 	.word	0x000000ff
        /*1d28*/ 	.word	0x00038458
        /*1d2c*/ 	.short	0x0100
        /*1d2e*/ 	.byte	0x06
	.zero		1


	//   ....[8]....
        /*1d30*/ 	.word	0x00000c60
        /*1d34*/ 	.word	0x000000ff
        /*1d38*/ 	.word	0x00038420
        /*1d3c*/ 	.short	0x0100
        /*1d3e*/ 	.byte	0x06
	.zero		1


	//   ....[9]....
        /*1d40*/ 	.word	0x00000c70
        /*1d44*/ 	.word	0x000000ff
        /*1d48*/ 	.word	0x00038460
        /*1d4c*/ 	.short	0x0100
        /*1d4e*/ 	.byte	0x06
	.zero		1


	//   ....[10]....
        /*1d50*/ 	.word	0x00000c80
        /*1d54*/ 	.word	0x000000ff
        /*1d58*/ 	.word	0x00038428
        /*1d5c*/ 	.short	0x0100
        /*1d5e*/ 	.byte	0x06
	.zero		1


	//   ....[11]....
        /*1d60*/ 	.word	0x00000c90
        /*1d64*/ 	.word	0x000000ff
        /*1d68*/ 	.word	0x00038468
        /*1d6c*/ 	.short	0x0100
        /*1d6e*/ 	.byte	0x06
	.zero		1


	//   ....[12]....
        /*1d70*/ 	.word	0x00000ca0
        /*1d74*/ 	.word	0x000000ff
        /*1d78*/ 	.word	0x00038430
        /*1d7c*/ 	.short	0x0100
        /*1d7e*/ 	.byte	0x06
	.zero		1


	//   ....[13]....
        /*1d80*/ 	.word	0x00000cb0
        /*1d84*/ 	.word	0x000000ff
        /*1d88*/ 	.word	0x00038470
        /*1d8c*/ 	.short	0x0100
        /*1d8e*/ 	.byte	0x06
	.zero		1


	//   ....[14]....
        /*1d90*/ 	.word	0x00000cc0
        /*1d94*/ 	.word	0x000000ff
        /*1d98*/ 	.word	0x00038438
        /*1d9c*/ 	.short	0x0100
        /*1d9e*/ 	.byte	0x06
	.zero		1


	//   ....[15]....
        /*1da0*/ 	.word	0x00000cd0
        /*1da4*/ 	.word	0x000000ff
        /*1da8*/ 	.word	0x00038478
        /*1dac*/ 	.short	0x0100
        /*1dae*/ 	.byte	0x06
	.zero		1


	//   ....[16]....
        /*1db0*/ 	.word	0x00000e60
        /*1db4*/ 	.word	0x000000ff
        /*1db8*/ 	.word	0x00038480
        /*1dbc*/ 	.short	0x0100
        /*1dbe*/ 	.byte	0x06
	.zero		1


	//   ....[17]....
        /*1dc0*/ 	.word	0x00000e70
        /*1dc4*/ 	.word	0x000000ff
        /*1dc8*/ 	.word	0x000384b0
        /*1dcc*/ 	.short	0x0100
        /*1dce*/ 	.byte	0x06
	.zero		1


	//   ....[18]....
        /*1dd0*/ 	.word	0x00000e80
        /*1dd4*/ 	.word	0x000000ff
        /*1dd8*/ 	.word	0x00038488
        /*1ddc*/ 	.short	0x0100
        /*1dde*/ 	.byte	0x06
	.zero		1


	//   ....[19]....
        /*1de0*/ 	.word	0x00000e90
        /*1de4*/ 	.word	0x000000ff
        /*1de8*/ 	.word	0x000384b8
        /*1dec*/ 	.short	0x0100
        /*1dee*/ 	.byte	0x06
	.zero		1


	//   ....[20]....
        /*1df0*/ 	.word	0x00000ea0
        /*1df4*/ 	.word	0x000000ff
        /*1df8*/ 	.word	0x00038490
        /*1dfc*/ 	.short	0x0100
        /*1dfe*/ 	.byte	0x06
	.zero		1


	//   ....[21]....
        /*1e00*/ 	.word	0x00000eb0
        /*1e04*/ 	.word	0x000000ff
        /*1e08*/ 	.word	0x000384c0
        /*1e0c*/ 	.short	0x0100
        /*1e0e*/ 	.byte	0x06
	.zero		1


	//   ....[22]....
        /*1e10*/ 	.word	0x00000ec0
        /*1e14*/ 	.word	0x000000ff
        /*1e18*/ 	.word	0x00038498
        /*1e1c*/ 	.short	0x0100
        /*1e1e*/ 	.byte	0x06
	.zero		1


	//   ....[23]....
        /*1e20*/ 	.word	0x00000ed0
        /*1e24*/ 	.word	0x000000ff
        /*1e28*/ 	.word	0x000384c8
        /*1e2c*/ 	.short	0x0100
        /*1e2e*/ 	.byte	0x06
	.zero		1


	//   ....[24]....
        /*1e30*/ 	.word	0x00000ee0
        /*1e34*/ 	.word	0x000000ff
        /*1e38*/ 	.word	0x000384a0
        /*1e3c*/ 	.short	0x0100
        /*1e3e*/ 	.byte	0x06
	.zero		1


	//   ....[25]....
        /*1e40*/ 	.word	0x00000ef0
        /*1e44*/ 	.word	0x000000ff
        /*1e48*/ 	.word	0x000384d0
        /*1e4c*/ 	.short	0x0100
        /*1e4e*/ 	.byte	0x06
	.zero		1


	//   ....[26]....
        /*1e50*/ 	.word	0x00000f00
        /*1e54*/ 	.word	0x000000ff
        /*1e58*/ 	.word	0x000384a8
        /*1e5c*/ 	.short	0x0100
        /*1e5e*/ 	.byte	0x06
	.zero		1


	//   ....[27]....
        /*1e60*/ 	.word	0x00000f10
        /*1e64*/ 	.word	0x000000ff
        /*1e68*/ 	.word	0x000384d8
        /*1e6c*/ 	.short	0x0100
        /*1e6e*/ 	.byte	0x06
	.zero		1


	//   ....[28]....
        /*1e70*/ 	.word	0x00001070
        /*1e74*/ 	.word	0x000000ff
        /*1e78*/ 	.word	0x000384e0
        /*1e7c*/ 	.short	0x0100
        /*1e7e*/ 	.byte	0x06
	.zero		1


	//   ....[29]....
        /*1e80*/ 	.word	0x00001080
        /*1e84*/ 	.word	0x000000ff
        /*1e88*/ 	.word	0x00038500
        /*1e8c*/ 	.short	0x0100
        /*1e8e*/ 	.byte	0x06
	.zero		1


	//   ....[30]....
        /*1e90*/ 	.word	0x00001090
        /*1e94*/ 	.word	0x000000ff
        /*1e98*/ 	.word	0x000384e8
        /*1e9c*/ 	.short	0x0100
        /*1e9e*/ 	.byte	0x06
	.zero		1


	//   ....[31]....
        /*1ea0*/ 	.word	0x000010a0
        /*1ea4*/ 	.word	0x000000ff
        /*1ea8*/ 	.word	0x00038508
        /*1eac*/ 	.short	0x0100
        /*1eae*/ 	.byte	0x06
	.zero		1


	//   ....[32]....
        /*1eb0*/ 	.word	0x000010b0
        /*1eb4*/ 	.word	0x000000ff
        /*1eb8*/ 	.word	0x000384f0
        /*1ebc*/ 	.short	0x0100
        /*1ebe*/ 	.byte	0x06
	.zero		1


	//   ....[33]....
        /*1ec0*/ 	.word	0x000010c0
        /*1ec4*/ 	.word	0x000000ff
        /*1ec8*/ 	.word	0x00038510
        /*1ecc*/ 	.short	0x0100
        /*1ece*/ 	.byte	0x06
	.zero		1


	//   ....[34]....
        /*1ed0*/ 	.word	0x000010d0
        /*1ed4*/ 	.word	0x000000ff
        /*1ed8*/ 	.word	0x000384f8
        /*1edc*/ 	.short	0x0100
        /*1ede*/ 	.byte	0x06
	.zero		1


	//   ....[35]....
        /*1ee0*/ 	.word	0x000010e0
        /*1ee4*/ 	.word	0x000000ff
        /*1ee8*/ 	.word	0x00038518
        /*1eec*/ 	.short	0x0100
        /*1eee*/ 	.byte	0x06
	.zero		1


	//   ....[36]....
        /*1ef0*/ 	.word	0x00001280
        /*1ef4*/ 	.word	0x000000ff
        /*1ef8*/ 	.word	0x00038520
        /*1efc*/ 	.short	0x0100
        /*1efe*/ 	.byte	0x06
	.zero		1


	//   ....[37]....
        /*1f00*/ 	.word	0x00001290
        /*1f04*/ 	.word	0x000000ff
        /*1f08*/ 	.word	0x00038528
        /*1f0c*/ 	.short	0x0100
        /*1f0e*/ 	.byte	0x06
	.zero		1


	//   ....[38]....
        /*1f10*/ 	.word	0x00004480
        /*1f14*/ 	.word	0x000000ff
        /*1f18*/ 	.word	0x00038480
        /*1f1c*/ 	.short	0x010a
        /*1f1e*/ 	.byte	0x04
	.zero		1


	//   ....[39]....
        /*1f20*/ 	.word	0x000044c0
        /*1f24*/ 	.word	0x000000ff
        /*1f28*/ 	.word	0x00038480
        /*1f2c*/ 	.short	0x010a
        /*1f2e*/ 	.byte	0x04
	.zero		1


	//   ....[40]....
        /*1f30*/ 	.word	0x00005ad0
        /*1f34*/ 	.word	0x000000ff
        /*1f38*/ 	.word	0x00038480
        /*1f3c*/ 	.short	0x010a
        /*1f3e*/ 	.byte	0x04
	.zero		1


	//   ....[41]....
        /*1f40*/ 	.word	0x00005b10
        /*1f44*/ 	.word	0x000000ff
        /*1f48*/ 	.word	0x00038480
        /*1f4c*/ 	.short	0x010a
        /*1f4e*/ 	.byte	0x04
	.zero		1


	//   ....[42]....
        /*1f50*/ 	.word	0x00007c40
        /*1f54*/ 	.word	0x000000ff
        /*1f58*/ 	.word	0x00000000
        /*1f5c*/ 	.short	0x0101
        /*1f5e*/ 	.byte	0x04
	.zero		1


	//   ....[43]....
        /*1f60*/ 	.word	0x00007e10
        /*1f64*/ 	.word	0x00000000
        /*1f68*/ 	.word	0x00000000
        /*1f6c*/ 	.short	0x0101
        /*1f6e*/ 	.byte	0x3f
	.zero		1


	//   ....[44]....
        /*1f70*/ 	.word	0x00008570
        /*1f74*/ 	.word	0x000000ff
        /*1f78*/ 	.word	0x000384e0
        /*1f7c*/ 	.short	0x010a
        /*1f7e*/ 	.byte	0x2b
	.zero		1


	//   ....[45]....
        /*1f80*/ 	.word	0x00008d10
        /*1f84*/ 	.word	0x000000ff
        /*1f88*/ 	.word	0x00000000
        /*1f8c*/ 	.short	0x0101
        /*1f8e*/ 	.byte	0x04
	.zero		1


	//   ....[46]....
        /*1f90*/ 	.word	0x00008d40
        /*1f94*/ 	.word	0x000000ff
        /*1f98*/ 	.word	0x000384e8
        /*1f9c*/ 	.short	0x010a
        /*1f9e*/ 	.byte	0x2b
	.zero		1


	//   ....[47]....
        /*1fa0*/ 	.word	0x000092e0
        /*1fa4*/ 	.word	0x000000ff
        /*1fa8*/ 	.word	0x00000000
        /*1fac*/ 	.short	0x0101
        /*1fae*/ 	.byte	0x04
	.zero		1


	//   ....[48]....
        /*1fb0*/ 	.word	0x00009310
        /*1fb4*/ 	.word	0x000000ff
        /*1fb8*/ 	.word	0x000384f0
        /*1fbc*/ 	.short	0x010a
        /*1fbe*/ 	.byte	0x2b
	.zero		1


	//   ....[49]....
        /*1fc0*/ 	.word	0x000099e0
        /*1fc4*/ 	.word	0x000000ff
        /*1fc8*/ 	.word	0x00000000
        /*1fcc*/ 	.short	0x0101
        /*1fce*/ 	.byte	0x04
	.zero		1


	//   ....[50]....
        /*1fd0*/ 	.word	0x00009a10
        /*1fd4*/ 	.word	0x000000ff
        /*1fd8*/ 	.word	0x000384f8
        /*1fdc*/ 	.short	0x010a
        /*1fde*/ 	.byte	0x2b
	.zero		1


	//   ....[51]....
        /*1fe0*/ 	.word	0x00009fe0
        /*1fe4*/ 	.word	0x000000ff
        /*1fe8*/ 	.word	0x00000000
        /*1fec*/ 	.short	0x0101
        /*1fee*/ 	.byte	0x04
	.zero		1


	//   ....[52]....
        /*1ff0*/ 	.word	0x0000a030
        /*1ff4*/ 	.word	0x000000ff
        /*1ff8*/ 	.word	0x000384e0
        /*1ffc*/ 	.short	0x010a
        /*1ffe*/ 	.byte	0x2b
	.zero		1


	//   ....[53]....
        /*2000*/ 	.word	0x0000a700
        /*2004*/ 	.word	0x000000ff
        /*2008*/ 	.word	0x00000000
        /*200c*/ 	.short	0x0101
        /*200e*/ 	.byte	0x04
	.zero		1


	//   ....[54]....
        /*2010*/ 	.word	0x0000a730
        /*2014*/ 	.word	0x000000ff
        /*2018*/ 	.word	0x000384e8
        /*201c*/ 	.short	0x010a
        /*201e*/ 	.byte	0x2b
	.zero		1


	//   ....[55]....
        /*2020*/ 	.word	0x0000ad00
        /*2024*/ 	.word	0x000000ff
        /*2028*/ 	.word	0x00000000
        /*202c*/ 	.short	0x0101
        /*202e*/ 	.byte	0x04
	.zero		1


	//   ....[56]....
        /*2030*/ 	.word	0x0000ad30
        /*2034*/ 	.word	0x000000ff
        /*2038*/ 	.word	0x000384f0
        /*203c*/ 	.short	0x010a
        /*203e*/ 	.byte	0x2b
	.zero		1


	//   ....[57]....
        /*2040*/ 	.word	0x0000b400
        /*2044*/ 	.word	0x000000ff
        /*2048*/ 	.word	0x00000000
        /*204c*/ 	.short	0x0101
        /*204e*/ 	.byte	0x04
	.zero		1


	//   ....[58]....
        /*2050*/ 	.word	0x0000b430
        /*2054*/ 	.word	0x000000ff
        /*2058*/ 	.word	0x000384f8
        /*205c*/ 	.short	0x010a
        /*205e*/ 	.byte	0x2b
	.zero		1


	//   ....[59]....
        /*2060*/ 	.word	0x0000ba00
        /*2064*/ 	.word	0x000000ff
        /*2068*/ 	.word	0x00000000
        /*206c*/ 	.short	0x0101
        /*206e*/ 	.byte	0x04
	.zero		1


	//   ....[60]....
        /*2070*/ 	.word	0x0000ba30
        /*2074*/ 	.word	0x000000ff
        /*2078*/ 	.word	0x000384e0
        /*207c*/ 	.short	0x010a
        /*207e*/ 	.byte	0x2b
	.zero		1


	//   ....[61]....
        /*2080*/ 	.word	0x0000c100
        /*2084*/ 	.word	0x000000ff
        /*2088*/ 	.word	0x00000000
        /*208c*/ 	.short	0x0101
        /*208e*/ 	.byte	0x04
	.zero		1


	//   ....[62]....
        /*2090*/ 	.word	0x0000c130
        /*2094*/ 	.word	0x000000ff
        /*2098*/ 	.word	0x000384e8
        /*209c*/ 	.short	0x010a
        /*209e*/ 	.byte	0x2b
	.zero		1


	//   ....[63]....
        /*20a0*/ 	.word	0x0000c700
        /*20a4*/ 	.word	0x000000ff
        /*20a8*/ 	.word	0x00000000
        /*20ac*/ 	.short	0x0101
        /*20ae*/ 	.byte	0x04
	.zero		1


	//   ....[64]....
        /*20b0*/ 	.word	0x0000c730
        /*20b4*/ 	.word	0x000000ff
        /*20b8*/ 	.word	0x000384f0
        /*20bc*/ 	.short	0x010a
        /*20be*/ 	.byte	0x2b
	.zero		1


	//   ....[65]....
        /*20c0*/ 	.word	0x0000ce00
        /*20c4*/ 	.word	0x000000ff
        /*20c8*/ 	.word	0x00000000
        /*20cc*/ 	.short	0x0101
        /*20ce*/ 	.byte	0x04
	.zero		1


	//   ....[66]....
        /*20d0*/ 	.word	0x0000ce30
        /*20d4*/ 	.word	0x000000ff
        /*20d8*/ 	.word	0x000384f8
        /*20dc*/ 	.short	0x010a
        /*20de*/ 	.byte	0x2b
	.zero		1


	//   ....[67]....
        /*20e0*/ 	.word	0x0000d400
        /*20e4*/ 	.word	0x000000ff
        /*20e8*/ 	.word	0x00000000
        /*20ec*/ 	.short	0x0101
        /*20ee*/ 	.byte	0x04
	.zero		1


	//   ....[68]....
        /*20f0*/ 	.word	0x0000d430
        /*20f4*/ 	.word	0x000000ff
        /*20f8*/ 	.word	0x000384e0
        /*20fc*/ 	.short	0x010a
        /*20fe*/ 	.byte	0x2b
	.zero		1


	//   ....[69]....
        /*2100*/ 	.word	0x0000db00
        /*2104*/ 	.word	0x000000ff
        /*2108*/ 	.word	0x00000000
        /*210c*/ 	.short	0x0101
        /*210e*/ 	.byte	0x04
	.zero		1


	//   ....[70]....
        /*2110*/ 	.word	0x0000db30
        /*2114*/ 	.word	0x000000ff
        /*2118*/ 	.word	0x000384e8
        /*211c*/ 	.short	0x010a
        /*211e*/ 	.byte	0x2b
	.zero		1


	//   ....[71]....
        /*2120*/ 	.word	0x0000e100
        /*2124*/ 	.word	0x000000ff
        /*2128*/ 	.word	0x00000000
        /*212c*/ 	.short	0x0101
        /*212e*/ 	.byte	0x04
	.zero		1


	//   ....[72]....
        /*2130*/ 	.word	0x0000e130
        /*2134*/ 	.word	0x000000ff
        /*2138*/ 	.word	0x000384f0
        /*213c*/ 	.short	0x010a
        /*213e*/ 	.byte	0x2b
	.zero		1


	//   ....[73]....
        /*2140*/ 	.word	0x0000e800
        /*2144*/ 	.word	0x000000ff
        /*2148*/ 	.word	0x00000000
        /*214c*/ 	.short	0x0101
        /*214e*/ 	.byte	0x04
	.zero		1


	//   ....[74]....
        /*2150*/ 	.word	0x0000e830
        /*2154*/ 	.word	0x000000ff
        /*2158*/ 	.word	0x000384f8
        /*215c*/ 	.short	0x010a
        /*215e*/ 	.byte	0x2b
	.zero		1


	//   ....[75]....
        /*2160*/ 	.word	0x0000ee80
        /*2164*/ 	.word	0x000000ff
        /*2168*/ 	.word	0x00000000
        /*216c*/ 	.short	0x0101
        /*216e*/ 	.byte	0x05
	.zero		1


	//   ....[76]....
        /*2170*/ 	.word	0x0000eed0
        /*2174*/ 	.word	0x000000ff
        /*2178*/ 	.word	0x00038400
        /*217c*/ 	.short	0x010a
        /*217e*/ 	.byte	0x04
	.zero		1


	//   ....[77]....
        /*2180*/ 	.word	0x0000efe0
        /*2184*/ 	.word	0x000000ff
        /*2188*/ 	.word	0x00000000
        /*218c*/ 	.short	0x0101
        /*218e*/ 	.byte	0x04
	.zero		1


	//   ....[78]....
        /*2190*/ 	.word	0x0000f510
        /*2194*/ 	.word	0x000000ff
        /*2198*/ 	.word	0x00000000
        /*219c*/ 	.short	0x0101
        /*219e*/ 	.byte	0x2b
	.zero		1


	//   ....[79]....
        /*21a0*/ 	.word	0x0000fcb0
        /*21a4*/ 	.word	0x000000ff
        /*21a8*/ 	.word	0x00038528
        /*21ac*/ 	.short	0x010a
        /*21ae*/ 	.byte	0x23
	.zero		1


	//   ....[80]....
        /*21b0*/ 	.word	0x0000fdb0
        /*21b4*/ 	.word	0x000000ff
        /*21b8*/ 	.word	0x00038400
        /*21bc*/ 	.short	0x010a
        /*21be*/ 	.byte	0x08
	.zero		1


	//   ....[81]....
        /*21c0*/ 	.word	0x0000fee0
        /*21c4*/ 	.word	0x000000ff
        /*21c8*/ 	.word	0x00000000
        /*21cc*/ 	.short	0x0101
        /*21ce*/ 	.byte	0x08
	.zero		1


	//   ....[82]....
        /*21d0*/ 	.word	0x000100d0
        /*21d4*/ 	.word	0x000000ff
        /*21d8*/ 	.word	0x00038500
        /*21dc*/ 	.short	0x010a
        /*21de*/ 	.byte	0x23
	.zero		1


	//   ....[83]....
        /*21e0*/ 	.word	0x000101e0
        /*21e4*/ 	.word	0x000000ff
        /*21e8*/ 	.word	0x000384e0
        /*21ec*/ 	.short	0x010b
        /*21ee*/ 	.byte	0x23
	.zero		1


	//   ....[84]....
        /*21f0*/ 	.word	0x00010240
        /*21f4*/ 	.word	0x000000ff
        /*21f8*/ 	.word	0x00000000
        /*21fc*/ 	.short	0x0101
        /*21fe*/ 	.byte	0x09
	.zero		1


	//   ....[85]....
        /*2200*/ 	.word	0x00010270
        /*2204*/ 	.word	0x000000ff
        /*2208*/ 	.word	0x00038508
        /*220c*/ 	.short	0x010a
        /*220e*/ 	.byte	0x23
	.zero		1


	//   ....[86]....
        /*2210*/ 	.word	0x000103a0
        /*2214*/ 	.word	0x000000ff
        /*2218*/ 	.word	0x000384e8
        /*221c*/ 	.short	0x010b
        /*221e*/ 	.byte	0x23
	.zero		1


	//   ....[87]....
        /*2220*/ 	.word	0x00010410
        /*2224*/ 	.word	0x000000ff
        /*2228*/ 	.word	0x00000000
        /*222c*/ 	.short	0x0101
        /*222e*/ 	.byte	0x08
	.zero		1


	//   ....[88]....
        /*2230*/ 	.word	0x00010440
        /*2234*/ 	.word	0x000000ff
        /*2238*/ 	.word	0x00038510
        /*223c*/ 	.short	0x010a
        /*223e*/ 	.byte	0x23
	.zero		1


	//   ....[89]....
        /*2240*/ 	.word	0x00010560
        /*2244*/ 	.word	0x000000ff
        /*2248*/ 	.word	0x000384f0
        /*224c*/ 	.short	0x010b
        /*224e*/ 	.byte	0x23
	.zero		1


	//   ....[90]....
        /*2250*/ 	.word	0x000105c0
        /*2254*/ 	.word	0x000000ff
        /*2258*/ 	.word	0x00000000
        /*225c*/ 	.short	0x0101
        /*225e*/ 	.byte	0x2a
	.zero		1


	//   ....[91]....
        /*2260*/ 	.word	0x000105f0
        /*2264*/ 	.word	0x000000ff
        /*2268*/ 	.word	0x00038518
        /*226c*/ 	.short	0x010a
        /*226e*/ 	.byte	0x23
	.zero		1


	//   ....[92]....
        /*2270*/ 	.word	0x00010710
        /*2274*/ 	.word	0x000000ff
        /*2278*/ 	.word	0x000384f8
        /*227c*/ 	.short	0x010b
        /*227e*/ 	.byte	0x23
	.zero		1


	//   ....[93]....
        /*2280*/ 	.word	0x00010780
        /*2284*/ 	.word	0x000000ff
        /*2288*/ 	.word	0x00000000
        /*228c*/ 	.short	0x0101
        /*228e*/ 	.byte	0x2b
	.zero		1


	//   ....[94]....
        /*2290*/ 	.word	0x000107c0
        /*2294*/ 	.word	0x000000ff
        /*2298*/ 	.word	0x00038500
        /*229c*/ 	.short	0x010a
        /*229e*/ 	.byte	0x23
	.zero		1


	//   ....[95]....
        /*22a0*/ 	.word	0x000108d0
        /*22a4*/ 	.word	0x000000ff
        /*22a8*/ 	.word	0x000384e0
        /*22ac*/ 	.short	0x010b
        /*22ae*/ 	.byte	0x23
	.zero		1


	//   ....[96]....
        /*22b0*/ 	.word	0x00010910
        /*22b4*/ 	.word	0x000000ff
        /*22b8*/ 	.word	0x00000000
        /*22bc*/ 	.short	0x0101
        /*22be*/ 	.byte	0x09
	.zero		1


	//   ....[97]....
        /*22c0*/ 	.word	0x00010940
        /*22c4*/ 	.word	0x000000ff
        /*22c8*/ 	.word	0x00038508
        /*22cc*/ 	.short	0x010a
        /*22ce*/ 	.byte	0x23
	.zero		1


	//   ....[98]....
        /*22d0*/ 	.word	0x00010a60
        /*22d4*/ 	.word	0x000000ff
        /*22d8*/ 	.word	0x000384e8
        /*22dc*/ 	.short	0x010b
        /*22de*/ 	.byte	0x23
	.zero		1


	//   ....[99]....
        /*22e0*/ 	.word	0x00010aa0
        /*22e4*/ 	.word	0x000000ff
        /*22e8*/ 	.word	0x00000000
        /*22ec*/ 	.short	0x0101
        /*22ee*/ 	.byte	0x08
	.zero		1


	//   ....[100]....
        /*22f0*/ 	.word	0x00010ae0
        /*22f4*/ 	.word	0x000000ff
        /*22f8*/ 	.word	0x00038510
        /*22fc*/ 	.short	0x010a
        /*22fe*/ 	.byte	0x23
	.zero		1


	//   ....[101]....
        /*2300*/ 	.word	0x00010bf0
        /*2304*/ 	.word	0x000000ff
        /*2308*/ 	.word	0x000384f0
        /*230c*/ 	.short	0x010b
        /*230e*/ 	.byte	0x23
	.zero		1


	//   ....[102]....
        /*2310*/ 	.word	0x00010c30
        /*2314*/ 	.word	0x000000ff
        /*2318*/ 	.word	0x00000000
        /*231c*/ 	.short	0x0101
        /*231e*/ 	.byte	0x2a
	.zero		1


	//   ....[103]....
        /*2320*/ 	.word	0x00010c60
        /*2324*/ 	.word	0x000000ff
        /*2328*/ 	.word	0x00038518
        /*232c*/ 	.short	0x010a
        /*232e*/ 	.byte	0x23
	.zero		1


	//   ....[104]....
        /*2330*/ 	.word	0x00010d80
        /*2334*/ 	.word	0x000000ff
        /*2338*/ 	.word	0x000384f8
        /*233c*/ 	.short	0x010b
        /*233e*/ 	.byte	0x23
	.zero		1


	//   ....[105]....
        /*2340*/ 	.word	0x00010dc0
        /*2344*/ 	.word	0x000000ff
        /*2348*/ 	.word	0x00000000
        /*234c*/ 	.short	0x0101
        /*234e*/ 	.byte	0x2b
	.zero		1


	//   ....[106]....
        /*2350*/ 	.word	0x00010e00
        /*2354*/ 	.word	0x000000ff
        /*2358*/ 	.word	0x00038500
        /*235c*/ 	.short	0x010a
        /*235e*/ 	.byte	0x23
	.zero		1


	//   ....[107]....
        /*2360*/ 	.word	0x00010f10
        /*2364*/ 	.word	0x000000ff
        /*2368*/ 	.word	0x000384e0
        /*236c*/ 	.short	0x010b
        /*236e*/ 	.byte	0x23
	.zero		1


	//   ....[108]....
        /*2370*/ 	.word	0x00010f50
        /*2374*/ 	.word	0x000000ff
        /*2378*/ 	.word	0x00000000
        /*237c*/ 	.short	0x0101
        /*237e*/ 	.byte	0x09
	.zero		1


	//   ....[109]....
        /*2380*/ 	.word	0x00010f80
        /*2384*/ 	.word	0x000000ff
        /*2388*/ 	.word	0x00038508
        /*238c*/ 	.short	0x010a
        /*238e*/ 	.byte	0x23
	.zero		1


	//   ....[110]....
        /*2390*/ 	.word	0x000110a0
        /*2394*/ 	.word	0x000000ff
        /*2398*/ 	.word	0x000384e8
        /*239c*/ 	.short	0x010b
        /*239e*/ 	.byte	0x23
	.zero		1


	//   ....[111]....
        /*23a0*/ 	.word	0x000110e0
        /*23a4*/ 	.word	0x000000ff
        /*23a8*/ 	.word	0x00000000
        /*23ac*/ 	.short	0x0101
        /*23ae*/ 	.byte	0x08
	.zero		1


	//   ....[112]....
        /*23b0*/ 	.word	0x00011120
        /*23b4*/ 	.word	0x000000ff
        /*23b8*/ 	.word	0x00038510
        /*23bc*/ 	.short	0x010a
        /*23be*/ 	.byte	0x23
	.zero		1


	//   ....[113]....
        /*23c0*/ 	.word	0x00011230
        /*23c4*/ 	.word	0x000000ff
        /*23c8*/ 	.word	0x000384f0
        /*23cc*/ 	.short	0x010b
        /*23ce*/ 	.byte	0x23
	.zero		1


	//   ....[114]....
        /*23d0*/ 	.word	0x00011270
        /*23d4*/ 	.word	0x000000ff
        /*23d8*/ 	.word	0x00000000
        /*23dc*/ 	.short	0x0101
        /*23de*/ 	.byte	0x2a
	.zero		1


	//   ....[115]....
        /*23e0*/ 	.word	0x000112a0
        /*23e4*/ 	.word	0x000000ff
        /*23e8*/ 	.word	0x00038518
        /*23ec*/ 	.short	0x010a
        /*23ee*/ 	.byte	0x23
	.zero		1


	//   ....[116]....
        /*23f0*/ 	.word	0x000113c0
        /*23f4*/ 	.word	0x000000ff
        /*23f8*/ 	.word	0x000384f8
        /*23fc*/ 	.short	0x010b
        /*23fe*/ 	.byte	0x23
	.zero		1


	//   ....[117]....
        /*2400*/ 	.word	0x00011400
        /*2404*/ 	.word	0x000000ff
        /*2408*/ 	.word	0x00000000
        /*240c*/ 	.short	0x0101
        /*240e*/ 	.byte	0x2b
	.zero		1


	//   ....[118]....
        /*2410*/ 	.word	0x00011440
        /*2414*/ 	.word	0x000000ff
        /*2418*/ 	.word	0x00038500
        /*241c*/ 	.short	0x010a
        /*241e*/ 	.byte	0x23
	.zero		1


	//   ....[119]....
        /*2420*/ 	.word	0x00011550
        /*2424*/ 	.word	0x000000ff
        /*2428*/ 	.word	0x000384e0
        /*242c*/ 	.short	0x010b
        /*242e*/ 	.byte	0x23
	.zero		1


	//   ....[120]....
        /*2430*/ 	.word	0x00011590
        /*2434*/ 	.word	0x000000ff
        /*2438*/ 	.word	0x00000000
        /*243c*/ 	.short	0x0101
        /*243e*/ 	.byte	0x09
	.zero		1


	//   ....[121]....
        /*2440*/ 	.word	0x000115c0
        /*2444*/ 	.word	0x000000ff
        /*2448*/ 	.word	0x00038508
        /*244c*/ 	.short	0x010a
        /*244e*/ 	.byte	0x23
	.zero		1


	//   ....[122]....
        /*2450*/ 	.word	0x000116d0
        /*2454*/ 	.word	0x000000ff
        /*2458*/ 	.word	0x000384e8
        /*245c*/ 	.short	0x010b
        /*245e*/ 	.byte	0x23
	.zero		1


	//   ....[123]....
        /*2460*/ 	.word	0x00011710
        /*2464*/ 	.word	0x000000ff
        /*2468*/ 	.word	0x00000000
        /*246c*/ 	.short	0x0101
        /*246e*/ 	.byte	0x08
	.zero		1


	//   ....[124]....
        /*2470*/ 	.word	0x00011750
        /*2474*/ 	.word	0x000000ff
        /*2478*/ 	.word	0x00038510
        /*247c*/ 	.short	0x010a
        /*247e*/ 	.byte	0x23
	.zero		1


	//   ....[125]....
        /*2480*/ 	.word	0x00011850
        /*2484*/ 	.word	0x000000ff
        /*2488*/ 	.word	0x000384f0
        /*248c*/ 	.short	0x010b
        /*248e*/ 	.byte	0x23
	.zero		1


	//   ....[126]....
        /*2490*/ 	.word	0x00011890
        /*2494*/ 	.word	0x000000ff
        /*2498*/ 	.word	0x00000000
        /*249c*/ 	.short	0x0101
        /*249e*/ 	.byte	0x2a
	.zero		1


	//   ....[127]....
        /*24a0*/ 	.word	0x000118c0
        /*24a4*/ 	.word	0x000000ff
        /*24a8*/ 	.word	0x00038518
        /*24ac*/ 	.short	0x010a
        /*24ae*/ 	.byte	0x23
	.zero		1


	//   ....[128]....
        /*24b0*/ 	.word	0x000119e0
        /*24b4*/ 	.word	0x000000ff
        /*24b8*/ 	.word	0x000384f8
        /*24bc*/ 	.short	0x010b
        /*24be*/ 	.byte	0x23
	.zero		1


	//   ....[129]....
        /*24c0*/ 	.word	0x00011a30
        /*24c4*/ 	.word	0x000000ff
        /*24c8*/ 	.word	0x00000000
        /*24cc*/ 	.short	0x0101
        /*24ce*/ 	.byte	0x2b
	.zero		1


	//   ....[130]....
        /*24d0*/ 	.word	0x00011f80
        /*24d4*/ 	.word	0x000000ff
        /*24d8*/ 	.word	0x00038500
        /*24dc*/ 	.short	0x010a
        /*24de*/ 	.byte	0x23
	.zero		1


	//   ....[131]....
        /*24e0*/ 	.word	0x00011fc0
        /*24e4*/ 	.word	0x000000ff
        /*24e8*/ 	.word	0x00038508
        /*24ec*/ 	.short	0x010a
        /*24ee*/ 	.byte	0x23
	.zero		1


	//   ....[132]....
        /*24f0*/ 	.word	0x00012000
        /*24f4*/ 	.word	0x000000ff
        /*24f8*/ 	.word	0x00038510
        /*24fc*/ 	.short	0x010a
        /*24fe*/ 	.byte	0x23
	.zero		1


	//   ....[133]....
        /*2500*/ 	.word	0x00012070
        /*2504*/ 	.word	0x00000003
        /*2508*/ 	.word	0x00038518
        /*250c*/ 	.short	0x010a
        /*250e*/ 	.byte	0x3f
	.zero		1


	//   ....[134]....
        /*2510*/ 	.word	0x00012dc0
        /*2514*/ 	.word	0x0000000c
        /*2518*/ 	.word	0x000384b0
        /*251c*/ 	.short	0x010a
        /*251e*/ 	.byte	0x3f
	.zero		1


	//   ....[135]....
        /*2520*/ 	.word	0x00013060
        /*2524*/ 	.word	0x000000ff
        /*2528*/ 	.word	0x00038528
        /*252c*/ 	.short	0x0101
        /*252e*/ 	.byte	0x0c
	.zero		1


	//   ....[136]....
        /*2530*/ 	.word	0x00013120
        /*2534*/ 	.word	0x00000003
        /*2538*/ 	.word	0x00038400
        /*253c*/ 	.short	0x010a
        /*253e*/ 	.byte	0x3f
	.zero		1


	//   ....[137]....
        /*2540*/ 	.word	0x00013260
        /*2544*/ 	.word	0x00000002
        /*2548*/ 	.word	0x00000000
        /*254c*/ 	.short	0x0101
        /*254e*/ 	.byte	0x3f
	.zero		1


	//   ....[138]....
        /*2550*/ 	.word	0x00013a40
        /*2554*/ 	.word	0x00000007
        /*2558*/ 	.word	0x00000000
        /*255c*/ 	.short	0x010a
        /*255e*/ 	.byte	0x3f
	.zero		1


	//   ....[139]....
        /*2560*/ 	.word	0x00013ac0
        /*2564*/ 	.word	0x00000008
        /*2568*/ 	.word	0x00000000
        /*256c*/ 	.short	0x010a
        /*256e*/ 	.byte	0x3f
	.zero		1


	//   ....[140]....
        /*2570*/ 	.word	0x00013b50
        /*2574*/ 	.word	0x00000009
        /*2578*/ 	.word	0x00000000
        /*257c*/ 	.short	0x010a
        /*257e*/ 	.byte	0x3f
	.zero		1


	//   ....[141]....
        /*2580*/ 	.word	0x00013be0
        /*2584*/ 	.word	0x00000008
        /*2588*/ 	.word	0x00000000
        /*258c*/ 	.short	0x010a
        /*258e*/ 	.byte	0x3f
	.zero		1


	//   ....[142]....
        /*2590*/ 	.word	0x00013c70
        /*2594*/ 	.word	0x0000000b
        /*2598*/ 	.word	0x00000000
        /*259c*/ 	.short	0x010a
        /*259e*/ 	.byte	0x3f
	.zero		1


	//   ....[143]....
        /*25a0*/ 	.word	0x00013d00
        /*25a4*/ 	.word	0x00000003
        /*25a8*/ 	.word	0x00000000
        /*25ac*/ 	.short	0x010a
        /*25ae*/ 	.byte	0x3f
	.zero		1


	//   ....[144]....
        /*25b0*/ 	.word	0x00015980
        /*25b4*/ 	.word	0x0000000c
        /*25b8*/ 	.word	0x00038440
        /*25bc*/ 	.short	0x010a
        /*25be*/ 	.byte	0x3f
	.zero		1


	//   ....[145]....
        /*25c0*/ 	.word	0x00015aa0
        /*25c4*/ 	.word	0x0000000c
        /*25c8*/ 	.word	0x00038400
        /*25cc*/ 	.short	0x0101
        /*25ce*/ 	.byte	0x3f
	.zero		1


	//   ....[146]....
        /*25d0*/ 	.word	0x00015b70
        /*25d4*/ 	.word	0x00000003
        /*25d8*/ 	.word	0x00038440
        /*25dc*/ 	.short	0x010a
        /*25de*/ 	.byte	0x3f
	.zero		1


	//   ....[147]....
        /*25e0*/ 	.word	0x00015c20
        /*25e4*/ 	.word	0x00000003
        /*25e8*/ 	.word	0x00038440
        /*25ec*/ 	.short	0x010a
        /*25ee*/ 	.byte	0x3f
	.zero		1


	//   ....[148]....
        /*25f0*/ 	.word	0x00015cd0
        /*25f4*/ 	.word	0x00000003
        /*25f8*/ 	.word	0x00038440
        /*25fc*/ 	.short	0x010a
        /*25fe*/ 	.byte	0x3f
	.zero		1


	//   ....[149]....
        /*2600*/ 	.word	0x00015d80
        /*2604*/ 	.word	0x00000003
        /*2608*/ 	.word	0x00038440
        /*260c*/ 	.short	0x010a
        /*260e*/ 	.byte	0x3f
	.zero		1


	//   ....[150]....
        /*2610*/ 	.word	0x00015e30
        /*2614*/ 	.word	0x00000003
        /*2618*/ 	.word	0x00038440
        /*261c*/ 	.short	0x010a
        /*261e*/ 	.byte	0x3f
	.zero		1


	//   ....[151]....
        /*2620*/ 	.word	0x00015ee0
        /*2624*/ 	.word	0x00000003
        /*2628*/ 	.word	0x00038440
        /*262c*/ 	.short	0x010a
        /*262e*/ 	.byte	0x3f
	.zero		1


	//   ....[152]....
        /*2630*/ 	.word	0x00015f90
        /*2634*/ 	.word	0x00000003
        /*2638*/ 	.word	0x00038440
        /*263c*/ 	.short	0x010a
        /*263e*/ 	.byte	0x3f
	.zero		1


	//   ....[153]....
        /*2640*/ 	.word	0x00016040
        /*2644*/ 	.word	0x00000003
        /*2648*/ 	.word	0x00038440
        /*264c*/ 	.short	0x010a
        /*264e*/ 	.byte	0x3f
	.zero		1


	//   ....[154]....
        /*2650*/ 	.word	0x000160a0
        /*2654*/ 	.word	0x00000003
        /*2658*/ 	.word	0x00038480
        /*265c*/ 	.short	0x010a
        /*265e*/ 	.byte	0x3f
	.zero		1


	//   ....[155]....
        /*2660*/ 	.word	0x00016100
        /*2664*/ 	.word	0x00000007
        /*2668*/ 	.word	0x00038480
        /*266c*/ 	.short	0x010a
        /*266e*/ 	.byte	0x3f
	.zero		1


	//   ....[156]....
        /*2670*/ 	.word	0x000161c0
        /*2674*/ 	.word	0x00000004
        /*2678*/ 	.word	0x000384e0
        /*267c*/ 	.short	0x010a
        /*267e*/ 	.byte	0x3f
	.zero		1


	//   ....[157]....
        /*2680*/ 	.word	0x00016220
        /*2684*/ 	.word	0x0000000c
        /*2688*/ 	.word	0x000384e8
        /*268c*/ 	.short	0x010a
        /*268e*/ 	.byte	0x3f
	.zero		1


	//   ....[158]....
        /*2690*/ 	.word	0x00016280
        /*2694*/ 	.word	0x0000000c
        /*2698*/ 	.word	0x000384f0
        /*269c*/ 	.short	0x010a
        /*269e*/ 	.byte	0x3f
	.zero		1


	//   ....[159]....
        /*26a0*/ 	.word	0x000162e0
        /*26a4*/ 	.word	0x0000000c
        /*26a8*/ 	.word	0x000384f8
        /*26ac*/ 	.short	0x010a
        /*26ae*/ 	.byte	0x3f
	.zero		1


	//   ....[160]....
        /*26b0*/ 	.word	0x00016340
        /*26b4*/ 	.word	0x0000000d
        /*26b8*/ 	.word	0x000384e0
        /*26bc*/ 	.short	0x010a
        /*26be*/ 	.byte	0x3f
	.zero		1


	//   ....[161]....
        /*26c0*/ 	.word	0x000163a0
        /*26c4*/ 	.word	0x0000000d
        /*26c8*/ 	.word	0x000384e8
        /*26cc*/ 	.short	0x010a
        /*26ce*/ 	.byte	0x3f
	.zero		1


	//   ....[162]....
        /*26d0*/ 	.word	0x00016400
        /*26d4*/ 	.word	0x0000000d
        /*26d8*/ 	.word	0x000384f0
        /*26dc*/ 	.short	0x010a
        /*26de*/ 	.byte	0x3f
	.zero		1


	//   ....[163]....
        /*26e0*/ 	.word	0x00016460
        /*26e4*/ 	.word	0x0000000d
        /*26e8*/ 	.word	0x000384f8
        /*26ec*/ 	.short	0x010a
        /*26ee*/ 	.byte	0x3f
	.zero		1


	//   ....[164]....
        /*26f0*/ 	.word	0x000164c0
        /*26f4*/ 	.word	0x0000000c
        /*26f8*/ 	.word	0x000384e0
        /*26fc*/ 	.short	0x010a
        /*26fe*/ 	.byte	0x3f
	.zero		1


	//   ....[165]....
        /*2700*/ 	.word	0x00016520
        /*2704*/ 	.word	0x0000000c
        /*2708*/ 	.word	0x000384e8
        /*270c*/ 	.short	0x010a
        /*270e*/ 	.byte	0x3f
	.zero		1


	//   ....[166]....
        /*2710*/ 	.word	0x00016580
        /*2714*/ 	.word	0x0000000c
        /*2718*/ 	.word	0x000384f0
        /*271c*/ 	.short	0x010a
        /*271e*/ 	.byte	0x3f
	.zero		1


	//   ....[167]....
        /*2720*/ 	.word	0x000165e0
        /*2724*/ 	.word	0x0000000c
        /*2728*/ 	.word	0x000384f8
        /*272c*/ 	.short	0x010a
        /*272e*/ 	.byte	0x3f
	.zero		1


	//   ....[168]....
        /*2730*/ 	.word	0x00016640
        /*2734*/ 	.word	0x0000000d
        /*2738*/ 	.word	0x000384e0
        /*273c*/ 	.short	0x010a
        /*273e*/ 	.byte	0x3f
	.zero		1


	//   ....[169]....
        /*2740*/ 	.word	0x000166a0
        /*2744*/ 	.word	0x0000000d
        /*2748*/ 	.word	0x000384e8
        /*274c*/ 	.short	0x010a
        /*274e*/ 	.byte	0x3f
	.zero		1


	//   ....[170]....
        /*2750*/ 	.word	0x00016700
        /*2754*/ 	.word	0x0000000d
        /*2758*/ 	.word	0x000384f0
        /*275c*/ 	.short	0x010a
        /*275e*/ 	.byte	0x3f
	.zero		1


	//   ....[171]....
        /*2760*/ 	.word	0x00016760
        /*2764*/ 	.word	0x0000000d
        /*2768*/ 	.word	0x000384f8
        /*276c*/ 	.short	0x010a
        /*276e*/ 	.byte	0x3f
	.zero		1


	//   ....[172]....
        /*2770*/ 	.word	0x000167c0
        /*2774*/ 	.word	0x00000003
        /*2778*/ 	.word	0x00038400
        /*277c*/ 	.short	0x010a
        /*277e*/ 	.byte	0x3f
	.zero		1


	//   ....[173]....
        /*2780*/ 	.word	0x00016820
        /*2784*/ 	.word	0x00000003
        /*2788*/ 	.word	0x00038528
        /*278c*/ 	.short	0x010a
        /*278e*/ 	.byte	0x3f
	.zero		1


	//   ....[174]....
        /*2790*/ 	.word	0x00016880
        /*2794*/ 	.word	0x00000003
        /*2798*/ 	.word	0x00038400
        /*279c*/ 	.short	0x010a
        /*279e*/ 	.byte	0x3f
	.zero		1


	//   ....[175]....
        /*27a0*/ 	.word	0x000168e0
        /*27a4*/ 	.word	0x00000003
        /*27a8*/ 	.word	0x00038500
        /*27ac*/ 	.short	0x010a
        /*27ae*/ 	.byte	0x3f
	.zero		1


	//   ....[176]....
        /*27b0*/ 	.word	0x00016940
        /*27b4*/ 	.word	0x00000003
        /*27b8*/ 	.word	0x00038508
        /*27bc*/ 	.short	0x010a
        /*27be*/ 	.byte	0x3f
	.zero		1


	//   ....[177]....
        /*27c0*/ 	.word	0x000169a0
        /*27c4*/ 	.word	0x00000003
        /*27c8*/ 	.word	0x00038510
        /*27cc*/ 	.short	0x010a
        /*27ce*/ 	.byte	0x3f
	.zero		1


	//   ....[178]....
        /*27d0*/ 	.word	0x00016a00
        /*27d4*/ 	.word	0x00000003
        /*27d8*/ 	.word	0x00038518
        /*27dc*/ 	.short	0x010a
        /*27de*/ 	.byte	0x3f
	.zero		1


	//   ....[179]....
        /*27e0*/ 	.word	0x00016a60
        /*27e4*/ 	.word	0x00000003
        /*27e8*/ 	.word	0x00038500
        /*27ec*/ 	.short	0x010a
        /*27ee*/ 	.byte	0x3f
	.zero		1


	//   ....[180]....
        /*27f0*/ 	.word	0x00016ac0
        /*27f4*/ 	.word	0x00000003
        /*27f8*/ 	.word	0x00038508
        /*27fc*/ 	.short	0x010a
        /*27fe*/ 	.byte	0x3f
	.zero		1


	//   ....[181]....
        /*2800*/ 	.word	0x00016b20
        /*2804*/ 	.word	0x00000003
        /*2808*/ 	.word	0x00038510
        /*280c*/ 	.short	0x010a
        /*280e*/ 	.byte	0x3f
	.zero		1


	//   ....[182]....
        /*2810*/ 	.word	0x00016b80
        /*2814*/ 	.word	0x00000003
        /*2818*/ 	.word	0x00038518
        /*281c*/ 	.short	0x010a
        /*281e*/ 	.byte	0x3f
	.zero		1


	//   ....[183]....
        /*2820*/ 	.word	0x00016be0
        /*2824*/ 	.word	0x00000003
        /*2828*/ 	.word	0x00038500
        /*282c*/ 	.short	0x010a
        /*282e*/ 	.byte	0x3f
	.zero		1


	//   ....[184]....
        /*2830*/ 	.word	0x00016c40
        /*2834*/ 	.word	0x00000003
        /*2838*/ 	.word	0x00038508
        /*283c*/ 	.short	0x010a
        /*283e*/ 	.byte	0x3f
	.zero		1


	//   ....[185]....
        /*2840*/ 	.word	0x00016ca0
        /*2844*/ 	.word	0x00000003
        /*2848*/ 	.word	0x00038510
        /*284c*/ 	.short	0x010a
        /*284e*/ 	.byte	0x3f
	.zero		1


	//   ....[186]....
        /*2850*/ 	.word	0x00016d00
        /*2854*/ 	.word	0x00000003
        /*2858*/ 	.word	0x00038518
        /*285c*/ 	.short	0x010a
        /*285e*/ 	.byte	0x3f
	.zero		1


	//   ....[187]....
        /*2860*/ 	.word	0x00016d60
        /*2864*/ 	.word	0x00000003
        /*2868*/ 	.word	0x00038500
        /*286c*/ 	.short	0x010a
        /*286e*/ 	.byte	0x3f
	.zero		1


	//   ....[188]....
        /*2870*/ 	.word	0x00016dc0
        /*2874*/ 	.word	0x00000003
        /*2878*/ 	.word	0x00038508
        /*287c*/ 	.short	0x010a
        /*287e*/ 	.byte	0x3f
	.zero		1


	//   ....[189]....
        /*2880*/ 	.word	0x00016e20
        /*2884*/ 	.word	0x00000003
        /*2888*/ 	.word	0x00038510
        /*288c*/ 	.short	0x010a
        /*288e*/ 	.byte	0x3f
	.zero		1


	//   ....[190]....
        /*2890*/ 	.word	0x00016e80
        /*2894*/ 	.word	0x00000003
        /*2898*/ 	.word	0x00038518
        /*289c*/ 	.short	0x010a
        /*289e*/ 	.byte	0x3f
	.zero		1


	//   ....[191]....
        /*28a0*/ 	.word	0x00016ee0
        /*28a4*/ 	.word	0x00000003
        /*28a8*/ 	.word	0x00038500
        /*28ac*/ 	.short	0x010a
        /*28ae*/ 	.byte	0x3f
	.zero		1


	//   ....[192]....
        /*28b0*/ 	.word	0x00016f40
        /*28b4*/ 	.word	0x00000003
        /*28b8*/ 	.word	0x00038508
        /*28bc*/ 	.short	0x010a
        /*28be*/ 	.byte	0x3f
	.zero		1


	//   ....[193]....
        /*28c0*/ 	.word	0x00016fa0
        /*28c4*/ 	.word	0x00000003
        /*28c8*/ 	.word	0x00038510
        /*28cc*/ 	.short	0x010a
        /*28ce*/ 	.byte	0x3f
	.zero		1


	//   ....[194]....
        /*28d0*/ 	.word	0x00017070
        /*28d4*/ 	.word	0x0000000c
        /*28d8*/ 	.word	0x000384b0
        /*28dc*/ 	.short	0x010a
        /*28de*/ 	.byte	0x3f
	.zero		1


	//   ....[195]....
        /*28e0*/ 	.word	0x000170c0
        /*28e4*/ 	.word	0x00000003
        /*28e8*/ 	.word	0x00038400
        /*28ec*/ 	.short	0x010a
        /*28ee*/ 	.byte	0x3f
	.zero		1


	//   ....[196]....
        /*28f0*/ 	.word	0x000172d0
        /*28f4*/ 	.word	0x00000007
        /*28f8*/ 	.word	0x00000000
        /*28fc*/ 	.short	0x010a
        /*28fe*/ 	.byte	0x3f
	.zero		1


	//   ....[197]....
        /*2900*/ 	.word	0x00017320
        /*2904*/ 	.word	0x00000008
        /*2908*/ 	.word	0x00000000
        /*290c*/ 	.short	0x010a
        /*290e*/ 	.byte	0x3f
	.zero		1


	//   ....[198]....
        /*2910*/ 	.word	0x00017370
        /*2914*/ 	.word	0x00000009
        /*2918*/ 	.word	0x00000000
        /*291c*/ 	.short	0x010a
        /*291e*/ 	.byte	0x3f
	.zero		1


	//   ....[199]....
        /*2920*/ 	.word	0x000173c0
        /*2924*/ 	.word	0x00000008
        /*2928*/ 	.word	0x00000000
        /*292c*/ 	.short	0x010a
        /*292e*/ 	.byte	0x3f
	.zero		1


	//   ....[200]....
        /*2930*/ 	.word	0x00017410
        /*2934*/ 	.word	0x0000000b
        /*2938*/ 	.word	0x00000000
        /*293c*/ 	.short	0x010a
        /*293e*/ 	.byte	0x3f
	.zero		1


	//   ....[201]....
        /*2940*/ 	.word	0x00017460
        /*2944*/ 	.word	0x0000000c
        /*2948*/ 	.word	0x00038440
        /*294c*/ 	.short	0x010a
        /*294e*/ 	.byte	0x3f
	.zero		1


	//   ....[202]....
        /*2950*/ 	.word	0x000174b0
        /*2954*/ 	.word	0x00000003
        /*2958*/ 	.word	0x00038440
        /*295c*/ 	.short	0x010a
        /*295e*/ 	.byte	0x3f
	.zero		1


	//   ....[203]....
        /*2960*/ 	.word	0x00017500
        /*2964*/ 	.word	0x00000003
        /*2968*/ 	.word	0x00038440
        /*296c*/ 	.short	0x010a
        /*296e*/ 	.byte	0x3f
	.zero		1


	//   ....[204]....
        /*2970*/ 	.word	0x00017550
        /*2974*/ 	.word	0x00000003
        /*2978*/ 	.word	0x00038440
        /*297c*/ 	.short	0x010a
        /*297e*/ 	.byte	0x3f
	.zero		1


	//   ....[205]....
        /*2980*/ 	.word	0x000175a0
        /*2984*/ 	.word	0x00000003
        /*2988*/ 	.word	0x00038440
        /*298c*/ 	.short	0x010a
        /*298e*/ 	.byte	0x3f
	.zero		1


	//   ....[206]....
        /*2990*/ 	.word	0x000175f0
        /*2994*/ 	.word	0x00000003
        /*2998*/ 	.word	0x00038440
        /*299c*/ 	.short	0x010a
        /*299e*/ 	.byte	0x3f
	.zero		1


	//   ....[207]....
        /*29a0*/ 	.word	0x00017640
        /*29a4*/ 	.word	0x00000003
        /*29a8*/ 	.word	0x00038440
        /*29ac*/ 	.short	0x010a
        /*29ae*/ 	.byte	0x3f
	.zero		1


	//   ....[208]....
        /*29b0*/ 	.word	0x00017690
        /*29b4*/ 	.word	0x00000003
        /*29b8*/ 	.word	0x00038440
        /*29bc*/ 	.short	0x010a
        /*29be*/ 	.byte	0x3f
	.zero		1


	//----- nvinfo : EIATTR_NUM_MBARRIERS
	.align		4
.L_39:
        /*29c0*/ 	.byte	0x03, 0x38
        /*29c2*/ 	.short	0x0026


	//----- nvinfo : EIATTR_EXIT_INSTR_OFFSETS
	.align		4
        /*29c4*/ 	.byte	0x04, 0x1c
        /*29c6*/ 	.short	(.L_41 - .L_40)


	//   ....[0]....
.L_40:
        /*29c8*/ 	.word	0x00002b20


	//   ....[1]....
        /*29cc*/ 	.word	0x00002be0


	//   ....[2]....
        /*29d0*/ 	.word	0x0000f520


	//   ....[3]....
        /*29d4*/ 	.word	0x0000f5c0


	//   ....[4]....
        /*29d8*/ 	.word	0x000120c0


	//   ....[5]....
        /*29dc*/ 	.word	0x00013d50


	//   ....[6]....
        /*29e0*/ 	.word	0x00016070


	//----- nvinfo : EIATTR_MAX_THREADS
	.align		4
.L_41:
        /*29e4*/ 	.byte	0x04, 0x05
        /*29e6*/ 	.short	(.L_43 - .L_42)
.L_42:
        /*29e8*/ 	.word	0x00000180
        /*29ec*/ 	.word	0x00000001
        /*29f0*/ 	.word	0x00000001


	//----- nvinfo : EIATTR_CRS_STACK_SIZE
	.align		4
.L_43:
        /*29f4*/ 	.byte	0x04, 0x1e
        /*29f6*/ 	.short	(.L_45 - .L_44)
.L_44:
        /*29f8*/ 	.word	0x00000000


	//----- nvinfo : EIATTR_CBANK_PARAM_SIZE
	.align		4
.L_45:
        /*29fc*/ 	.byte	0x03, 0x19
        /*29fe*/ 	.short	0x0770


	//----- nvinfo : EIATTR_PARAM_CBANK
	.align		4
        /*2a00*/ 	.byte	0x04, 0x0a
        /*2a02*/ 	.short	(.L_47 - .L_46)
	.align		4
.L_46:
        /*2a04*/ 	.word	index@(.nv.constant0._ZN7cutlass13device_kernelINS_4gemm6kernel13GemmUniversalINS1_17GroupProblemShapeIN4cute5tupleIJiiiEEEEENS1_10collective13CollectiveMmaINS1_39MainloopSm90ArrayTmaGmmaWarpSpecializedILi6ENS6_IJNS5_1CILi1EEESD_SD_EEENS1_55KernelPtrArrayTmaWarpSpecializedCooperativeFP8FastAccumEEENS6_IJNSC_ILi256EEESH_NSC_ILi64EEEEEENS_12float_e4m3_tEPNS6_IJlSD_NSC_ILi0EEEEEESK_SN_NS5_8TiledMMAINS5_8MMA_AtomIJNS5_4SM904GMMA31MMA_64x256x32_F32E4M3E4M3_SS_TNILNSR_7ScaleInE1ELST_1EEEEEENS5_6LayoutINS6_IJNSC_ILi2EEESD_SD_EEENS6_IJSD_SL_SL_EEEEENS6_IJNS5_10UnderscoreES11_S11_EEEEENS5_13SM90_TMA_LOADENS5_14ComposedLayoutINS5_7SwizzleILi2ELi4ELi3EEENS5_18smem_ptr_flag_bitsILi8EEENSW_INS6_IJNSC_ILi8EEESI_EEENS6_IJSI_SD_EEEEEEEvNS5_8identityES14_S1E_vS1F_EENS_8epilogue10collective18CollectiveEpilogueINS1H_30Sm90PtrArrayTmaWarpSpecializedILi4ELi2ELi16ELb1ELb0ELi2EEEJSJ_NS6_IJNSC_ILi128EEENSC_ILi32EEEEEENS_6half_tEPNS6_IJSD_lSL_EEES1P_S1R_NS1H_6fusion15FusionCallbacksIS1L_NS1S_17LinearCombinationIS1P_fS1P_fLNS_15FloatRoundStyleE2EEESJ_S1O_JEEES14_NS15_INS16_ILi3ELi4ELi3EEENS18_ILi16EEENSW_INS6_IJSI_S1A_EEENS6_IJSD_SI_EEEEEEENS5_17SM75_U16x8_LDSM_TENS5_14SM90_TMA_STOREES23_NS5_17SM90_U16x8_STSM_TENS5_9Copy_AtomIJNS5_17SM90_U32x4_STSM_NES1P_EEEvEEEvvEEEEvNT_6ParamsE)
        /*2a08*/ 	.short	0x0210
        /*2a0a*/ 	.short	0x0770


	//----- nvinfo : EIATTR_SW_WAR
	.align		4
.L_47:
        /*2a0c*/ 	.byte	0x04, 0x36
        /*2a0e*/ 	.short	(.L_49 - .L_48)
.L_48:
        /*2a10*/ 	.word	0x00000008
.L_49:


//--------------------- .nv.callgraph             --------------------------
	.section	.nv.callgraph,"",@"SHT_CUDA_CALLGRAPH"
	.align	4
	.sectionentsize	8
	.align		4
        /*0000*/ 	.word	0x00000000
	.align		4
        /*0004*/ 	.word	0xffffffff
	.align		4
        /*0008*/ 	.word	index@(_ZN7cutlass13device_kernelINS_4gemm6kernel13GemmUniversalINS1_17GroupProblemShapeIN4cute5tupleIJiiiEEEEENS1_10collective13CollectiveMmaINS1_39MainloopSm90ArrayTmaGmmaWarpSpecializedILi6ENS6_IJNS5_1CILi1EEESD_SD_EEENS1_55KernelPtrArrayTmaWarpSpecializedCooperativeFP8FastAccumEEENS6_IJNSC_ILi256EEESH_NSC_ILi64EEEEEENS_12float_e4m3_tEPNS6_IJlSD_NSC_ILi0EEEEEESK_SN_NS5_8TiledMMAINS5_8MMA_AtomIJNS5_4SM904GMMA31MMA_64x256x32_F32E4M3E4M3_SS_TNILNSR_7ScaleInE1ELST_1EEEEEENS5_6LayoutINS6_IJNSC_ILi2EEESD_SD_EEENS6_IJSD_SL_SL_EEEEENS6_IJNS5_10UnderscoreES11_S11_EEEEENS5_13SM90_TMA_LOADENS5_14ComposedLayoutINS5_7SwizzleILi2ELi4ELi3EEENS5_18smem_ptr_flag_bitsILi8EEENSW_INS6_IJNSC_ILi8EEESI_EEENS6_IJSI_SD_EEEEEEEvNS5_8identityES14_S1E_vS1F_EENS_8epilogue10collective18CollectiveEpilogueINS1H_30Sm90PtrArrayTmaWarpSpecializedILi4ELi2ELi16ELb1ELb0ELi2EEEJSJ_NS6_IJNSC_ILi128EEENSC_ILi32EEEEEENS_6half_tEPNS6_IJSD_lSL_EEES1P_S1R_NS1H_6fusion15FusionCallbacksIS1L_NS1S_17LinearCombinationIS1P_fS1P_fLNS_15FloatRoundStyleE2EEESJ_S1O_JEEES14_NS15_INS16_ILi3ELi4ELi3EEENS18_ILi16EEENSW_INS6_IJSI_S1A_EEENS6_IJSD_SI_EEEEEEENS5_17SM75_U16x8_LDSM_TENS5_14SM90_TMA_STOREES23_NS5_17SM90_U16x8_STSM_TENS5_9Copy_AtomIJNS5_17SM90_U32x4_STSM_NES1P_EEEvEEEvvEEEEvNT_6ParamsE)
	.align		4
        /*000c*/ 	.word	index@(__assertfail)
	.align		4
        /*0010*/ 	.word	0x00000000
	.align		4
        /*0014*/ 	.word	0xfffffffe
	.align		4
        /*0018*/ 	.word	0x00000000
	.align		4
        /*001c*/ 	.word	0xfffffffd
	.align		4
        /*0020*/ 	.word	0x00000000
	.align		4
        /*0024*/ 	.word	0xfffffffc


//--------------------- .nv.constant4             --------------------------
	.section	.nv.constant4,"a",@progbits
	.align	8
	.align		8
.nv.constant4:
        /*0000*/ 	.dword	__assertfail
	.align		8
        /*0008*/ 	.dword	__unnamed_1
	.align		8
        /*0010*/ 	.dword	_ZN39_INTERNAL_31f5a17b_4_k_cu_c6c7fd0b_35194cuda3std3__45__cpo5beginE
	.align		8
        /*0018*/ 	.dword	_ZN39_INTERNAL_31f5a17b_4_k_cu_c6c7fd0b_35194cuda3std3__45__cpo3endE
	.align		8
        /*0020*/ 	.dword	_ZN39_INTERNAL_31f5a17b_4_k_cu_c6c7fd0b_35194cuda3std3__45__cpo6cbeginE
	.align		8
        /*0028*/ 	.dword	_ZN39_INTERNAL_31f5a17b_4_k_cu_c6c7fd0b_35194cuda3std3__45__cpo4cendE
	.align		8
        /*0030*/ 	.dword	_ZN39_INTERNAL_31f5a17b_4_k_cu_c6c7fd0b_35194cuda3std3__441_GLOBAL__N__31f5a17b_4_k_cu_c6c7fd0b_35196ignoreE
	.align		8
        /*0038*/ 	.dword	_ZN39_INTERNAL_31f5a17b_4_k_cu_c6c7fd0b_35194cuda3std3__419piecewise_constructE
	.align		8
        /*0040*/ 	.dword	_ZN39_INTERNAL_31f5a17b_4_k_cu_c6c7fd0b_35194cuda3std3__48in_placeE
	.align		8
        /*0048*/ 	.dword	_ZN39_INTERNAL_31f5a17b_4_k_cu_c6c7fd0b_35194cuda3std6ranges3__45__cpo4swapE
	.align		8
        /*0050*/ 	.dword	_ZN39_INTERNAL_31f5a17b_4_k_cu_c6c7fd0b_35194cuda3std6ranges3__45__cpo9iter_moveE
	.align		8
        /*0058*/ 	.dword	_ZN39_INTERNAL_31f5a17b_4_k_cu_c6c7fd0b_35194cute7productE
	.align		8
        /*0060*/ 	.dword	_ZN39_INTERNAL_31f5a17b_4_k_cu_c6c7fd0b_35194cute1_E
	.align		8
        /*0068*/ 	.dword	$str$24
	.align		8
        /*0070*/ 	.dword	$str$25


//--------------------- .text._ZN7cutlass13device_kernelINS_4gemm6kernel13GemmUniversalINS1_17GroupProblemShapeIN4cute5tupleIJiiiEEEEENS1_10collective13CollectiveMmaINS1_39MainloopSm90ArrayTmaGmmaWarpSpecializedILi6ENS6_IJNS5_1CILi1EEESD_SD_EEENS1_55KernelPtrArrayTmaWarpSpecializedCooperativeFP8FastAccumEEENS6_IJNSC_ILi256EEESH_NSC_ILi64EEEEEENS_12float_e4m3_tEPNS6_IJlSD_NSC_ILi0EEEEEESK_SN_NS5_8TiledMMAINS5_8MMA_AtomIJNS5_4SM904GMMA31MMA_64x256x32_F32E4M3E4M3_SS_TNILNSR_7ScaleInE1ELST_1EEEEEENS5_6LayoutINS6_IJNSC_ILi2EEESD_SD_EEENS6_IJSD_SL_SL_EEEEENS6_IJNS5_10UnderscoreES11_S11_EEEEENS5_13SM90_TMA_LOADENS5_14ComposedLayoutINS5_7SwizzleILi2ELi4ELi3EEENS5_18smem_ptr_flag_bitsILi8EEENSW_INS6_IJNSC_ILi8EEESI_EEENS6_IJSI_SD_EEEEEEEvNS5_8identityES14_S1E_vS1F_EENS_8epilogue10collective18CollectiveEpilogueINS1H_30Sm90PtrArrayTmaWarpSpecializedILi4ELi2ELi16ELb1ELb0ELi2EEEJSJ_NS6_IJNSC_ILi128EEENSC_ILi32EEEEEENS_6half_tEPNS6_IJSD_lSL_EEES1P_S1R_NS1H_6fusion15FusionCallbacksIS1L_NS1S_17LinearCombinationIS1P_fS1P_fLNS_15FloatRoundStyleE2EEESJ_S1O_JEEES14_NS15_INS16_ILi3ELi4ELi3EEENS18_ILi16EEENSW_INS6_IJSI_S1A_EEENS6_IJSD_SI_EEEEEEENS5_17SM75_U16x8_LDSM_TENS5_14SM90_TMA_STOREES23_NS5_17SM90_U16x8_STSM_TENS5_9Copy_AtomIJNS5_17SM90_U32x4_STSM_NES1P_EEEvEEEvvEEEEvNT_6ParamsE --------------------------
	.section	.text._ZN7cutlass13device_kernelINS_4gemm6kernel13GemmUniversalINS1_17GroupProblemShapeIN4cute5tupleIJiiiEEEEENS1_10collective13CollectiveMmaINS1_39MainloopSm90ArrayTmaGmmaWarpSpecializedILi6ENS6_IJNS5_1CILi1EEESD_SD_EEENS1_55KernelPtrArrayTmaWarpSpecializedCooperativeFP8FastAccumEEENS6_IJNSC_ILi256EEESH_NSC_ILi64EEEEEENS_12float_e4m3_tEPNS6_IJlSD_NSC_ILi0EEEEEESK_SN_NS5_8TiledMMAINS5_8MMA_AtomIJNS5_4SM904GMMA31MMA_64x256x32_F32E4M3E4M3_SS_TNILNSR_7ScaleInE1ELST_1EEEEEENS5_6LayoutINS6_IJNSC_ILi2EEESD_SD_EEENS6_IJSD_SL_SL_EEEEENS6_IJNS5_10UnderscoreES11_S11_EEEEENS5_13SM90_TMA_LOADENS5_14ComposedLayoutINS5_7SwizzleILi2ELi4ELi3EEENS5_18smem_ptr_flag_bitsILi8EEENSW_INS6_IJNSC_ILi8EEESI_EEENS6_IJSI_SD_EEEEEEEvNS5_8identityES14_S1E_vS1F_EENS_8epilogue10collective18CollectiveEpilogueINS1H_30Sm90PtrArrayTmaWarpSpecializedILi4ELi2ELi16ELb1ELb0ELi2EEEJSJ_NS6_IJNSC_ILi128EEENSC_ILi32EEEEEENS_6half_tEPNS6_IJSD_lSL_EEES1P_S1R_NS1H_6fusion15FusionCallbacksIS1L_NS1S_17LinearCombinationIS1P_fS1P_fLNS_15FloatRoundStyleE2EEESJ_S1O_JEEES14_NS15_INS16_ILi3ELi4ELi3EEENS18_ILi16EEENSW_INS6_IJSI_S1A_EEENS6_IJSD_SI_EEEEEEENS5_17SM75_U16x8_LDSM_TENS5_14SM90_TMA_STOREES23_NS5_17SM90_U16x8_STSM_TENS5_9Copy_AtomIJNS5_17SM90_U32x4_STSM_NES1P_EEEvEEEvvEEEEvNT_6ParamsE,"ax",@progbits
	.align	128
.text._ZN7cutlass13device_kernelINS_4gemm6kernel13GemmUniversalINS1_17GroupProblemShapeIN4cute5tupleIJiiiEEEEENS1_10collective13CollectiveMmaINS1_39MainloopSm90ArrayTmaGmmaWarpSpecializedILi6ENS6_IJNS5_1CILi1EEESD_SD_EEENS1_55KernelPtrArrayTmaWarpSpecializedCooperativeFP8FastAccumEEENS6_IJNSC_ILi256EEESH_NSC_ILi64EEEEEENS_12float_e4m3_tEPNS6_IJlSD_NSC_ILi0EEEEEESK_SN_NS5_8TiledMMAINS5_8MMA_AtomIJNS5_4SM904GMMA31MMA_64x256x32_F32E4M3E4M3_SS_TNILNSR_7ScaleInE1ELST_1EEEEEENS5_6LayoutINS6_IJNSC_ILi2EEESD_SD_EEENS6_IJSD_SL_SL_EEEEENS6_IJNS5_10UnderscoreES11_S11_EEEEENS5_13SM90_TMA_LOADENS5_14ComposedLayoutINS5_7SwizzleILi2ELi4ELi3EEENS5_18smem_ptr_flag_bitsILi8EEENSW_INS6_IJNSC_ILi8EEESI_EEENS6_IJSI_SD_EEEEEEEvNS5_8identityES14_S1E_vS1F_EENS_8epilogue10collective18CollectiveEpilogueINS1H_30Sm90PtrArrayTmaWarpSpecializedILi4ELi2ELi16ELb1ELb0ELi2EEEJSJ_NS6_IJNSC_ILi128EEENSC_ILi32EEEEEENS_6half_tEPNS6_IJSD_lSL_EEES1P_S1R_NS1H_6fusion15FusionCallbacksIS1L_NS1S_17LinearCombinationIS1P_fS1P_fLNS_15FloatRoundStyleE2EEESJ_S1O_JEEES14_NS15_INS16_ILi3ELi4ELi3EEENS18_ILi16EEENSW_INS6_IJSI_S1A_EEENS6_IJSD_SI_EEEEEEENS5_17SM75_U16x8_LDSM_TENS5_14SM90_TMA_STOREES23_NS5_17SM90_U16x8_STSM_TENS5_9Copy_AtomIJNS5_17SM90_U32x4_STSM_NES1P_EEEvEEEvvEEEEvNT_6ParamsE:
        .type           _ZN7cutlass13device_kernelINS_4gemm6kernel13GemmUniversalINS1_17GroupProblemShapeIN4cute5tupleIJiiiEEEEENS1_10collective13CollectiveMmaINS1_39MainloopSm90ArrayTmaGmmaWarpSpecializedILi6ENS6_IJNS5_1CILi1EEESD_SD_EEENS1_55KernelPtrArrayTmaWarpSpecializedCooperativeFP8FastAccumEEENS6_IJNSC_ILi256EEESH_NSC_ILi64EEEEEENS_12float_e4m3_tEPNS6_IJlSD_NSC_ILi0EEEEEESK_SN_NS5_8TiledMMAINS5_8MMA_AtomIJNS5_4SM904GMMA31MMA_64x256x32_F32E4M3E4M3_SS_TNILNSR_7ScaleInE1ELST_1EEEEEENS5_6LayoutINS6_IJNSC_ILi2EEESD_SD_EEENS6_IJSD_SL_SL_EEEEENS6_IJNS5_10UnderscoreES11_S11_EEEEENS5_13SM90_TMA_LOADENS5_14ComposedLayoutINS5_7SwizzleILi2ELi4ELi3EEENS5_18smem_ptr_flag_bitsILi8EEENSW_INS6_IJNSC_ILi8EEESI_EEENS6_IJSI_SD_EEEEEEEvNS5_8identityES14_S1E_vS1F_EENS_8epilogue10collective18CollectiveEpilogueINS1H_30Sm90PtrArrayTmaWarpSpecializedILi4ELi2ELi16ELb1ELb0ELi2EEEJSJ_NS6_IJNSC_ILi128EEENSC_ILi32EEEEEENS_6half_tEPNS6_IJSD_lSL_EEES1P_S1R_NS1H_6fusion15FusionCallbacksIS1L_NS1S_17LinearCombinationIS1P_fS1P_fLNS_15FloatRoundStyleE2EEESJ_S1O_JEEES14_NS15_INS16_ILi3ELi4ELi3EEENS18_ILi16EEENSW_INS6_IJSI_S1A_EEENS6_IJSD_SI_EEEEEEENS5_17SM75_U16x8_LDSM_TENS5_14SM90_TMA_STOREES23_NS5_17SM90_U16x8_STSM_TENS5_9Copy_AtomIJNS5_17SM90_U32x4_STSM_NES1P_EEEvEEEvvEEEEvNT_6ParamsE,@function
        .size           _ZN7cutlass13device_kernelINS_4gemm6kernel13GemmUniversalINS1_17GroupProblemShapeIN4cute5tupleIJiiiEEEEENS1_10collective13CollectiveMmaINS1_39MainloopSm90ArrayTmaGmmaWarpSpecializedILi6ENS6_IJNS5_1CILi1EEESD_SD_EEENS1_55KernelPtrArrayTmaWarpSpecializedCooperativeFP8FastAccumEEENS6_IJNSC_ILi256EEESH_NSC_ILi64EEEEEENS_12float_e4m3_tEPNS6_IJlSD_NSC_ILi0EEEEEESK_SN_NS5_8TiledMMAINS5_8MMA_AtomIJNS5_4SM904GMMA31MMA_64x256x32_F32E4M3E4M3_SS_TNILNSR_7ScaleInE1ELST_1EEEEEENS5_6LayoutINS6_IJNSC_ILi2EEESD_SD_EEENS6_IJSD_SL_SL_EEEEENS6_IJNS5_10UnderscoreES11_S11_EEEEENS5_13SM90_TMA_LOADENS5_14ComposedLayoutINS5_7SwizzleILi2ELi4ELi3EEENS5_18smem_ptr_flag_bitsILi8EEENSW_INS6_IJNSC_ILi8EEESI_EEENS6_IJSI_SD_EEEEEEEvNS5_8identityES14_S1E_vS1F_EENS_8epilogue10collective18CollectiveEpilogueINS1H_30Sm90PtrArrayTmaWarpSpecializedILi4ELi2ELi16ELb1ELb0ELi2EEEJSJ_NS6_IJNSC_ILi128EEENSC_ILi32EEEEEENS_6half_tEPNS6_IJSD_lSL_EEES1P_S1R_NS1H_6fusion15FusionCallbacksIS1L_NS1S_17LinearCombinationIS1P_fS1P_fLNS_15FloatRoundStyleE2EEESJ_S1O_JEEES14_NS15_INS16_ILi3ELi4ELi3EEENS18_ILi16EEENSW_INS6_IJSI_S1A_EEENS6_IJSD_SI_EEEEEEENS5_17SM75_U16x8_LDSM_TENS5_14SM90_TMA_STOREES23_NS5_17SM90_U16x8_STSM_TENS5_9Copy_AtomIJNS5_17SM90_U32x4_STSM_NES1P_EEEvEEEvvEEEEvNT_6ParamsE,(.L_x_423 - _ZN7cutlass13device_kernelINS_4gemm6kernel13GemmUniversalINS1_17GroupProblemShapeIN4cute5tupleIJiiiEEEEENS1_10collective13CollectiveMmaINS1_39MainloopSm90ArrayTmaGmmaWarpSpecializedILi6ENS6_IJNS5_1CILi1EEESD_SD_EEENS1_55KernelPtrArrayTmaWarpSpecializedCooperativeFP8FastAccumEEENS6_IJNSC_ILi256EEESH_NSC_ILi64EEEEEENS_12float_e4m3_tEPNS6_IJlSD_NSC_ILi0EEEEEESK_SN_NS5_8TiledMMAINS5_8MMA_AtomIJNS5_4SM904GMMA31MMA_64x256x32_F32E4M3E4M3_SS_TNILNSR_7ScaleInE1ELST_1EEEEEENS5_6LayoutINS6_IJNSC_ILi2EEESD_SD_EEENS6_IJSD_SL_SL_EEEEENS6_IJNS5_10UnderscoreES11_S11_EEEEENS5_13SM90_TMA_LOADENS5_14ComposedLayoutINS5_7SwizzleILi2ELi4ELi3EEENS5_18smem_ptr_flag_bitsILi8EEENSW_INS6_IJNSC_ILi8EEESI_EEENS6_IJSI_SD_EEEEEEEvNS5_8identityES14_S1E_vS1F_EENS_8epilogue10collective18CollectiveEpilogueINS1H_30Sm90PtrArrayTmaWarpSpecializedILi4ELi2ELi16ELb1ELb0ELi2EEEJSJ_NS6_IJNSC_ILi128EEENSC_ILi32EEEEEENS_6half_tEPNS6_IJSD_lSL_EEES1P_S1R_NS1H_6fusion15FusionCallbacksIS1L_NS1S_17LinearCombinationIS1P_fS1P_fLNS_15FloatRoundStyleE2EEESJ_S1O_JEEES14_NS15_INS16_ILi3ELi4ELi3EEENS18_ILi16EEENSW_INS6_IJSI_S1A_EEENS6_IJSD_SI_EEEEEEENS5_17SM75_U16x8_LDSM_TENS5_14SM90_TMA_STOREES23_NS5_17SM90_U16x8_STSM_TENS5_9Copy_AtomIJNS5_17SM90_U32x4_STSM_NES1P_EEEvEEEvvEEEEvNT_6ParamsE)
        .other          _ZN7cutlass13device_kernelINS_4gemm6kernel13GemmUniversalINS1_17GroupProblemShapeIN4cute5tupleIJiiiEEEEENS1_10collective13CollectiveMmaINS1_39MainloopSm90ArrayTmaGmmaWarpSpecializedILi6ENS6_IJNS5_1CILi1EEESD_SD_EEENS1_55KernelPtrArrayTmaWarpSpecializedCooperativeFP8FastAccumEEENS6_IJNSC_ILi256EEESH_NSC_ILi64EEEEEENS_12float_e4m3_tEPNS6_IJlSD_NSC_ILi0EEEEEESK_SN_NS5_8TiledMMAINS5_8MMA_AtomIJNS5_4SM904GMMA31MMA_64x256x32_F32E4M3E4M3_SS_TNILNSR_7ScaleInE1ELST_1EEEEEENS5_6LayoutINS6_IJNSC_ILi2EEESD_SD_EEENS6_IJSD_SL_SL_EEEEENS6_IJNS5_10UnderscoreES11_S11_EEEEENS5_13SM90_TMA_LOADENS5_14ComposedLayoutINS5_7SwizzleILi2ELi4ELi3EEENS5_18smem_ptr_flag_bitsILi8EEENSW_INS6_IJNSC_ILi8EEESI_EEENS6_IJSI_SD_EEEEEEEvNS5_8identityES14_S1E_vS1F_EENS_8epilogue10collective18CollectiveEpilogueINS1H_30Sm90PtrArrayTmaWarpSpecializedILi4ELi2ELi16ELb1ELb0ELi2EEEJSJ_NS6_IJNSC_ILi128EEENSC_ILi32EEEEEENS_6half_tEPNS6_IJSD_lSL_EEES1P_S1R_NS1H_6fusion15FusionCallbacksIS1L_NS1S_17LinearCombinationIS1P_fS1P_fLNS_15FloatRoundStyleE2EEESJ_S1O_JEEES14_NS15_INS16_ILi3ELi4ELi3EEENS18_ILi16EEENSW_INS6_IJSI_S1A_EEENS6_IJSD_SI_EEEEEEENS5_17SM75_U16x8_LDSM_TENS5_14SM90_TMA_STOREES23_NS5_17SM90_U16x8_STSM_TENS5_9Copy_AtomIJNS5_17SM90_U32x4_STSM_NES1P_EEEvEEEvvEEEEvNT_6ParamsE,@"STO_CUDA_ENTRY STV_DEFAULT"
_ZN7cutlass13device_kernelINS_4gemm6kernel13GemmUniversalINS1_17GroupProblemShapeIN4cute5tupleIJiiiEEEEENS1_10collective13CollectiveMmaINS1_39MainloopSm90ArrayTmaGmmaWarpSpecializedILi6ENS6_IJNS5_1CILi1EEESD_SD_EEENS1_55KernelPtrArrayTmaWarpSpecializedCooperativeFP8FastAccumEEENS6_IJNSC_ILi256EEESH_NSC_ILi64EEEEEENS_12float_e4m3_tEPNS6_IJlSD_NSC_ILi0EEEEEESK_SN_NS5_8TiledMMAINS5_8MMA_AtomIJNS5_4SM904GMMA31MMA_64x256x32_F32E4M3E4M3_SS_TNILNSR_7ScaleInE1ELST_1EEEEEENS5_6LayoutINS6_IJNSC_ILi2EEESD_SD_EEENS6_IJSD_SL_SL_EEEEENS6_IJNS5_10UnderscoreES11_S11_EEEEENS5_13SM90_TMA_LOADENS5_14ComposedLayoutINS5_7SwizzleILi2ELi4ELi3EEENS5_18smem_ptr_flag_bitsILi8EEENSW_INS6_IJNSC_ILi8EEESI_EEENS6_IJSI_SD_EEEEEEEvNS5_8identityES14_S1E_vS1F_EENS_8epilogue10collective18CollectiveEpilogueINS1H_30Sm90PtrArrayTmaWarpSpecializedILi4ELi2ELi16ELb1ELb0ELi2EEEJSJ_NS6_IJNSC_ILi128EEENSC_ILi32EEEEEENS_6half_tEPNS6_IJSD_lSL_EEES1P_S1R_NS1H_6fusion15FusionCallbacksIS1L_NS1S_17LinearCombinationIS1P_fS1P_fLNS_15FloatRoundStyleE2EEESJ_S1O_JEEES14_NS15_INS16_ILi3ELi4ELi3EEENS18_ILi16EEENSW_INS6_IJSI_S1A_EEENS6_IJSD_SI_EEEEEEENS5_17SM75_U16x8_LDSM_TENS5_14SM90_TMA_STOREES23_NS5_17SM90_U16x8_STSM_TENS5_9Copy_AtomIJNS5_17SM90_U32x4_STSM_NES1P_EEEvEEEvvEEEEvNT_6ParamsE:
[----:B------:R-:W1:Y:S02]  /*0000*/  LDC R1, c[0x0][0x28] ;  /* 0x00000a00ff017b82 */ /* 0x000e640000000800 */
[----:B-1----:R-:W-:-:S06]  /*0010*/  VIADD R1, R1, 0xfffffb18 ;  /* 0xfffffb1801017836 */ /* 0x002fcc0000000000 */
[----:B------:R-:W1:Y:S01]  /*0020*/  LDC.64 R6, c[0x0][0x918] ;  /* 0x00024600ff067b82 */ /* 0x000e620000000a00 */
[----:B------:R-:W-:Y:S01]  /*0030*/  ULDC.64 UR56, c[0x0][0x208] ;  /* 0x0000820000387ab9 */ /* 0x000fe20000000a00 */
[----:B------:R-:W2:Y:S01]  /*0040*/  S2R R14, SR_TID.X ;  /* 0x00000000000e7919 */ /* 0x000ea20000002100 */
[----:B------:R-:W-:Y:S01]  /*0050*/  ULDC UR4, c[0x0][0x910] ;  /* 0x0002440000047ab9 */ /* 0x000fe20000000800 */
[----:B------:R-:W-:Y:S01]  /*0060*/  ULDC.64 UR20, c[0x0][0x8d0] ;  /* 0x0002340000147ab9 */ /* 0x000fe20000000a00 */
[----:B------:R-:W-:Y:S01]  /*0070*/  ULDC.64 UR14, c[0x0][0x8c8] ;  /* 0x00023200000e7ab9 */ /* 0x000fe20000000a00 */
[----:B------:R-:W-:Y:S01]  /*0080*/  ULDC UR5, c[0x0][0x908] ;  /* 0x0002420000057ab9 */ /* 0x000fe20000000800 */
[----:B------:R-:W-:Y:S01]  /*0090*/  MOV R8, RZ ;  /* 0x000000ff00087202 */ /* 0x000fe20000000f00 */
[----:B------:R-:W-:Y:S01]  /*00a0*/  S2UR UR40, SR_CTAID.X ;  /* 0x00000000002879c3 */ /* 0x000fe20000002500 */
[----:B------:R-:W-:Y:S01]  /*00b0*/  IMAD.MOV.U32 R0, RZ, RZ, RZ ;  /* 0x000000ffff007224 */ /* 0x000fe200078e00ff */
[----:B------:R-:W-:Y:S01]  /*00c0*/  ULDC.64 UR22, c[0x0][0x8e8] ;  /* 0x00023a0000167ab9 */ /* 0x000fe20000000a00 */
[----:B------:R-:W-:Y:S01]  /*00d0*/  ULDC.64 UR16, c[0x0][0x8e0] ;  /* 0x0002380000107ab9 */ /* 0x000fe20000000a00 */
[----:B-1----:R-:W3:Y:S01]  /*00e0*/  LDG.E R9, desc[UR56][R6.64] ;  /* 0x0000003806097981 */ /* 0x002ee2000c1e1900 */
[----:B------:R-:W-:-:S03]  /*00f0*/  IMAD.U32 R3, RZ, RZ, UR4 ;  /* 0x00000004ff037e24 */ /* 0x000fc6000f8e00ff */
[----:B------:R-:W4:Y:S01]  /*0100*/  LDG.E R2, desc[UR56][R6.64+0x4] ;  /* 0x0000043806027981 */ /* 0x000f22000c1e1900 */
[----:B--2---:R-:W-:-:S04]  /*0110*/  LOP3.LUT R20, R14, 0x1f, RZ, 0xc0, !PT ;  /* 0x0000001f0e147812 */ /* 0x004fc800078ec0ff */
[----:B------:R-:W-:Y:S01]  /*0120*/  ISETP.GE.AND P0, PT, R20, R3, PT ;  /* 0x000000031400720c */ /* 0x000fe20003f06270 */
[----:B------:R-:W1:Y:S01]  /*0130*/  S2UR UR4, SR_CTAID.Y ;  /* 0x00000000000479c3 */ /* 0x000e620000002600 */
[----:B------:R-:W-:-:S04]  /*0140*/  UISETP.NE.U32.AND UP0, UPT, UR20, URZ, UPT ;  /* 0x0000003f1400728c */ /* 0x000fc8000bf05070 */
[----:B------:R-:W-:-:S07]  /*0150*/  UISETP.NE.AND.EX UP0, UPT, UR21, URZ, UPT, UP0 ;  /* 0x0000003f1500728c */ /* 0x000fce000bf05300 */
[----:B------:R-:W2:Y:S01]  /*0160*/  @!P0 LDC.64 R4, c[0x0][0x918] ;  /* 0x00024600ff048b82 */ /* 0x000ea20000000a00 */
[----:B------:R-:W-:-:S03]  /*0170*/  UISETP.NE.AND UP3, UPT, UR5, 0x1, UPT ;  /* 0x000000010500788c */ /* 0x000fc6000bf65270 */
[----:B------:R-:W-:-:S08]  /*0180*/  @UP0 ULDC UR8, c[0x0][0x8dc] ;  /* 0x0002370000080ab9 */ /* 0x000fd00000000800 */
[----:B------:R-:W-:Y:S01]  /*0190*/  @UP3 ULDC UR12, c[0x0][0x10] ;  /* 0x00000400000c3ab9 */ /* 0x000fe20000000800 */
[----:B------:R-:W-:Y:S02]  /*01a0*/  @UP3 UMOV UR5, URZ ;  /* 0x0000003f00053c82 */ /* 0x000fe40008000000 */
[----:B-1----:R-:W-:Y:S01]  /*01b0*/  @UP3 UIMAD.WIDE.U32 UR12, UR40, UR12, UR4 ;  /* 0x0000000c280c32a5 */ /* 0x002fe2000f8e0004 */
[----:B------:R-:W-:Y:S01]  /*01c0*/  @UP3 UMOV UR9, URZ ;  /* 0x0000003f00093c82 */ /* 0x000fe20008000000 */
[----:B--2---:R-:W-:Y:S02]  /*01d0*/  @!P0 IMAD.WIDE.U32 R4, R20, 0xc, R4 ;  /* 0x0000000c14048825 */ /* 0x004fe400078e0004 */
[----:B------:R-:W-:-:S03]  /*01e0*/  @UP3 UIADD3 UR9, UR13, UR9, URZ ;  /* 0x000000090d093290 */ /* 0x000fc6000fffe03f */
[----:B------:R-:W-:Y:S01]  /*01f0*/  @UP3 UMOV UR10, UR12 ;  /* 0x0000000c000a3c82 */ /* 0x000fe20008000000 */
[----:B------:R1:W5:Y:S04]  /*0200*/  @!P0 LDG.E R8, desc[UR56][R4.64] ;  /* 0x0000003804088981 */ /* 0x000368000c1e1900 */
[----:B------:R1:W5:Y:S01]  /*0210*/  @!P0 LDG.E R0, desc[UR56][R4.64+0x4] ;  /* 0x0000043804008981 */ /* 0x000362000c1e1900 */
[----:B------:R-:W-:Y:S01]  /*0220*/  ISETP.NE.U32.AND P0, PT, RZ, UR22, PT ;  /* 0x00000016ff007c0c */ /* 0x000fe2000bf05070 */
[----:B------:R-:W-:Y:S01]  /*0230*/  @!UP3 ULDC UR5, c[0x0][0xc] ;  /* 0x000003000005bab9 */ /* 0x000fe20000000800 */
[----:B------:R-:W-:Y:S02]  /*0240*/  UMOV UR41, URZ ;  /* 0x0000003f00297c82 */ /* 0x000fe40008000000 */
[----:B------:R-:W-:Y:S01]  /*0250*/  ISETP.NE.AND.EX P0, PT, RZ, UR23, PT, P0 ;  /* 0x00000017ff007c0c */ /* 0x000fe2000bf05300 */
[----:B------:R-:W-:-:S07]  /*0260*/  @!UP3 UIMAD.WIDE.U32 UR4, UR5, UR4, UR40 ;  /* 0x000000040504b2a5 */ /* 0x000fce000f8e0028 */
[----:B------:R-:W-:Y:S01]  /*0270*/  @!UP3 UMOV UR9, UR5 ;  /* 0x000000050009bc82 */ /* 0x000fe20008000000 */
[----:B------:R-:W-:Y:S01]  /*0280*/  @!UP3 UMOV UR10, UR4 ;  /* 0x00000004000abc82 */ /* 0x000fe20008000000 */
[----:B---3--:R-:W-:-:S13]  /*0290*/  R2UR UR11, R9 ;  /* 0x00000000090b72ca */ /* 0x008fda00000e0000 */
[----:B------:R-:W-:-:S04]  /*02a0*/  UIADD3 UR6, UP1, UR11, UR14, URZ ;  /* 0x0000000e0b067290 */ /* 0x000fc8000ff3e03f */
[----:B------:R-:W-:Y:S02]  /*02b0*/  ULEA.HI.X.SX32 UR11, UR11, UR15, 0x1, UP1 ;  /* 0x0000000f0b0b7291 */ /* 0x000fe400088f0e3f */
[----:B------:R-:W-:Y:S01]  /*02c0*/  UIADD3 UR6, UP1, UR6, -0x1, URZ ;  /* 0xffffffff06067890 */ /* 0x000fe2000ff3e03f */
[----:B----4-:R-:W-:-:S03]  /*02d0*/  R2UR UR24, R2 ;  /* 0x00000000021872ca */ /* 0x010fc600000e0000 */
[----:B------:R-:W-:Y:S02]  /*02e0*/  UIADD3.X UR11, UR11, -0x1, URZ, UP1, !UPT ;  /* 0xffffffff0b0b7890 */ /* 0x000fe40008ffe43f */
[----:B------:R-:W-:-:S04]  /*02f0*/  @UP0 UIADD3 UR8, UP1, UR6, UR8, URZ ;  /* 0x0000000806080290 */ /* 0x000fc8000ff3e03f */
[----:B------:R-:W-:-:S04]  /*0300*/  @UP0 UIADD3.X UR26, URZ, UR11, URZ, UP1, !UPT ;  /* 0x0000000b3f1a0290 */ /* 0x000fc80008ffe43f */
[----:B------:R-:W-:Y:S02]  /*0310*/  @UP0 UIMAD.WIDE.U32 UR18, UR26, UR20, URZ ;  /* 0x000000141a1202a5 */ /* 0x000fe4000f8e003f */
[----:B------:R-:W-:Y:S02]  /*0320*/  @UP0 UIMAD.WIDE.U32 UR12, UR8, UR20, URZ ;  /* 0x00000014080c02a5 */ /* 0x000fe4000f8e003f */
[----:B------:R-:W-:Y:S02]  /*0330*/  @UP0 UIMAD.WIDE.U32 UR18, UP1, UR8, UR21, UR18 ;  /* 0x00000015081202a5 */ /* 0x000fe4000f820012 */
[----:B------:R-:W-:Y:S02]  /*0340*/  UIADD3 UR7, UP2, UR24, UR16, URZ ;  /* 0x0000001018077290 */ /* 0x000fe4000ff5e03f */
[----:B------:R-:W-:Y:S02]  /*0350*/  @UP0 UIADD3.X UR25, URZ, URZ, URZ, UP1, !UPT ;  /* 0x0000003f3f190290 */ /* 0x000fe40008ffe43f */
[----:B------:R-:W-:-:S02]  /*0360*/  @UP0 UIADD3 URZ, UP1, UR13, UR18, URZ ;  /* 0x000000120d3f0290 */ /* 0x000fc4000ff3e03f */
[----:B------:R-:W-:-:S03]  /*0370*/  ULEA.HI.X.SX32 UR8, UR24, UR17, 0x1, UP2 ;  /* 0x0000001118087291 */ /* 0x000fc600090f0e3f */
[----:B------:R-:W-:Y:S02]  /*0380*/  @UP0 UMOV UR24, UR19 ;  /* 0x0000001300180c82 */ /* 0x000fe40008000000 */
[----:B------:R-:W-:Y:S02]  /*0390*/  @UP0 UIMAD.WIDE.U32.X UR12, UR26, UR21, UR24, UP1 ;  /* 0x000000151a0c02a5 */ /* 0x000fe400088e0418 */
[----:B------:R-:W-:-:S04]  /*03a0*/  UIADD3 UR19, UP1, UR7, -0x1, URZ ;  /* 0xffffffff07137890 */ /* 0x000fc8000ff3e03f */
[----:B------:R-:W-:Y:S01]  /*03b0*/  UIADD3.X UR5, UR8, -0x1, URZ, UP1, !UPT ;  /* 0xffffffff08057890 */ /* 0x000fe20008ffe43f */
[----:B------:R-:W-:Y:S01]  /*03c0*/  @UP0 UMOV UR6, UR12 ;  /* 0x0000000c00060c82 */ /* 0x000fe20008000000 */
[----:B------:R-:W-:Y:S01]  /*03d0*/  @UP0 UMOV UR11, UR13 ;  /* 0x0000000d000b0c82 */ /* 0x000fe20008000000 */
[----:B-1----:R-:W-:Y:S09]  /*03e0*/  @!P0 BRA `(.L_x_0) ;  /* 0x00000000002c8947 */ /* 0x002ff20003800000 */
[----:B------:R-:W-:Y:S02]  /*03f0*/  ULDC UR7, c[0x0][0x8f4] ;  /* 0x00023d0000077ab9 */ /* 0x000fe40000000800 */
[----:B------:R-:W-:-:S04]  /*0400*/  UIADD3 UR7, UP1, UR19, UR7, URZ ;  /* 0x0000000713077290 */ /* 0x000fc8000ff3e03f */
[----:B------:R-:W-:-:S04]  /*0410*/  UIADD3.X UR8, URZ, UR5, URZ, UP1, !UPT ;  /* 0x000000053f087290 */ /* 0x000fc80008ffe43f */
[----:B------:R-:W-:-:S04]  /*0420*/  UIMAD.WIDE.U32 UR4, UR8, UR22, URZ ;  /* 0x00000016080472a5 */ /* 0x000fc8000f8e003f */
[----:B------:R-:W-:Y:S02]  /*0430*/  UIMAD.WIDE.U32 UR12, UP1, UR7, UR23, UR4 ;  /* 0x00000017070c72a5 */ /* 0x000fe4000f820004 */
[----:B------:R-:W-:Y:S02]  /*0440*/  UIMAD.WIDE.U32 UR4, UR7, UR22, URZ ;  /* 0x00000016070472a5 */ /* 0x000fe4000f8e003f */
[----:B------:R-:W-:Y:S02]  /*0450*/  UIADD3.X UR19, URZ, URZ, URZ, UP1, !UPT ;  /* 0x0000003f3f137290 */ /* 0x000fe40008ffe43f */
[----:B------:R-:W-:Y:S01]  /*0460*/  UIADD3 URZ, UP1, UR5, UR12, URZ ;  /* 0x0000000c053f7290 */ /* 0x000fe2000ff3e03f */
[----:B------:R-:W-:-:S03]  /*0470*/  UMOV UR18, UR13 ;  /* 0x0000000d00127c82 */ /* 0x000fc60008000000 */
[----:B------:R-:W-:-:S07]  /*0480*/  UIMAD.WIDE.U32.X UR4, UR8, UR23, UR18, UP1 ;  /* 0x00000017080472a5 */ /* 0x000fce00088e0412 */
[----:B------:R-:W-:-:S05]  /*0490*/  UMOV UR19, UR4 ;  /* 0x0000000400137c82 */ /* 0x000fca0008000000 */
.L_x_0:
[----:B------:R-:W-:Y:S01]  /*04a0*/  ULDC UR8, c[0x0][0x934] ;  /* 0x00024d0000087ab9 */ /* 0x000fe20000000800 */
[----:B------:R-:W-:Y:S01]  /*04b0*/  ULDC UR7, c[0x0][0x904] ;  /* 0x0002410000077ab9 */ /* 0x000fe20000000800 */
[----:B------:R-:W-:Y:S01]  /*04c0*/  ULDC UR4, c[0x0][0x938] ;  /* 0x00024e0000047ab9 */ /* 0x000fe20000000800 */
[----:B------:R-:W-:Y:S02]  /*04d0*/  USHF.L.U32 UR8, UR8, UR7, URZ ;  /* 0x0000000708087299 */ /* 0x000fe4000800063f */
[----:B------:R-:W-:Y:S01]  /*04e0*/  USHF.L.U32 UR7, UR4, UR7, URZ ;  /* 0x0000000704077299 */ /* 0x000fe2000800063f */
[----:B------:R-:W-:Y:S01]  /*04f0*/  ULDC UR18, c[0x0][0x8d8] ;  /* 0x0002360000127ab9 */ /* 0x000fe20000000800 */
[----:B------:R-:W-:Y:S02]  /*0500*/  ULDC UR28, c[0x0][0x8f0] ;  /* 0x00023c00001c7ab9 */ /* 0x000fe40000000800 */
[----:B------:R-:W-:Y:S01]  /*0510*/  IMAD.U32 R10, RZ, RZ, UR8 ;  /* 0x00000008ff0a7e24 */ /* 0x000fe2000f8e00ff */
[----:B------:R-:W-:Y:S01]  /*0520*/  USHF.R.U64 UR11, UR6, UR18, UR11 ;  /* 0x00000012060b7299 */ /* 0x000fe2000800120b */
[----:B------:R-:W-:Y:S01]  /*0530*/  MOV R9, UR7 ;  /* 0x0000000700097c02 */ /* 0x000fe20008000f00 */
[----:B------:R-:W-:-:S02]  /*0540*/  USHF.R.U64 UR6, UR19, UR28, UR5 ;  /* 0x0000001c13067299 */ /* 0x000fc40008001205 */
[----:B------:R-:W-:Y:S01]  /*0550*/  IABS R2, R10 ;  /* 0x0000000a00027213 */ /* 0x000fe20000000000 */
[----:B------:R-:W-:Y:S01]  /*0560*/  UIADD3 UR11, UR11, -0x1, UR8 ;  /* 0xffffffff0b0b7890 */ /* 0x000fe2000fffe008 */
[----:B------:R-:W-:Y:S01]  /*0570*/  IABS R4, R9 ;  /* 0x0000000900047213 */ /* 0x000fe20000000000 */
[----:B------:R-:W-:Y:S01]  /*0580*/  UIADD3 UR6, UR6, -0x1, UR7 ;  /* 0xffffffff06067890 */ /* 0x000fe2000fffe007 */
[----:B------:R-:W-:Y:S01]  /*0590*/  R2UR UR27, R2 ;  /* 0x00000000021b72ca */ /* 0x000fe200000e0000 */
[----:B------:R-:W-:Y:S01]  /*05a0*/  UMOV UR4, URZ ;  /* 0x0000003f00047c82 */ /* 0x000fe20008000000 */
[----:B------:R-:W-:Y:S01]  /*05b0*/  UISETP.GE.AND UP5, UPT, UR11, URZ, UPT ;  /* 0x0000003f0b00728c */ /* 0x000fe2000bfa6270 */
[----:B------:R-:W-:Y:S01]  /*05c0*/  IMAD.MOV.U32 R2, RZ, RZ, R4 ;  /* 0x000000ffff027224 */ /* 0x000fe200078e0004 */
[----:B------:R-:W-:Y:S01]  /*05d0*/  UISETP.NE.AND UP4, UPT, UR8, URZ, UPT ;  /* 0x0000003f0800728c */ /* 0x000fe2000bf85270 */
[----:B------:R-:W-:-:S03]  /*05e0*/  UMOV UR53, 0x1 ;  /* 0x0000000100357882 */ /* 0x000fc60000000000 */
[----:B------:R-:W-:-:S05]  /*05f0*/  R2UR UR26, R2 ;  /* 0x00000000021a72ca */ /* 0x000fca00000e0000 */
[----:B------:R-:W1:Y:S08]  /*0600*/  I2F.RP R2, UR27 ;  /* 0x0000001b00027d06 */ /* 0x000e700008209400 */
[----:B------:R-:W2:Y:S08]  /*0610*/  I2F.RP R5, UR26 ;  /* 0x0000001a00057d06 */ /* 0x000eb00008209400 */
[----:B-1----:R-:W1:Y:S08]  /*0620*/  MUFU.RCP R2, R2 ;  /* 0x0000000200027308 */ /* 0x002e700000001000 */
[----:B--2---:R-:W2:Y:S01]  /*0630*/  MUFU.RCP R5, R5 ;  /* 0x0000000500057308 */ /* 0x004ea20000001000 */
[----:B-1----:R-:W-:-:S02]  /*0640*/  VIADD R4, R2, 0xffffffe ;  /* 0x0ffffffe02047836 */ /* 0x002fc40000000000 */
[----:B------:R-:W-:-:S05]  /*0650*/  IMAD.U32 R2, RZ, RZ, UR11 ;  /* 0x0000000bff027e24 */ /* 0x000fca000f8e00ff */
[----:B------:R-:W1:Y:S01]  /*0660*/  F2I.FTZ.U32.TRUNC.NTZ R4, R4 ;  /* 0x0000000400047305 */ /* 0x000e62000021f000 */
[----:B------:R-:W-:Y:S02]  /*0670*/  IABS R2, R2 ;  /* 0x0000000200027213 */ /* 0x000fe40000000000 */
[----:B--2---:R-:W-:Y:S02]  /*0680*/  IADD3 R6, R5, 0xffffffe, RZ ;  /* 0x0ffffffe05067810 */ /* 0x004fe40007ffe0ff */
[----:B------:R-:W-:Y:S02]  /*0690*/  IABS R5, R10 ;  /* 0x0000000a00057213 */ /* 0x000fe40000000000 */
[----:B------:R-:W-:Y:S02]  /*06a0*/  R2UR UR31, R2 ;  /* 0x00000000021f72ca */ /* 0x000fe400000e0000 */
[----:B------:R-:W2:Y:S01]  /*06b0*/  F2I.FTZ.U32.TRUNC.NTZ R6, R6 ;  /* 0x0000000600067305 */ /* 0x000ea2000021f000 */
[----:B------:R-:W-:-:S02]  /*06c0*/  IADD3 R5, RZ, -R5, RZ ;  /* 0x80000005ff057210 */ /* 0x000fc40007ffe0ff */
[----:B-1----:R-:W-:Y:S01]  /*06d0*/  R2UR UR5, R4 ;  /* 0x00000000040572ca */ /* 0x002fe200000e0000 */
[----:B------:R-:W-:Y:S01]  /*06e0*/  IMAD.U32 R4, RZ, RZ, UR6 ;  /* 0x00000006ff047e24 */ /* 0x000fe2000f8e00ff */
[----:B--2---:R-:W-:-:S04]  /*06f0*/  R2UR UR13, R6 ;  /* 0x00000000060d72ca */ /* 0x004fc800000e0000 */
[----:B------:R-:W-:Y:S01]  /*0700*/  IABS R6, R4 ;  /* 0x0000000400067213 */ /* 0x000fe20000000000 */
[----:B------:R-:W-:-:S06]  /*0710*/  IMAD.MOV.U32 R4, RZ, RZ, R5 ;  /* 0x000000ffff047224 */ /* 0x000fcc00078e0005 */
[----:B------:R-:W-:Y:S01]  /*0720*/  UIADD3 UR12, URZ, -UR5, URZ ;  /* 0x800000053f0c7290 */ /* 0x000fe2000fffe03f */
[----:B------:R-:W-:Y:S01]  /*0730*/  IABS R5, R9 ;  /* 0x0000000900057213 */ /* 0x000fe20000000000 */
[----:B------:R-:W-:Y:S02]  /*0740*/  IMAD.MOV.U32 R2, RZ, RZ, R6 ;  /* 0x000000ffff027224 */ /* 0x000fe400078e0006 */
[----:B------:R-:W-:Y:S01]  /*0750*/  UIMAD UR12, UR12, UR27, URZ ;  /* 0x0000001b0c0c72a4 */ /* 0x000fe2000f8e023f */
[----:B------:R-:W-:Y:S02]  /*0760*/  IADD3 R5, RZ, -R5, RZ ;  /* 0x80000005ff057210 */ /* 0x000fe40007ffe0ff */
[----:B------:R-:W-:Y:S01]  /*0770*/  R2UR UR29, R4 ;  /* 0x00000000041d72ca */ /* 0x000fe200000e0000 */
[----:B------:R-:W-:Y:S01]  /*0780*/  UIMAD.WIDE.U32 UR4, UR5, UR12, UR4 ;  /* 0x0000000c050472a5 */ /* 0x000fe2000f8e0004 */
[----:B------:R-:W-:Y:S01]  /*0790*/  R2UR UR32, R2 ;  /* 0x00000000022072ca */ /* 0x000fe200000e0000 */
[----:B------:R-:W-:Y:S01]  /*07a0*/  UIADD3 UR24, URZ, -UR13, URZ ;  /* 0x8000000d3f187290 */ /* 0x000fe2000fffe03f */
[----:B------:R-:W-:Y:S01]  /*07b0*/  IMAD.MOV.U32 R2, RZ, RZ, R5 ;  /* 0x000000ffff027224 */ /* 0x000fe200078e0005 */
[----:B------:R-:W-:Y:S01]  /*07c0*/  UMOV UR12, URZ ;  /* 0x0000003f000c7c82 */ /* 0x000fe20008000000 */
[----:B------:R-:W-:Y:S01]  /*07d0*/  SHF.R.U32.HI R4, RZ, 0x7, R14 ;  /* 0x00000007ff047819 */ /* 0x000fe2000001160e */
[----:B------:R-:W-:-:S02]  /*07e0*/  UIMAD UR24, UR24, UR26, URZ ;  /* 0x0000001a181872a4 */ /* 0x000fc4000f8e023f */
[----:B------:R-:W-:Y:S02]  /*07f0*/  R2UR UR30, R2 ;  /* 0x00000000021e72ca */ /* 0x000fe400000e0000 */
[----:B------:R-:W-:Y:S01]  /*0800*/  UIMAD.WIDE.U32 UR24, UR13, UR24, UR12 ;  /* 0x000000180d1872a5 */ /* 0x000fe2000f8e000c */
[----:B------:R-:W-:Y:S01]  /*0810*/  SHF.R.U32.HI R2, RZ, 0x5, R14 ;  /* 0x00000005ff027819 */ /* 0x000fe2000001160e */
[----:B------:R-:W1:Y:S01]  /*0820*/  SHFL.IDX PT, R4, R4, RZ, 0x1f ;  /* 0x00001fff04047589 */ /* 0x000e6200000e0000 */
[----:B------:R-:W-:Y:S02]  /*0830*/  UMOV UR13, UR5 ;  /* 0x00000005000d7c82 */ /* 0x000fe40008000000 */
[----:B------:R-:W-:Y:S01]  /*0840*/  UIMAD.WIDE.U32 UR4, UR13, UR31, URZ ;  /* 0x0000001f0d0472a5 */ /* 0x000fe2000f8e003f */
[----:B------:R-:W2:Y:S01]  /*0850*/  SHFL.IDX PT, R5, R2, RZ, 0x1f ;  /* 0x00001fff02057589 */ /* 0x000ea200000e0000 */
[----:B------:R-:W-:Y:S02]  /*0860*/  UMOV UR19, UR25 ;  /* 0x0000001900137c82 */ /* 0x000fe40008000000 */
[----:B------:R-:W-:-:S02]  /*0870*/  UIMAD UR5, UR5, UR29, UR31 ;  /* 0x0000001d050572a4 */ /* 0x000fc4000f8e021f */
[----:B------:R-:W-:Y:S02]  /*0880*/  UIMAD.WIDE.U32 UR24, UR19, UR32, URZ ;  /* 0x00000020131872a5 */ /* 0x000fe4000f8e003f */
[----:B------:R-:W-:Y:S02]  /*0890*/  UISETP.GT.U32.AND UP1, UPT, UR27, UR5, UPT ;  /* 0x000000051b00728c */ /* 0x000fe4000bf24070 */
[----:B------:R-:W-:Y:S02]  /*08a0*/  UIMAD UR25, UR25, UR30, UR32 ;  /* 0x0000001e191972a4 */ /* 0x000fe4000f8e0220 */
[----:B------:R-:W-:Y:S02]  /*08b0*/  ULOP3.LUT UR31, URZ, UR8, URZ, 0x33, !UPT ;  /* 0x000000083f1f7292 */ /* 0x000fe4000f8e333f */
[----:B------:R-:W-:Y:S02]  /*08c0*/  UISETP.GT.U32.AND UP2, UPT, UR26, UR25, UPT ;  /* 0x000000191a00728c */ /* 0x000fe4000bf44070 */
[----:B------:R-:W-:-:S03]  /*08d0*/  ULOP3.LUT UR32, URZ, UR7, URZ, 0x33, !UPT ;  /* 0x000000073f207292 */ /* 0x000fc6000f8e333f */
[----:B------:R-:W-:Y:S01]  /*08e0*/  @!UP1 UIADD3 UR5, UR5, -UR27, URZ ;  /* 0x8000001b05059290 */ /* 0x000fe2000fffe03f */
[----:B-1----:R-:W-:-:S03]  /*08f0*/  R2UR UR12, R4 ;  /* 0x00000000040c72ca */ /* 0x002fc600000e0000 */
[----:B------:R-:W-:Y:S02]  /*0900*/  UISETP.GT.U32.AND UP6, UPT, UR27, UR5, UPT ;  /* 0x000000051b00728c */ /* 0x000fe4000bfc4070 */
[----:B------:R-:W-:Y:S01]  /*0910*/  @!UP2 UIADD3 UR25, UR25, -UR26, URZ ;  /* 0x8000001a1919a290 */ /* 0x000fe2000fffe03f */
[----:B--2---:R-:W-:Y:S01]  /*0920*/  R2UR UR33, R5 ;  /* 0x00000000052172ca */ /* 0x004fe200000e0000 */
[----:B------:R-:W-:Y:S02]  /*0930*/  UISETP.NE.AND UP2, UPT, UR7, URZ, UPT ;  /* 0x0000003f0700728c */ /* 0x000fe4000bf45270 */
[----:B------:R-:W-:-:S05]  /*0940*/  UISETP.GT.U32.AND UP1, UPT, UR26, UR25, UPT ;  /* 0x000000191a00728c */ /* 0x000fca000bf24070 */
[----:B------:R-:W-:Y:S02]  /*0950*/  @!UP6 UIADD3 UR5, UR5, -UR27, URZ ;  /* 0x8000001b0505e290 */ /* 0x000fe4000fffe03f */
[----:B------:R-:W-:Y:S02]  /*0960*/  UISETP.GE.AND UP6, UPT, UR6, URZ, UPT ;  /* 0x0000003f0600728c */ /* 0x000fe4000bfc6270 */
[----:B------:R-:W-:Y:S01]  /*0970*/  @!UP5 UIADD3 UR5, -UR5, URZ, URZ ;  /* 0x0000003f0505d290 */ /* 0x000fe2000fffe13f */
[----:B------:R-:W-:Y:S01]  /*0980*/  ISETP.NE.AND P1, PT, RZ, UR33, PT ;  /* 0x00000021ff007c0c */ /* 0x000fe2000bf25270 */
[----:B------:R-:W-:Y:S02]  /*0990*/  @!UP1 UIADD3 UR25, UR25, -UR26, URZ ;  /* 0x8000001a19199290 */ /* 0x000fe4000fffe03f */
[----:B------:R-:W-:Y:S02]  /*09a0*/  USHF.R.S32.HI UR4, URZ, 0x1f, UR33 ;  /* 0x0000001f3f047899 */ /* 0x000fe40008011421 */
[----:B------:R-:W-:-:S02]  /*09b0*/  USEL UR5, UR31, UR5, !UP4 ;  /* 0x000000051f057287 */ /* 0x000fc4000e000000 */
[----:B------:R-:W-:Y:S02]  /*09c0*/  ULEA.HI UR4, UR4, UR33, URZ, 0x2 ;  /* 0x0000002104047291 */ /* 0x000fe4000f8f103f */
[----:B------:R-:W-:Y:S02]  /*09d0*/  @!UP6 UIADD3 UR25, -UR25, URZ, URZ ;  /* 0x0000003f1919e290 */ /* 0x000fe4000fffe13f */
[----:B------:R-:W-:Y:S02]  /*09e0*/  ULOP3.LUT UR4, UR4, 0xfffffffc, URZ, 0xc0, !UPT ;  /* 0xfffffffc04047892 */ /* 0x000fe4000f8ec03f */
[----:B------:R-:W-:Y:S02]  /*09f0*/  USEL UR25, UR32, UR25, !UP2 ;  /* 0x0000001920197287 */ /* 0x000fe4000d000000 */
[----:B------:R-:W-:Y:S02]  /*0a00*/  UIADD3 UR5, UR11, -UR5, URZ ;  /* 0x800000050b057290 */ /* 0x000fe4000fffe03f */
[----:B------:R-:W-:-:S02]  /*0a10*/  UIADD3 UR25, UR6, -UR25, URZ ;  /* 0x8000001906197290 */ /* 0x000fc4000fffe03f */
[----:B------:R-:W-:Y:S02]  /*0a20*/  UIADD3 UR54, UR33, -UR4, URZ ;  /* 0x8000000421367290 */ /* 0x000fe4000fffe03f */
[----:B------:R-:W-:Y:S02]  /*0a30*/  UIMAD UR24, UR5, UR25, URZ ;  /* 0x00000019051872a4 */ /* 0x000fe4000f8e023f */
[----:B------:R-:W-:Y:S02]  /*0a40*/  USEL UR4, UR25, UR5, !UP3 ;  /* 0x0000000519047287 */ /* 0x000fe4000d800000 */
[----:B------:R-:W-:Y:S02]  /*0a50*/  UISETP.NE.AND UP1, UPT, UR12, URZ, UPT ;  /* 0x0000003f0c00728c */ /* 0x000fe4000bf25270 */
[----:B------:R-:W-:Y:S02]  /*0a60*/  USHF.R.S32.HI UR25, URZ, 0x1f, UR24 ;  /* 0x0000001f3f197899 */ /* 0x000fe40008011418 */
[----:B------:R-:W-:Y:S01]  /*0a70*/  IMAD.U32 R6, RZ, RZ, UR24 ;  /* 0x00000018ff067e24 */ /* 0x000fe2000f8e00ff */
[----:B------:R-:W-:-:S02]  /*0a80*/  USHF.R.S32.HI UR5, URZ, 0x1f, UR4 ;  /* 0x0000001f3f057899 */ /* 0x000fc40008011404 */
[----:B------:R-:W-:Y:S01]  /*0a90*/  IMAD.U32 R4, RZ, RZ, UR4 ;  /* 0x00000004ff047e24 */ /* 0x000fe2000f8e00ff */
[----:B------:R-:W-:Y:S01]  /*0aa0*/  UISETP.EQ.AND UP5, UPT, UR54, 0x3, !UP1 ;  /* 0x000000033600788c */ /* 0x000fe2000cfa2270 */
[----:B------:R-:W-:-:S03]  /*0ab0*/  MOV R7, UR25 ;  /* 0x0000001900077c02 */ /* 0x000fc60008000f00 */
[----:B------:R-:W-:Y:S01]  /*0ac0*/  USEL UR53, UR53, 0x2, UP5 ;  /* 0x0000000235357887 */ /* 0x000fe2000a800000 */
[----:B------:R-:W-:Y:S01]  /*0ad0*/  IMAD.U32 R5, RZ, RZ, UR5 ;  /* 0x00000005ff057e24 */ /* 0x000fe2000f8e00ff */
[----:B------:R-:W-:Y:S10]  /*0ae0*/  @P1 BRA `(.L_x_1) ;  /* 0x0000000000841947 */ /* 0x000ff40003800000 */
[----:B------:R-:W-:Y:S01]  /*0af0*/  ELECT P1, URZ, PT ;  /* 0x00000000003f782f */ /* 0x000fe20003820000 */
[----:B------:R-:W-:-:S12]  /*0b00*/  BSSY B0, `(.L_x_1) ;  /* 0x000001f000007945 */ /* 0x000fd80003800000 */
[----:B------:R-:W-:Y:S05]  /*0b10*/  @!P1 BRA `(.L_x_2) ;  /* 0x0000000000749947 */ /* 0x000fea0003800000 */
[----:B------:R-:W1:Y:S01]  /*0b20*/  S2UR UR6, SR_CgaCtaId ;  /* 0x00000000000679c3 */ /* 0x000e620000008800 */
[----:B------:R-:W-:Y:S01]  /*0b30*/  UMOV UR4, 0x400 ;  /* 0x0000040000047882 */ /* 0x000fe20000000000 */
[----:B------:R-:W-:Y:S01]  /*0b40*/  UMOV UR5, 0x1 ;  /* 0x0000000100057882 */ /* 0x000fe20000000000 */
[----:B------:R-:W-:Y:S02]  /*0b50*/  UMOV UR24, 0x140 ;  /* 0x0000014000187882 */ /* 0x000fe40000000000 */
[----:B------:R-:W-:-:S04]  /*0b60*/  UIADD3 UR24, -UR24, 0x100000, URZ ;  /* 0x0010000018187890 */ /* 0x000fc8000fffe13f */
[----:B------:R-:W-:Y:S02]  /*0b70*/  USHF.L.U32 UR25, UR24, 0xb, URZ ;  /* 0x0000000b18197899 */ /* 0x000fe4000800063f */
[----:B------:R-:W-:Y:S02]  /*0b80*/  USHF.L.U32 UR24, UR24, 0x1, URZ ;  /* 0x0000000118187899 */ /* 0x000fe4000800063f */
[----:B-1----:R-:W-:Y:S02]  /*0b90*/  ULEA UR6, UR6, UR4, 0x18 ;  /* 0x0000000406067291 */ /* 0x002fe4000f8ec03f */
[----:B------:R-:W-:-:S04]  /*0ba0*/  UIADD3 UR4, -UR5, 0x100000, URZ ;  /* 0x0010000005047890 */ /* 0x000fc8000fffe13f */
[----:B------:R-:W-:Y:S02]  /*0bb0*/  USHF.L.U32 UR5, UR4, 0xb, URZ ;  /* 0x0000000b04057899 */ /* 0x000fe4000800063f */
[----:B------:R-:W-:Y:S01]  /*0bc0*/  USHF.L.U32 UR4, UR4, 0x1, URZ ;  /* 0x0000000104047899 */ /* 0x000fe2000800063f */
[----:B------:R-:W1:Y:S11]  /*0bd0*/  FENCE.VIEW.ASYNC.S ;  /* 0x00000000000073c6 */ /* 0x000e760000000000 */
[----:B-1----:R1:W2:Y:S01]  /*0be0*/  SYNCS.EXCH.64 URZ, [UR6+0x38400], UR4 ;  /* 0x03840004063f75b2 */ /* 0x0022a20008000100 */
[----:B------:R1:W3:Y:S01]  /*0bf0*/  SYNCS.EXCH.64 URZ, [UR6+0x38440], UR24 ;  /* 0x03844018063f75b2 */ /* 0x0002e20008000100 */
[----:B------:R1:W4:Y:S01]  /*0c00*/  SYNCS.EXCH.64 URZ, [UR6+0x38408], UR4 ;  /* 0x03840804063f75b2 */ /* 0x0003220008000100 */
[----:B------:R1:W1:Y:S01]  /*0c10*/  SYNCS.EXCH.64 URZ, [UR6+0x38448], UR24 ;  /* 0x03844818063f75b2 */ /* 0x0002620008000100 */
        /* <DEDUP_REMOVED lines=12> */
[----:B------:R-:W-:Y:S01]  /*0ce0*/  NOP ;  /* 0x0000000000007918 */ /* 0x000fe20000000000 */
.L_x_2:
[----:B-1----:R-:W-:Y:S05]  /*0cf0*/  BSYNC B0 ;  /* 0x0000000000007941 */ /* 0x002fea0003800000 */
.L_x_1:
[----:B------:R-:W1:Y:S01]  /*0d00*/  SHFL.IDX PT, R11, R2, RZ, 0x1f ;  /* 0x00001fff020b7589 */ /* 0x000e6200000e0000 */
[----:B------:R-:W-:Y:S01]  /*0d10*/  UIADD3 UR33, UR12, -0x1, URZ ;  /* 0xffffffff0c217890 */ /* 0x000fe2000fffe03f */
[----:B------:R-:W-:Y:S01]  /*0d20*/  NOP ;  /* 0x0000000000007918 */ /* 0x000fe20000000000 */
[----:B------:R-:W-:Y:S02]  /*0d30*/  UISETP.LT.U32.AND UP6, UPT, UR54, 0x2, !UP1 ;  /* 0x000000023600788c */ /* 0x000fe4000cfc1070 */
[----:B------:R-:W-:Y:S02]  /*0d40*/  UISETP.GE.U32.AND UP5, UPT, UR33, 0x2, UPT ;  /* 0x000000022100788c */ /* 0x000fe4000bfa6070 */
[----:B------:R-:W-:-:S04]  /*0d50*/  USEL UR52, URZ, 0x1, !UP6 ;  /* 0x000000013f347887 */ /* 0x000fc8000f000000 */
[----:B------:R-:W-:Y:S01]  /*0d60*/  USEL UR52, UR52, 0x2, UP5 ;  /* 0x0000000234347887 */ /* 0x000fe2000a800000 */
[----:B-1----:R-:W-:-:S13]  /*0d70*/  ISETP.NE.AND P1, PT, R11, RZ, PT ;  /* 0x000000ff0b00720c */ /* 0x002fda0003f25270 */
[----:B------:R-:W-:Y:S05]  /*0d80*/  @P1 BRA `(.L_x_3) ;  /* 0x0000000000681947 */ /* 0x000fea0003800000 */
[----:B------:R-:W1:Y:S01]  /*0d90*/  S2UR UR5, SR_CgaCtaId ;  /* 0x00000000000579c3 */ /* 0x000e620000008800 */
[----:B------:R-:W-:Y:S01]  /*0da0*/  UMOV UR4, 0x400 ;  /* 0x0000040000047882 */ /* 0x000fe20000000000 */
[----:B------:R-:W-:Y:S01]  /*0db0*/  UMOV UR24, 0x1 ;  /* 0x0000000100187882 */ /* 0x000fe20000000000 */
[----:B------:R-:W-:Y:S01]  /*0dc0*/  UMOV UR11, 0x100 ;  /* 0x00000100000b7882 */ /* 0x000fe20000000000 */
[----:B------:R-:W-:-:S04]  /*0dd0*/  UIADD3 UR24, -UR24, 0x100000, URZ ;  /* 0x0010000018187890 */ /* 0x000fc8000fffe13f */
[----:B------:R-:W-:Y:S02]  /*0de0*/  USHF.L.U32 UR25, UR24, 0xb, URZ ;  /* 0x0000000b18197899 */ /* 0x000fe4000800063f */
[----:B------:R-:W-:Y:S01]  /*0df0*/  USHF.L.U32 UR24, UR24, 0x1, URZ ;  /* 0x0000000118187899 */ /* 0x000fe2000800063f */
[----:B------:R-:W-:Y:S01]  /*0e00*/  ELECT P1, URZ, PT ;  /* 0x00000000003f782f */ /* 0x000fe20003820000 */
[----:B-1----:R-:W-:Y:S02]  /*0e10*/  ULEA UR6, UR5, UR4, 0x18 ;  /* 0x0000000405067291 */ /* 0x002fe4000f8ec03f */
[----:B------:R-:W-:-:S04]  /*0e20*/  UIADD3 UR4, -UR11, 0x100000, URZ ;  /* 0x001000000b047890 */ /* 0x000fc8000fffe13f */
[----:B------:R-:W-:Y:S02]  /*0e30*/  USHF.L.U32 UR5, UR4, 0xb, URZ ;  /* 0x0000000b04057899 */ /* 0x000fe4000800063f */
[----:B------:R-:W-:Y:S01]  /*0e40*/  USHF.L.U32 UR4, UR4, 0x1, URZ ;  /* 0x0000000104047899 */ /* 0x000fe2000800063f */
[----:B------:R-:W1:Y:S03]  /*0e50*/  FENCE.VIEW.ASYNC.S ;  /* 0x00000000000073c6 */ /* 0x000e660000000000 */
[----:B-1----:R1:W1:Y:S08]  /*0e60*/  SYNCS.EXCH.64 URZ, [UR6+0x38480], UR24 ;  /* 0x03848018063f75b2 */ /* 0x0022700008000100 */
        /* <DEDUP_REMOVED lines=12> */
.L_x_3:
[----:B------:R-:W2:Y:S01]  /*0f30*/  SHFL.IDX PT, R11, R2, RZ, 0x1f ;  /* 0x00001fff020b7589 */ /* 0x000ea200000e0000 */
[----:B------:R-:W-:Y:S01]  /*0f40*/  UISETP.EQ.AND UP6, UPT, UR54, 0x2, !UP1 ;  /* 0x000000023600788c */ /* 0x000fe2000cfc2270 */
[----:B------:R-:W-:-:S03]  /*0f50*/  NOP ;  /* 0x0000000000007918 */ /* 0x000fc60000000000 */
[----:B------:R-:W-:-:S04]  /*0f60*/  USEL UR51, URZ, 0x1, !UP6 ;  /* 0x000000013f337887 */ /* 0x000fc8000f000000 */
[----:B------:R-:W-:Y:S01]  /*0f70*/  USEL UR51, UR51, 0x2, UP5 ;  /* 0x0000000233337887 */ /* 0x000fe2000a800000 */
[----:B--2---:R-:W-:-:S13]  /*0f80*/  ISETP.NE.AND P1, PT, R11, RZ, PT ;  /* 0x000000ff0b00720c */ /* 0x004fda0003f25270 */
[----:B------:R-:W-:Y:S05]  /*0f90*/  @P1 BRA `(.L_x_4) ;  /* 0x0000000000581947 */ /* 0x000fea0003800000 */
[----:B-1----:R-:W1:Y:S01]  /*0fa0*/  S2UR UR5, SR_CgaCtaId ;  /* 0x00000000000579c3 */ /* 0x002e620000008800 */
[----:B------:R-:W-:Y:S01]  /*0fb0*/  UMOV UR4, 0x400 ;  /* 0x0000040000047882 */ /* 0x000fe20000000000 */
[----:B------:R-:W-:Y:S01]  /*0fc0*/  UMOV UR11, 0x20 ;  /* 0x00000020000b7882 */ /* 0x000fe20000000000 */
[----:B------:R-:W-:Y:S01]  /*0fd0*/  UMOV UR24, 0x100 ;  /* 0x0000010000187882 */ /* 0x000fe20000000000 */
[----:B------:R-:W-:Y:S01]  /*0fe0*/  ELECT P1, URZ, PT ;  /* 0x00000000003f782f */ /* 0x000fe20003820000 */
        /* <DEDUP_REMOVED lines=8> */
[----:B-1----:R2:W1:Y:S01]  /*1070*/  SYNCS.EXCH.64 URZ, [UR6+0x384e0], UR4 ;  /* 0x0384e004063f75b2 */ /* 0x0024620008000100 */
[----:B------:R2:W1:Y:S01]  /*1080*/  SYNCS.EXCH.64 URZ, [UR6+0x38500], UR24 ;  /* 0x03850018063f75b2 */ /* 0x0004620008000100 */
[----:B------:R2:W1:Y:S01]  /*1090*/  SYNCS.EXCH.64 URZ, [UR6+0x384e8], UR4 ;  /* 0x0384e804063f75b2 */ /* 0x0004620008000100 */
[----:B------:R2:W1:Y:S01]  /*10a0*/  SYNCS.EXCH.64 URZ, [UR6+0x38508], UR24 ;  /* 0x03850818063f75b2 */ /* 0x0004620008000100 */
[----:B------:R2:W1:Y:S01]  /*10b0*/  SYNCS.EXCH.64 URZ, [UR6+0x384f0], UR4 ;  /* 0x0384f004063f75b2 */ /* 0x0004620008000100 */
[----:B------:R2:W1:Y:S01]  /*10c0*/  SYNCS.EXCH.64 URZ, [UR6+0x38510], UR24 ;  /* 0x03851018063f75b2 */ /* 0x0004620008000100 */
[----:B------:R2:W1:Y:S01]  /*10d0*/  SYNCS.EXCH.64 URZ, [UR6+0x384f8], UR4 ;  /* 0x0384f804063f75b2 */ /* 0x0004620008000100 */
[----:B------:R2:W1:Y:S02]  /*10e0*/  SYNCS.EXCH.64 URZ, [UR6+0x38518], UR24 ;  /* 0x03851818063f75b2 */ /* 0x0004640008000100 */
[----:B--2---:R-:W-:Y:S01]  /*10f0*/  NOP ;  /* 0x0000000000007918 */ /* 0x004fe20000000000 */
.L_x_4:
[----:B------:R-:W2:Y:S01]  /*1100*/  SHFL.IDX PT, R11, R2, RZ, 0x1f ;  /* 0x00001fff020b7589 */ /* 0x000ea200000e0000 */
[----:B------:R-:W-:Y:S01]  /*1110*/  ELECT P1, URZ, PT ;  /* 0x00000000003f782f */ /* 0x000fe20003820000 */
[----:B------:R-:W3:Y:S01]  /*1120*/  LDC.64 R12, c[0x0][0x8f8] ;  /* 0x00023e00ff0c7b82 */ /* 0x000ee20000000a00 */
[----:B-1----:R-:W-:Y:S01]  /*1130*/  UMOV UR4, 0x20 ;  /* 0x0000002000047882 */ /* 0x002fe20000000000 */
[----:B------:R-:W-:Y:S01]  /*1140*/  NOP ;  /* 0x0000000000007918 */ /* 0x000fe20000000000 */
[----:B------:R-:W-:Y:S01]  /*1150*/  ULDC UR39, c[0x0][0xc] ;  /* 0x0000030000277ab9 */ /* 0x000fe20000000800 */
[----:B------:R-:W-:Y:S01]  /*1160*/  IMAD.MOV.U32 R16, RZ, RZ, -0x1 ;  /* 0xffffffffff107424 */ /* 0x000fe200078e00ff */
[----:B------:R-:W-:Y:S01]  /*1170*/  MOV R18, 0xffffffff ;  /* 0xffffffff00127802 */ /* 0x000fe20000000f00 */
[----:B------:R-:W-:Y:S01]  /*1180*/  IMAD.MOV.U32 R17, RZ, RZ, -0x1 ;  /* 0xffffffffff117424 */ /* 0x000fe200078e00ff */
[----:B--2---:R-:W-:-:S13]  /*1190*/  ISETP.NE.OR P1, PT, R11, RZ, !P1 ;  /* 0x000000ff0b00720c */ /* 0x004fda0004f25670 */
[----:B------:R-:W-:Y:S01]  /*11a0*/  VOTEU.ALL UP5, P1 ;  /* 0x00000000003f7886 */ /* 0x000fe200008a0000 */
[----:B------:R-:W-:-:S04]  /*11b0*/  VOTEU.ALL UP6, P1 ;  /* 0x00000000003f7886 */ /* 0x000fc800008c0000 */
[----:B------:R-:W1:Y:S01]  /*11c0*/  @!UP5 S2UR UR11, SR_CgaCtaId ;  /* 0x00000000000bd9c3 */ /* 0x000e620000008800 */
[----:B------:R-:W-:Y:S01]  /*11d0*/  @!UP5 UMOV UR6, 0x400 ;  /* 0x000004000006d882 */ /* 0x000fe20000000000 */
[----:B------:R-:W-:-:S04]  /*11e0*/  @!UP5 UIADD3 UR4, -UR4, 0x100000, URZ ;  /* 0x001000000404d890 */ /* 0x000fc8000fffe13f */
[----:B------:R-:W-:Y:S02]  /*11f0*/  @!UP5 USHF.L.U32 UR5, UR4, 0xb, URZ ;  /* 0x0000000b0405d899 */ /* 0x000fe4000800063f */
[----:B------:R-:W-:Y:S02]  /*1200*/  @!UP5 USHF.L.U32 UR4, UR4, 0x1, URZ ;  /* 0x000000010404d899 */ /* 0x000fe4000800063f */
[----:B-1----:R-:W-:Y:S01]  /*1210*/  @!UP5 ULEA UR6, UR11, UR6, 0x18 ;  /* 0x000000060b06d291 */ /* 0x002fe2000f8ec03f */
[----:B------:R-:W-:Y:S01]  /*1220*/  VOTEU.ALL UP5, P1 ;  /* 0x00000000003f7886 */ /* 0x000fe200008a0000 */
[----:B---3--:R-:W-:Y:S01]  /*1230*/  ISETP.LE.U32.AND P1, PT, R12, UR10, PT ;  /* 0x0000000a0c007c0c */ /* 0x008fe2000bf23070 */
[----:B------:R-:W-:Y:S01]  /*1240*/  UMOV UR11, URZ ;  /* 0x0000003f000b7c82 */ /* 0x000fe20008000000 */
[----:B------:R-:W-:-:S04]  /*1250*/  MOV R12, UR9 ;  /* 0x00000009000c7c02 */ /* 0x000fc80008000f00 */
[----:B------:R-:W-:Y:S01]  /*1260*/  ISETP.GE.U32.AND.EX P1, PT, R12, R13, PT, P1 ;  /* 0x0000000d0c00720c */ /* 0x000fe20003f26110 */
[----:B------:R-:W1:Y:S03]  /*1270*/  FENCE.VIEW.ASYNC.S ;  /* 0x00000000000073c6 */ /* 0x000e660000000000 */
[----:B-1----:R-:W4:Y:S01]  /*1280*/  @!UP5 SYNCS.EXCH.64 URZ, [UR6+0x38520], UR4 ;  /* 0x03852004063fd5b2 */ /* 0x002f220008000100 */
[----:B------:R1:W4:Y:S01]  /*1290*/  @!UP6 SYNCS.EXCH.64 URZ, [UR6+0x38528], UR4 ;  /* 0x03852804063fe5b2 */ /* 0x0003220008000100 */
[----:B------:R-:W-:Y:S01]  /*12a0*/  NOP ;  /* 0x0000000000007918 */ /* 0x000fe20000000000 */
[----:B-1----:R-:W-:Y:S01]  /*12b0*/  ULDC.U8 UR4, c[0x0][0x900] ;  /* 0x0002400000047ab9 */ /* 0x002fe20000000000 */
[----:B------:R-:W-:Y:S01]  /*12c0*/  UMOV UR6, URZ ;  /* 0x0000003f00067c82 */ /* 0x000fe20008000000 */
[----:B----4-:R-:W-:Y:S01]  /*12d0*/  BAR.SYNC.DEFER_BLOCKING 0x0 ;  /* 0x0000000000007b1d */ /* 0x010fe20000010000 */
[----:B------:R-:W-:-:S04]  /*12e0*/  ISETP.NE.AND P2, PT, RZ, UR4, PT ;  /* 0x00000004ff007c0c */ /* 0x000fc8000bf45270 */
[----:B------:R-:W-:Y:S01]  /*12f0*/  P2R R15, PR, RZ, 0x4 ;  /* 0x00000004ff0f7803 */ /* 0x000fe20000000000 */
[----:B------:R-:W-:Y:S01]  /*1300*/  UMOV UR5, URZ ;  /* 0x0000003f00057c82 */ /* 0x000fe20008000000 */
[----:B------:R-:W-:-:S07]  /*1310*/  UMOV UR4, URZ ;  /* 0x0000003f00047c82 */ /* 0x000fce0008000000 */
[----:B------:R-:W-:Y:S05]  /*1320*/  @P2 BRA P1, `(.L_x_5) ;  /* 0x0000001400f82947 */ /* 0x000fea0000800000 */
[----:B------:R-:W-:Y:S01]  /*1330*/  IMAD.U32 R11, RZ, RZ, UR9 ;  /* 0x00000009ff0b7e24 */ /* 0x000fe2000f8e00ff */
[----:B------:R-:W-:Y:S01]  /*1340*/  ISETP.LE.U32.AND P1, PT, R6, UR10, PT ;  /* 0x0000000a06007c0c */ /* 0x000fe2000bf23070 */
[----:B------:R-:W-:Y:S01]  /*1350*/  UMOV UR5, URZ ;  /* 0x0000003f00057c82 */ /* 0x000fe20008000000 */
[----:B------:R-:W-:Y:S01]  /*1360*/  UMOV UR4, URZ ;  /* 0x0000003f00047c82 */ /* 0x000fe20008000000 */
[----:B------:R-:W-:Y:S01]  /*1370*/  UMOV UR11, URZ ;  /* 0x0000003f000b7c82 */ /* 0x000fe20008000000 */
[----:B------:R-:W-:Y:S01]  /*1380*/  ISETP.GE.U32.AND.EX P1, PT, R11, R7, PT, P1 ;  /* 0x000000070b00720c */ /* 0x000fe20003f26110 */
[----:B------:R-:W-:-:S12]  /*1390*/  UMOV UR6, URZ ;  /* 0x0000003f00067c82 */ /* 0x000fd80008000000 */
[----:B------:R-:W-:Y:S05]  /*13a0*/  @!P1 BRA `(.L_x_6) ;  /* 0x0000001000c49947 */ /* 0x000fea0003800000 */
[----:B------:R-:W-:Y:S01]  /*13b0*/  VIADD R12, R20, 0x20 ;  /* 0x00000020140c7836 */ /* 0x000fe20000000000 */
[----:B------:R-:W-:Y:S01]  /*13c0*/  MOV R6, R20 ;  /* 0x0000001400067202 */ /* 0x000fe20000000f00 */
[----:B-----5:R-:W-:Y:S01]  /*13d0*/  IMAD.MOV.U32 R13, RZ, RZ, R8 ;  /* 0x000000ffff0d7224 */ /* 0x020fe200078e0008 */
[----:B------:R-:W-:Y:S02]  /*13e0*/  MOV R17, R0 ;  /* 0x0000000000117202 */ /* 0x000fe40000000f00 */
[----:B------:R-:W-:-:S13]  /*13f0*/  ISETP.GE.AND P1, PT, R12, R3, PT ;  /* 0x000000030c00720c */ /* 0x000fda0003f26270 */
[----:B------:R-:W1:Y:S01]  /*1400*/  @!P1 LDC.64 R18, c[0x0][0x918] ;  /* 0x00024600ff129b82 */ /* 0x000e620000000a00 */
[----:B------:R-:W-:Y:S01]  /*1410*/  @!P1 VIADD R7, R6, 0x20 ;  /* 0x0000002006079836 */ /* 0x000fe20000000000 */
[----:B------:R-:W-:Y:S02]  /*1420*/  UIADD3 UR16, UP5, UR16, -0x1, URZ ;  /* 0xffffffff10107890 */ /* 0x000fe4000ffbe03f */
[----:B------:R-:W-:Y:S01]  /*1430*/  UIADD3 UR14, UP6, UR14, -0x1, URZ ;  /* 0xffffffff0e0e7890 */ /* 0x000fe2000ffde03f */
[----:B------:R-:W-:Y:S01]  /*1440*/  BSSY B0, `(.L_x_7) ;  /* 0x0000050000007945 */ /* 0x000fe20003800000 */
[----:B------:R-:W-:Y:S01]  /*1450*/  UIADD3.X UR17, UR17, -0x1, URZ, UP5, !UPT ;  /* 0xffffffff11117890 */ /* 0x000fe2000affe43f */
[----:B-1----:R-:W-:-:S05]  /*1460*/  @!P1 IMAD.WIDE R18, R7, 0xc, R18 ;  /* 0x0000000c07129825 */ /* 0x002fca00078e0212 */
[----:B------:R1:W5:Y:S04]  /*1470*/  @!P1 LDG.E R8, desc[UR56][R18.64] ;  /* 0x0000003812089981 */ /* 0x000368000c1e1900 */
[----:B------:R1:W5:Y:S01]  /*1480*/  @!P1 LDG.E R0, desc[UR56][R18.64+0x4] ;  /* 0x0000043812009981 */ /* 0x000362000c1e1900 */
[----:B------:R-:W-:Y:S01]  /*1490*/  ISETP.GE.AND P1, PT, R6, R3, PT ;  /* 0x000000030600720c */ /* 0x000fe20003f26270 */
[----:B------:R-:W-:Y:S01]  /*14a0*/  UIADD3.X UR15, UR15, -0x1, URZ, UP6, !UPT ;  /* 0xffffffff0f0f7890 */ /* 0x000fe2000b7fe43f */
[----:B------:R-:W-:Y:S01]  /*14b0*/  IMAD.MOV.U32 R11, RZ, RZ, RZ ;  /* 0x000000ffff0b7224 */ /* 0x000fe200078e00ff */
[----:B------:R-:W-:Y:S01]  /*14c0*/  UIADD3 UR4, UR8, -0x1, URZ ;  /* 0xffffffff08047890 */ /* 0x000fe2000fffe03f */
[----:B------:R-:W-:Y:S01]  /*14d0*/  IMAD.MOV.U32 R7, RZ, RZ, RZ ;  /* 0x000000ffff077224 */ /* 0x000fe200078e00ff */
[----:B------:R-:W-:Y:S01]  /*14e0*/  UIADD3 UR5, UR7, -0x1, URZ ;  /* 0xffffffff07057890 */ /* 0x000fe2000fffe03f */
[----:B------:R-:W-:Y:S01]  /*14f0*/  MOV R32, 0x7fffffff ;  /* 0x7fffffff00207802 */ /* 0x000fe20000000f00 */
[----:B------:R-:W-:-:S06]  /*1500*/  IMAD.MOV.U32 R34, RZ, RZ, RZ ;  /* 0x000000ffff227224 */ /* 0x000fcc00078e00ff */
[----:B-1----:R-:W-:Y:S05]  /*1510*/  @P1 BRA `(.L_x_8) ;  /* 0x0000000400081947 */ /* 0x002fea0003800000 */
[----:B------:R-:W-:Y:S02]  /*1520*/  PLOP3.LUT P3, PT, PT, PT, UP0, 0x80, 0x0 ;  /* 0x000000000000781c */ /* 0x000fe40003f6f008 */
[----:B------:R-:W-:Y:S02]  /*1530*/  IADD3 R21, P2, R17, UR16, RZ ;  /* 0x0000001011157c10 */ /* 0x000fe4000ff5e0ff */
[----:B------:R-:W-:Y:S02]  /*1540*/  IADD3 R25, P1, R13, UR14, RZ ;  /* 0x0000000e0d197c10 */ /* 0x000fe4000ff3e0ff */
[----:B------:R-:W-:Y:S02]  /*1550*/  LEA.HI.X.SX32 R24, R17, UR17, 0x1, P2 ;  /* 0x0000001111187c11 */ /* 0x000fe400090f0eff */
[----:B------:R-:W-:-:S05]  /*1560*/  LEA.HI.X.SX32 R26, R13, UR15, 0x1, P1 ;  /* 0x0000000f0d1a7c11 */ /* 0x000fca00088f0eff */
[----:B------:R-:W-:Y:S05]  /*1570*/  @!P3 BRA `(.L_x_9) ;  /* 0x000000000030b947 */ /* 0x000fea0003800000 */
[----:B------:R-:W-:Y:S02]  /*1580*/  ULDC UR6, c[0x0][0x8dc] ;  /* 0x0002370000067ab9 */ /* 0x000fe40000000800 */
[----:B------:R-:W-:-:S05]  /*1590*/  IADD3 R13, P1, R25, UR6, RZ ;  /* 0x00000006190d7c10 */ /* 0x000fca000ff3e0ff */
[----:B------:R-:W-:-:S04]  /*15a0*/  IMAD.X R17, RZ, RZ, R26, P1 ;  /* 0x000000ffff117224 */ /* 0x000fc800008e061a */
[----:B------:R-:W-:-:S04]  /*15b0*/  IMAD.WIDE.U32 R4, R17, UR20, RZ ;  /* 0x0000001411047c25 */ /* 0x000fc8000f8e00ff */
[----:B------:R-:W-:-:S04]  /*15c0*/  IMAD.WIDE.U32 R18, P1, R13, UR21, R4 ;  /* 0x000000150d127c25 */ /* 0x000fc8000f820004 */
[----:B------:R-:W-:Y:S01]  /*15d0*/  IMAD.WIDE.U32 R4, R13, UR20, RZ ;  /* 0x000000140d047c25 */ /* 0x000fe2000f8e00ff */
[----:B------:R-:W-:-:S03]  /*15e0*/  IADD3.X R23, RZ, RZ, RZ, P1, !PT ;  /* 0x000000ffff177210 */ /* 0x000fc60000ffe4ff */
[----:B------:R-:W-:Y:S01]  /*15f0*/  IMAD.MOV.U32 R22, RZ, RZ, R19 ;  /* 0x000000ffff167224 */ /* 0x000fe200078e0013 */
[----:B------:R-:W-:-:S05]  /*1600*/  IADD3 RZ, P1, R5, R18, RZ ;  /* 0x0000001205ff7210 */ /* 0x000fca0007f3e0ff */
[----:B------:R-:W-:-:S04]  /*1610*/  IMAD.WIDE.U32.X R4, R17, UR21, R22, P1 ;  /* 0x0000001511047c25 */ /* 0x000fc800088e0416 */
[----:B------:R-:W-:Y:S01]  /*1620*/  IMAD.MOV.U32 R25, RZ, RZ, R4 ;  /* 0x000000ffff197224 */ /* 0x000fe200078e0004 */
[----:B------:R-:W-:-:S07]  /*1630*/  MOV R26, R5 ;  /* 0x00000005001a7202 */ /* 0x000fce0000000f00 */
.L_x_9:
[----:B------:R-:W-:Y:S05]  /*1640*/  @!P0 BRA `(.L_x_10) ;  /* 0x0000000000308947 */ /* 0x000fea0003800000 */
[----:B------:R-:W-:Y:S02]  /*1650*/  ULDC UR6, c[0x0][0x8f4] ;  /* 0x00023d0000067ab9 */ /* 0x000fe40000000800 */
[----:B------:R-:W-:-:S05]  /*1660*/  IADD3 R13, P1, R21, UR6, RZ ;  /* 0x00000006150d7c10 */ /* 0x000fca000ff3e0ff */
[----:B------:R-:W-:-:S04]  /*1670*/  IMAD.X R17, RZ, RZ, R24, P1 ;  /* 0x000000ffff117224 */ /* 0x000fc800008e0618 */
[----:B------:R-:W-:-:S04]  /*1680*/  IMAD.WIDE.U32 R4, R17, UR22, RZ ;  /* 0x0000001611047c25 */ /* 0x000fc8000f8e00ff */
[----:B------:R-:W-:-:S04]  /*1690*/  IMAD.WIDE.U32 R18, P1, R13, UR23, R4 ;  /* 0x000000170d127c25 */ /* 0x000fc8000f820004 */
[----:B------:R-:W-:Y:S01]  /*16a0*/  IMAD.WIDE.U32 R4, R13, UR22, RZ ;  /* 0x000000160d047c25 */ /* 0x000fe2000f8e00ff */
[----:B------:R-:W-:-:S03]  /*16b0*/  MOV R22, R19 ;  /* 0x0000001300167202 */ /* 0x000fc60000000f00 */
[----:B------:R-:W-:Y:S01]  /*16c0*/  IMAD.X R23, RZ, RZ, RZ, P1 ;  /* 0x000000ffff177224 */ /* 0x000fe200008e06ff */
[----:B------:R-:W-:-:S05]  /*16d0*/  IADD3 RZ, P1, R5, R18, RZ ;  /* 0x0000001205ff7210 */ /* 0x000fca0007f3e0ff */
[----:B------:R-:W-:-:S04]  /*16e0*/  IMAD.WIDE.U32.X R4, R17, UR23, R22, P1 ;  /* 0x0000001711047c25 */ /* 0x000fc800088e0416 */
[----:B------:R-:W-:Y:S02]  /*16f0*/  IMAD.MOV.U32 R21, RZ, RZ, R4 ;  /* 0x000000ffff157224 */ /* 0x000fe400078e0004 */
[----:B------:R-:W-:-:S07]  /*1700*/  IMAD.MOV.U32 R24, RZ, RZ, R5 ;  /* 0x000000ffff187224 */ /* 0x000fce00078e0005 */
.L_x_10:
[----:B------:R-:W-:Y:S02]  /*1710*/  SHF.R.U64 R4, R21, UR28, R24 ;  /* 0x0000001c15047c19 */ /* 0x000fe40008001218 */
[----:B------:R-:W-:-:S03]  /*1720*/  SHF.R.U64 R5, R25, UR18, R26 ;  /* 0x0000001219057c19 */ /* 0x000fc6000800121a */
[----:B------:R-:W-:Y:S01]  /*1730*/  VIADD R22, R4, UR5 ;  /* 0x0000000504167c36 */ /* 0x000fe20008000000 */
[----:B------:R-:W-:-:S04]  /*1740*/  IADD3 R17, R5, UR4, RZ ;  /* 0x0000000405117c10 */ /* 0x000fc8000fffe0ff */
[----:B------:R-:W-:Y:S02]  /*1750*/  IABS R13, R17 ;  /* 0x00000011000d7213 */ /* 0x000fe40000000000 */
[----:B------:R-:W-:-:S03]  /*1760*/  IABS R18, R22 ;  /* 0x0000001600127213 */ /* 0x000fc60000000000 */
[----:B------:R-:W-:-:S04]  /*1770*/  IMAD.HI.U32 R4, R13, UR13, RZ ;  /* 0x0000000d0d047c27 */ /* 0x000fc8000f8e00ff */
[----:B------:R-:W-:-:S04]  /*1780*/  IMAD.HI.U32 R5, R18, UR19, RZ ;  /* 0x0000001312057c27 */ /* 0x000fc8000f8e00ff */
[----:B------:R-:W-:Y:S01]  /*1790*/  IMAD R4, R4, UR29, R13 ;  /* 0x0000001d04047c24 */ /* 0x000fe2000f8e020d */
[----:B------:R-:W-:Y:S01]  /*17a0*/  MOV R13, UR31 ;  /* 0x0000001f000d7c02 */ /* 0x000fe20008000f00 */
[----:B------:R-:W-:Y:S02]  /*17b0*/  IMAD R5, R5, UR30, R18 ;  /* 0x0000001e05057c24 */ /* 0x000fe4000f8e0212 */
[----:B------:R-:W-:Y:S01]  /*17c0*/  IMAD.U32 R18, RZ, RZ, UR32 ;  /* 0x00000020ff127e24 */ /* 0x000fe2000f8e00ff */
[----:B------:R-:W-:Y:S02]  /*17d0*/  ISETP.LT.U32.AND P1, PT, R4, UR27, PT ;  /* 0x0000001b04007c0c */ /* 0x000fe4000bf21070 */
[----:B------:R-:W-:-:S11]  /*17e0*/  ISETP.LT.U32.AND P2, PT, R5, UR26, PT ;  /* 0x0000001a05007c0c */ /* 0x000fd6000bf41070 */
[----:B------:R-:W-:Y:S01]  /*17f0*/  @!P1 VIADD R4, R4, -UR27 ;  /* 0x8000001b04049c36 */ /* 0x000fe20008000000 */
[----:B------:R-:W-:Y:S02]  /*1800*/  ISETP.GE.AND P1, PT, R22, RZ, PT ;  /* 0x000000ff1600720c */ /* 0x000fe40003f26270 */
[----:B------:R-:W-:Y:S02]  /*1810*/  @!P2 IADD3 R5, R5, -UR26, RZ ;  /* 0x8000001a0505ac10 */ /* 0x000fe4000fffe0ff */
[----:B------:R-:W-:Y:S02]  /*1820*/  ISETP.LT.U32.AND P3, PT, R4, UR27, PT ;  /* 0x0000001b04007c0c */ /* 0x000fe4000bf61070 */
[----:B------:R-:W-:Y:S02]  /*1830*/  ISETP.LT.U32.AND P4, PT, R5, UR26, PT ;  /* 0x0000001a05007c0c */ /* 0x000fe4000bf81070 */
[----:B------:R-:W-:-:S09]  /*1840*/  ISETP.GE.AND P2, PT, R17, RZ, PT ;  /* 0x000000ff1100720c */ /* 0x000fd20003f46270 */
[----:B------:R-:W-:Y:S01]  /*1850*/  @!P3 VIADD R4, R4, -UR27 ;  /* 0x8000001b0404bc36 */ /* 0x000fe20008000000 */
[----:B------:R-:W-:Y:S01]  /*1860*/  PLOP3.LUT P3, PT, PT, PT, UP4, 0x80, 0x0 ;  /* 0x000000000000781c */ /* 0x000fe20003f6f048 */
[----:B------:R-:W-:Y:S01]  /*1870*/  @!P4 VIADD R5, R5, -UR26 ;  /* 0x8000001a0505cc36 */ /* 0x000fe20008000000 */
[----:B------:R-:W-:Y:S01]  /*1880*/  PLOP3.LUT P4, PT, PT, PT, UP2, 0x80, 0x0 ;  /* 0x000000000000781c */ /* 0x000fe20003f8f028 */
[----:B------:R-:W-:-:S03]  /*1890*/  @!P2 IMAD.MOV R4, RZ, RZ, -R4 ;  /* 0x000000ffff04a224 */ /* 0x000fc600078e0a04 */
[----:B------:R-:W-:Y:S02]  /*18a0*/  @!P1 IADD3 R5, -R5, RZ, RZ ;  /* 0x000000ff05059210 */ /* 0x000fe40007ffe1ff */
[----:B------:R-:W-:Y:S02]  /*18b0*/  SEL R4, R13, R4, !P3 ;  /* 0x000000040d047207 */ /* 0x000fe40005800000 */
[----:B------:R-:W-:Y:S02]  /*18c0*/  SEL R5, R18, R5, !P4 ;  /* 0x0000000512057207 */ /* 0x000fe40006000000 */
[----:B------:R-:W-:Y:S01]  /*18d0*/  PLOP3.LUT P1, PT, PT, PT, UP3, 0x80, 0x0 ;  /* 0x000000000000781c */ /* 0x000fe20003f2f038 */
[----:B------:R-:W-:Y:S02]  /*18e0*/  IMAD.IADD R32, R17, 0x1, -R4 ;  /* 0x0000000111207824 */ /* 0x000fe400078e0a04 */
[----:B------:R-:W-:-:S05]  /*18f0*/  IMAD.IADD R5, R22, 0x1, -R5 ;  /* 0x0000000116057824 */ /* 0x000fca00078e0a05 */
[----:B------:R-:W-:Y:S01]  /*1900*/  SEL R4, R5, R32, !P1 ;  /* 0x0000002005047207 */ /* 0x000fe20004800000 */
[----:B------:R-:W-:-:S03]  /*1910*/  IMAD R32, R32, R5, RZ ;  /* 0x0000000520207224 */ /* 0x000fc600078e02ff */
[----:B------:R-:W-:Y:S02]  /*1920*/  SHF.R.S32.HI R5, RZ, 0x1f, R4 ;  /* 0x0000001fff057819 */ /* 0x000fe40000011404 */
[----:B------:R-:W-:-:S07]  /*1930*/  SHF.R.S32.HI R34, RZ, 0x1f, R32 ;  /* 0x0000001fff227819 */ /* 0x000fce0000011420 */
.L_x_8:
[----:B------:R-:W-:Y:S05]  /*1940*/  BSYNC B0 ;  /* 0x0000000000007941 */ /* 0x000fea0003800000 */
.L_x_7:
[----:B------:R-:W1:Y:S01]  /*1950*/  SHFL.UP PT, R17, R32, 0x1, RZ ;  /* 0x0420000020117989 */ /* 0x000e6200000e00ff */
[C---:B------:R-:W-:Y:S02]  /*1960*/  ISETP.NE.AND P2, PT, R20.reuse, RZ, PT ;  /* 0x000000ff1400720c */ /* 0x040fe40003f45270 */
[C---:B------:R-:W-:Y:S01]  /*1970*/  ISETP.GE.U32.AND P3, PT, R20.reuse, 0x2, PT ;  /* 0x000000021400780c */ /* 0x040fe20003f66070 */
[----:B------:R-:W2:Y:S01]  /*1980*/  SHFL.UP PT, R13, R34, 0x1, RZ ;  /* 0x04200000220d7989 */ /* 0x000ea200000e00ff */
[C---:B------:R-:W-:Y:S02]  /*1990*/  ISETP.GE.U32.AND P4, PT, R20.reuse, 0x4, PT ;  /* 0x000000041400780c */ /* 0x040fe40003f86070 */
[C---:B------:R-:W-:Y:S02]  /*19a0*/  ISETP.GE.U32.AND P5, PT, R20.reuse, 0x8, PT ;  /* 0x000000081400780c */ /* 0x040fe40003fa6070 */
[----:B------:R-:W-:Y:S02]  /*19b0*/  ISETP.GE.U32.AND P6, PT, R20, 0x10, PT ;  /* 0x000000101400780c */ /* 0x000fe40003fc6070 */
[----:B-1----:R-:W-:-:S02]  /*19c0*/  SEL R17, R17, RZ, P2 ;  /* 0x000000ff11117207 */ /* 0x002fc40001000000 */
[----:B--2---:R-:W-:Y:S02]  /*19d0*/  SEL R13, R13, RZ, P2 ;  /* 0x000000ff0d0d7207 */ /* 0x004fe40001000000 */
[----:B------:R-:W-:-:S04]  /*19e0*/  IADD3 R18, P1, R17, R32, RZ ;  /* 0x0000002011127210 */ /* 0x000fc80007f3e0ff */
[----:B------:R-:W-:Y:S01]  /*19f0*/  IADD3.X R22, R13, R34, RZ, P1, !PT ;  /* 0x000000220d167210 */ /* 0x000fe20000ffe4ff */
[----:B------:R-:W1:Y:S04]  /*1a00*/  SHFL.UP PT, R17, R18, 0x2, RZ ;  /* 0x0440000012117989 */ /* 0x000e6800000e00ff */
[----:B------:R-:W2:Y:S01]  /*1a10*/  SHFL.UP PT, R13, R22, 0x2, RZ ;  /* 0x04400000160d7989 */ /* 0x000ea200000e00ff */
[----:B-1----:R-:W-:-:S04]  /*1a20*/  SEL R17, R17, RZ, P3 ;  /* 0x000000ff11117207 */ /* 0x002fc80001800000 */
[----:B------:R-:W-:Y:S02]  /*1a30*/  IADD3 R24, P1, R17, R18, RZ ;  /* 0x0000001211187210 */ /* 0x000fe40007f3e0ff */
[----:B--2---:R-:W-:-:S03]  /*1a40*/  SEL R13, R13, RZ, P3 ;  /* 0x000000ff0d0d7207 */ /* 0x004fc60001800000 */
[----:B------:R-:W1:Y:S02]  /*1a50*/  SHFL.UP PT, R17, R24, 0x4, RZ ;  /* 0x0480000018117989 */ /* 0x000e6400000e00ff */
[----:B------:R-:W-:-:S05]  /*1a60*/  IMAD.X R26, R13, 0x1, R22, P1 ;  /* 0x000000010d1a7824 */ /* 0x000fca00008e0616 */
        /* <DEDUP_REMOVED lines=10> */
[----:B------:R-:W1:Y:S01]  /*1b10*/  SHFL.UP PT, R17, R24, 0x10, RZ ;  /* 0x0600000018117989 */ /* 0x000e6200000e00ff */
[----:B------:R-:W-:-:S05]  /*1b20*/  IADD3.X R26, R13, R22, RZ, P1, !PT ;  /* 0x000000160d1a7210 */ /* 0x000fca0000ffe4ff */
[----:B------:R-:W2:Y:S01]  /*1b30*/  SHFL.UP PT, R13, R26, 0x10, RZ ;  /* 0x060000001a0d7989 */ /* 0x000ea200000e00ff */
[----:B-1----:R-:W-:-:S04]  /*1b40*/  SEL R17, R17, RZ, P6 ;  /* 0x000000ff11117207 */ /* 0x002fc80003000000 */
[----:B------:R-:W-:Y:S02]  /*1b50*/  IADD3 R18, P1, R17, R24, RZ ;  /* 0x0000001811127210 */ /* 0x000fe40007f3e0ff */
[----:B--2---:R-:W-:-:S05]  /*1b60*/  SEL R13, R13, RZ, P6 ;  /* 0x000000ff0d0d7207 */ /* 0x004fca0003000000 */
[----:B------:R-:W-:Y:S01]  /*1b70*/  IMAD.X R22, R13, 0x1, R26, P1 ;  /* 0x000000010d167824 */ /* 0x000fe200008e061a */
[----:B------:R-:W-:-:S04]  /*1b80*/  ISETP.GT.U32.AND P1, PT, R18, UR10, PT ;  /* 0x0000000a12007c0c */ /* 0x000fc8000bf24070 */
[----:B------:R-:W-:-:S13]  /*1b90*/  ISETP.GT.U32.AND.EX P1, PT, R22, UR9, PT, P1 ;  /* 0x0000000916007c0c */ /* 0x000fda000bf24110 */
[----:B------:R-:W-:-:S04]  /*1ba0*/  VOTE.ANY R17, PT, P1 ;  /* 0x0000000000117806 */ /* 0x000fc800008e0100 */
[----:B------:R-:W-:-:S13]  /*1bb0*/  ISETP.NE.AND P1, PT, R17, RZ, PT ;  /* 0x000000ff1100720c */ /* 0x000fda0003f25270 */
[----:B------:R-:W-:Y:S05]  /*1bc0*/  @P1 BRA `(.L_x_11) ;  /* 0x00000008006c1947 */ /* 0x000fea0003800000 */
[----:B------:R-:W1:Y:S01]  /*1bd0*/  LDC R3, c[0x0][0x910] ;  /* 0x00024400ff037b82 */ /* 0x000e620000000800 */
[----:B------:R-:W-:Y:S01]  /*1be0*/  IMAD.MOV.U32 R21, RZ, RZ, R18 ;  /* 0x000000ffff157224 */ /* 0x000fe200078e0012 */
[----:B------:R-:W-:Y:S01]  /*1bf0*/  MOV R23, R22 ;  /* 0x0000001600177202 */ /* 0x000fe20000000f00 */
[----:B------:R-:W-:Y:S01]  /*1c00*/  ULDC UR13, c[0x0][0x8f4] ;  /* 0x00023d00000d7ab9 */ /* 0x000fe20000000800 */
[----:B------:R-:W-:Y:S01]  /*1c10*/  ULDC UR6, c[0x0][0x8dc] ;  /* 0x0002370000067ab9 */ /* 0x000fe20000000800 */
[----:B------:R-:W-:Y:S01]  /*1c20*/  ULDC UR22, c[0x0][0x8d8] ;  /* 0x0002360000167ab9 */ /* 0x000fe20000000800 */
[----:B------:R-:W-:Y:S01]  /*1c30*/  ULDC UR23, c[0x0][0x8f0] ;  /* 0x00023c0000177ab9 */ /* 0x000fe20000000800 */
[----:B------:R-:W-:Y:S01]  /*1c40*/  ULDC.64 UR18, c[0x0][0x8d0] ;  /* 0x0002340000127ab9 */ /* 0x000fe20000000a00 */
[----:B------:R-:W-:-:S05]  /*1c50*/  ULDC.64 UR20, c[0x0][0x8e8] ;  /* 0x00023a0000147ab9 */ /* 0x000fca0000000a00 */
.L_x_16:
[----:B------:R-:W-:Y:S02]  /*1c60*/  IMAD.MOV.U32 R6, RZ, RZ, R12 ;  /* 0x000000ffff067224 */ /* 0x000fe400078e000c */
[----:B------:R-:W-:Y:S02]  /*1c70*/  VIADD R12, R12, 0x20 ;  /* 0x000000200c0c7836 */ /* 0x000fe40000000000 */
[----:B-----5:R-:W-:Y:S02]  /*1c80*/  IMAD.MOV.U32 R13, RZ, RZ, R8 ;  /* 0x000000ffff0d7224 */ /* 0x020fe400078e0008 */
[----:B------:R-:W-:Y:S01]  /*1c90*/  IMAD.MOV.U32 R17, RZ, RZ, R0 ;  /* 0x000000ffff117224 */ /* 0x000fe200078e0000 */
[----:B-1----:R-:W-:-:S13]  /*1ca0*/  ISETP.GE.AND P1, PT, R12, R3, PT ;  /* 0x000000030c00720c */ /* 0x002fda0003f26270 */
[----:B------:R-:W1:Y:S01]  /*1cb0*/  @!P1 LDC.64 R18, c[0x0][0x918] ;  /* 0x00024600ff129b82 */ /* 0x000e620000000a00 */
[----:B------:R-:W-:Y:S01]  /*1cc0*/  @!P1 IADD3 R7, R6, 0x20, RZ ;  /* 0x0000002006079810 */ /* 0x000fe20007ffe0ff */
[----:B------:R2:W3:Y:S01]  /*1cd0*/  SHFL.IDX PT, R11, R21, 0x1f, 0x1f ;  /* 0x03e01f00150b7f89 */ /* 0x0004e200000e0000 */
[----:B------:R-:W-:Y:S03]  /*1ce0*/  BSSY B0, `(.L_x_12) ;  /* 0x0000064000007945 */ /* 0x000fe60003800000 */
[----:B-1----:R-:W-:-:S05]  /*1cf0*/  @!P1 IMAD.WIDE R18, R7, 0xc, R18 ;  /* 0x0000000c07129825 */ /* 0x002fca00078e0212 */
[----:B------:R2:W5:Y:S04]  /*1d00*/  @!P1 LDG.E R8, desc[UR56][R18.64] ;  /* 0x0000003812089981 */ /* 0x000568000c1e1900 */
[----:B------:R2:W5:Y:S01]  /*1d10*/  @!P1 LDG.E R0, desc[UR56][R18.64+0x4] ;  /* 0x0000043812009981 */ /* 0x000562000c1e1900 */
[----:B------:R-:W-:Y:S01]  /*1d20*/  ISETP.GE.AND P1, PT, R6, R3, PT ;  /* 0x000000030600720c */ /* 0x000fe20003f26270 */
[----:B------:R-:W-:Y:S01]  /*1d30*/  IMAD.MOV.U32 R34, RZ, RZ, RZ ;  /* 0x000000ffff227224 */ /* 0x000fe200078e00ff */
[----:B------:R-:W-:Y:S01]  /*1d40*/  MOV R32, 0x7fffffff ;  /* 0x7fffffff00207802 */ /* 0x000fe20000000f00 */
[----:B------:R2:W1:Y:S10]  /*1d50*/  SHFL.IDX PT, R7, R23, 0x1f, 0x1f ;  /* 0x03e01f0017077f89 */ /* 0x00047400000e0000 */
[----:B--23--:R-:W-:Y:S05]  /*1d60*/  @P1 BRA `(.L_x_13) ;  /* 0x00000004006c1947 */ /* 0x00cfea0003800000 */
[----:B------:R-:W-:Y:S02]  /*1d70*/  IABS R28, R9 ;  /* 0x00000009001c7213 */ /* 0x000fe40000000000 */
[C---:B------:R-:W-:Y:S02]  /*1d80*/  IADD3 R21, P1, R13.reuse, UR14, RZ ;  /* 0x0000000e0d157c10 */ /* 0x040fe4000ff3e0ff */
[----:B------:R-:W2:Y:S02]  /*1d90*/  I2F.RP R4, R28 ;  /* 0x0000001c00047306 */ /* 0x000ea40000209400 */
[----:B------:R-:W-:Y:S02]  /*1da0*/  LEA.HI.X.SX32 R26, R13, UR15, 0x1, P1 ;  /* 0x0000000f0d1a7c11 */ /* 0x000fe400088f0eff */
[----:B------:R-:W-:-:S04]  /*1db0*/  IADD3 R13, P1, R17, UR16, RZ ;  /* 0x00000010110d7c10 */ /* 0x000fc8000ff3e0ff */
[----:B------:R-:W-:Y:S02]  /*1dc0*/  LEA.HI.X.SX32 R24, R17, UR17, 0x1, P1 ;  /* 0x0000001111187c11 */ /* 0x000fe400088f0eff */
[----:B------:R-:W-:Y:S01]  /*1dd0*/  PLOP3.LUT P1, PT, PT, PT, UP0, 0x80, 0x0 ;  /* 0x000000000000781c */ /* 0x000fe20003f2f008 */
[----:B--2---:R-:W2:Y:S02]  /*1de0*/  MUFU.RCP R4, R4 ;  /* 0x0000000400047308 */ /* 0x004ea40000001000 */
[----:B--2---:R-:W-:-:S06]  /*1df0*/  IADD3 R5, R4, 0xffffffe, RZ ;  /* 0x0ffffffe04057810 */ /* 0x004fcc0007ffe0ff */
[----:B------:R-:W2:Y:S02]  /*1e00*/  F2I.FTZ.U32.TRUNC.NTZ R25, R5 ;  /* 0x0000000500197305 */ /* 0x000ea4000021f000 */
[----:B--2---:R-:W-:Y:S02]  /*1e10*/  IMAD.MOV R27, RZ, RZ, -R25 ;  /* 0x000000ffff1b7224 */ /* 0x004fe400078e0a19 */
[----:B------:R-:W-:Y:S05]  /*1e20*/  @!P1 BRA `(.L_x_14) ;  /* 0x00000000002c9947 */ /* 0x000fea0003800000 */
[----:B------:R-:W-:-:S04]  /*1e30*/  IADD3 R21, P1, R21, UR6, RZ ;  /* 0x0000000615157c10 */ /* 0x000fc8000ff3e0ff */
[----:B------:R-:W-:-:S05]  /*1e40*/  IADD3.X R17, RZ, R26, RZ, P1, !PT ;  /* 0x0000001aff117210 */ /* 0x000fca0000ffe4ff */
[----:B------:R-:W-:-:S04]  /*1e50*/  IMAD.WIDE.U32 R4, R17, UR18, RZ ;  /* 0x0000001211047c25 */ /* 0x000fc8000f8e00ff */
[----:B------:R-:W-:-:S04]  /*1e60*/  IMAD.WIDE.U32 R18, P1, R21, UR19, R4 ;  /* 0x0000001315127c25 */ /* 0x000fc8000f820004 */
[----:B------:R-:W-:Y:S01]  /*1e70*/  IMAD.WIDE.U32 R4, R21, UR18, RZ ;  /* 0x0000001215047c25 */ /* 0x000fe2000f8e00ff */
[----:B------:R-:W-:-:S03]  /*1e80*/  MOV R22, R19 ;  /* 0x0000001300167202 */ /* 0x000fc60000000f00 */
[----:B------:R-:W-:Y:S01]  /*1e90*/  IMAD.X R23, RZ, RZ, RZ, P1 ;  /* 0x000000ffff177224 */ /* 0x000fe200008e06ff */
[----:B------:R-:W-:-:S05]  /*1ea0*/  IADD3 RZ, P1, R5, R18, RZ ;  /* 0x0000001205ff7210 */ /* 0x000fca0007f3e0ff */
[----:B------:R-:W-:-:S04]  /*1eb0*/  IMAD.WIDE.U32.X R4, R17, UR19, R22, P1 ;  /* 0x0000001311047c25 */ /* 0x000fc800088e0416 */
[----:B------:R-:W-:Y:S01]  /*1ec0*/  IMAD.MOV.U32 R21, RZ, RZ, R4 ;  /* 0x000000ffff157224 */ /* 0x000fe200078e0004 */
[----:B------:R-:W-:-:S07]  /*1ed0*/  MOV R26, R5 ;  /* 0x00000005001a7202 */ /* 0x000fce0000000f00 */
.L_x_14:
[----:B------:R-:W-:Y:S05]  /*1ee0*/  @!P0 BRA `(.L_x_15) ;  /* 0x00000000002c8947 */ /* 0x000fea0003800000 */
        /* <DEDUP_REMOVED lines=11> */
.L_x_15:
[----:B------:R-:W-:Y:S02]  /*1fa0*/  SHF.R.U64 R13, R13, UR23, R24 ;  /* 0x000000170d0d7c19 */ /* 0x000fe40008001218 */
[----:B------:R-:W-:Y:S02]  /*1fb0*/  MOV R5, R27 ;  /* 0x0000001b00057202 */ /* 0x000fe40000000f00 */
[----:B------:R-:W-:Y:S01]  /*1fc0*/  IABS R4, R9 ;  /* 0x0000000900047213 */ /* 0x000fe20000000000 */
[----:B------:R-:W-:Y:S01]  /*1fd0*/  VIADD R17, R13, UR5 ;  /* 0x000000050d117c36 */ /* 0x000fe20008000000 */
[----:B------:R-:W-:Y:S01]  /*1fe0*/  IABS R22, R10 ;  /* 0x0000000a00167213 */ /* 0x000fe20000000000 */
[----:B------:R-:W-:Y:S01]  /*1ff0*/  IMAD R13, R5, R28, RZ ;  /* 0x0000001c050d7224 */ /* 0x000fe200078e02ff */
[----:B------:R-:W-:Y:S01]  /*2000*/  IADD3 R19, RZ, -R4, RZ ;  /* 0x80000004ff137210 */ /* 0x000fe20007ffe0ff */
[----:B------:R-:W-:Y:S01]  /*2010*/  IMAD.MOV.U32 R4, RZ, RZ, RZ ;  /* 0x000000ffff047224 */ /* 0x000fe200078e00ff */
[----:B------:R-:W-:-:S02]  /*2020*/  MOV R5, R25 ;  /* 0x0000001900057202 */ /* 0x000fc40000000f00 */
[----:B------:R-:W-:Y:S02]  /*2030*/  IABS R18, R17 ;  /* 0x0000001100127213 */ /* 0x000fe40000000000 */
[----:B------:R-:W-:Y:S01]  /*2040*/  SHF.R.U64 R21, R21, UR22, R26 ;  /* 0x0000001615157c19 */ /* 0x000fe2000800121a */
[----:B------:R-:W-:Y:S01]  /*2050*/  IMAD.HI.U32 R4, R25, R13, R4 ;  /* 0x0000000d19047227 */ /* 0x000fe200078e0004 */
[----:B------:R-:W-:Y:S02]  /*2060*/  MOV R5, R19 ;  /* 0x0000001300057202 */ /* 0x000fe40000000f00 */
[----:B------:R-:W2:Y:S01]  /*2070*/  I2F.RP R19, R22 ;  /* 0x0000001600137306 */ /* 0x000ea20000209400 */
[----:B------:R-:W-:Y:S01]  /*2080*/  IMAD.MOV.U32 R13, RZ, RZ, R18 ;  /* 0x000000ffff0d7224 */ /* 0x000fe200078e0012 */
[----:B------:R-:W-:Y:S02]  /*2090*/  IADD3 R18, R21, UR4, RZ ;  /* 0x0000000415127c10 */ /* 0x000fe4000fffe0ff */
[----:B------:R-:W-:Y:S01]  /*20a0*/  IABS R25, R10 ;  /* 0x0000000a00197213 */ /* 0x000fe20000000000 */
[----:B------:R-:W-:-:S04]  /*20b0*/  IMAD.HI.U32 R4, R4, R13, RZ ;  /* 0x0000000d04047227 */ /* 0x000fc800078e00ff */
[----:B------:R-:W-:-:S05]  /*20c0*/  IMAD R13, R4, R5, R13 ;  /* 0x00000005040d7224 */ /* 0x000fca00078e020d */
[----:B------:R-:W-:Y:S01]  /*20d0*/  ISETP.GT.U32.AND P1, PT, R28, R13, PT ;  /* 0x0000000d1c00720c */ /* 0x000fe20003f24070 */
[----:B--2---:R-:W2:-:S12]  /*20e0*/  MUFU.RCP R19, R19 ;  /* 0x0000001300137308 */ /* 0x004e980000001000 */
[----:B------:R-:W-:Y:S01]  /*20f0*/  @!P1 IMAD.IADD R13, R13, 0x1, -R28 ;  /* 0x000000010d0d9824 */ /* 0x000fe200078e0a1c */
[----:B--2---:R-:W-:Y:S02]  /*2100*/  IADD3 R4, R19, 0xffffffe, RZ ;  /* 0x0ffffffe13047810 */ /* 0x004fe40007ffe0ff */
[----:B------:R-:W-:Y:S02]  /*2110*/  IADD3 R19, RZ, -R25, RZ ;  /* 0x80000019ff137210 */ /* 0x000fe40007ffe0ff */
[----:B------:R2:W3:Y:S02]  /*2120*/  F2I.FTZ.U32.TRUNC.NTZ R5, R4 ;  /* 0x0000000400057305 */ /* 0x0004e4000021f000 */
[----:B--2---:R-:W-:Y:S02]  /*2130*/  IMAD.MOV.U32 R4, RZ, RZ, RZ ;  /* 0x000000ffff047224 */ /* 0x004fe400078e00ff */
[----:B---3--:R-:W-:-:S04]  /*2140*/  IMAD.MOV R23, RZ, RZ, -R5 ;  /* 0x000000ffff177224 */ /* 0x008fc800078e0a05 */
[----:B------:R-:W-:Y:S01]  /*2150*/  IMAD R21, R23, R22, RZ ;  /* 0x0000001617157224 */ /* 0x000fe200078e02ff */
[----:B------:R-:W-:-:S03]  /*2160*/  IABS R23, R18 ;  /* 0x0000001200177213 */ /* 0x000fc60000000000 */
[----:B------:R-:W-:-:S04]  /*2170*/  IMAD.HI.U32 R24, R5, R21, R4 ;  /* 0x0000001505187227 */ /* 0x000fc800078e0004 */
[----:B------:R-:W-:-:S04]  /*2180*/  IMAD.MOV.U32 R5, RZ, RZ, R23 ;  /* 0x000000ffff057224 */ /* 0x000fc800078e0017 */
[----:B------:R-:W-:-:S04]  /*2190*/  IMAD.HI.U32 R4, R24, R5, RZ ;  /* 0x0000000518047227 */ /* 0x000fc800078e00ff */
[----:B------:R-:W-:-:S05]  /*21a0*/  IMAD R5, R4, R19, R5 ;  /* 0x0000001304057224 */ /* 0x000fca00078e0205 */
[----:B------:R-:W-:-:S13]  /*21b0*/  ISETP.GT.U32.AND P1, PT, R22, R5, PT ;  /* 0x000000051600720c */ /* 0x000fda0003f24070 */
[----:B------:R-:W-:Y:S02]  /*21c0*/  @!P1 IADD3 R5, R5, -R22, RZ ;  /* 0x8000001605059210 */ /* 0x000fe40007ffe0ff */
[----:B------:R-:W-:-:S13]  /*21d0*/  ISETP.GT.U32.AND P1, PT, R28, R13, PT ;  /* 0x0000000d1c00720c */ /* 0x000fda0003f24070 */
[----:B------:R-:W-:Y:S01]  /*21e0*/  @!P1 IMAD.IADD R13, R13, 0x1, -R28 ;  /* 0x000000010d0d9824 */ /* 0x000fe200078e0a1c */
[----:B------:R-:W-:-:S03]  /*21f0*/  ISETP.GT.U32.AND P1, PT, R22, R5, PT ;  /* 0x000000051600720c */ /* 0x000fc60003f24070 */
[----:B------:R-:W-:-:S10]  /*2200*/  IMAD.MOV.U32 R4, RZ, RZ, R13 ;  /* 0x000000ffff047224 */ /* 0x000fd400078e000d */
[----:B------:R-:W-:Y:S02]  /*2210*/  @!P1 IADD3 R5, R5, -R22, RZ ;  /* 0x8000001605059210 */ /* 0x000fe40007ffe0ff */
[----:B------:R-:W-:-:S13]  /*2220*/  ISETP.GE.AND P1, PT, R17, RZ, PT ;  /* 0x000000ff1100720c */ /* 0x000fda0003f26270 */
[----:B------:R-:W-:Y:S02]  /*2230*/  @!P1 IADD3 R4, -R4, RZ, RZ ;  /* 0x000000ff04049210 */ /* 0x000fe40007ffe1ff */
[----:B------:R-:W-:-:S13]  /*2240*/  ISETP.GE.AND P1, PT, R18, RZ, PT ;  /* 0x000000ff1200720c */ /* 0x000fda0003f26270 */
[----:B------:R-:W-:Y:S01]  /*2250*/  @!P1 IMAD.MOV R5, RZ, RZ, -R5 ;  /* 0x000000ffff059224 */ /* 0x000fe200078e0a05 */
[----:B------:R-:W-:-:S13]  /*2260*/  ISETP.NE.AND P1, PT, RZ, UR7, PT ;  /* 0x00000007ff007c0c */ /* 0x000fda000bf25270 */
[----:B------:R-:W-:Y:S02]  /*2270*/  @!P1 LOP3.LUT R4, RZ, UR7, RZ, 0x33, !PT ;  /* 0x00000007ff049c12 */ /* 0x000fe4000f8e33ff */
[----:B------:R-:W-:Y:S02]  /*2280*/  ISETP.NE.AND P1, PT, RZ, UR8, PT ;  /* 0x00000008ff007c0c */ /* 0x000fe4000bf25270 */
[----:B------:R-:W-:-:S11]  /*2290*/  IADD3 R4, -R4, R17, RZ ;  /* 0x0000001104047210 */ /* 0x000fd60007ffe1ff */
[----:B------:R-:W-:Y:S02]  /*22a0*/  @!P1 LOP3.LUT R5, RZ, UR8, RZ, 0x33, !PT ;  /* 0x00000008ff059c12 */ /* 0x000fe4000f8e33ff */
[----:B------:R-:W-:-:S03]  /*22b0*/  PLOP3.LUT P1, PT, PT, PT, UP3, 0x80, 0x0 ;  /* 0x000000000000781c */ /* 0x000fc60003f2f038 */
[----:B------:R-:W-:-:S04]  /*22c0*/  IMAD.IADD R5, R18, 0x1, -R5 ;  /* 0x0000000112057824 */ /* 0x000fc800078e0a05 */
[CC--:B------:R-:W-:Y:S01]  /*22d0*/  IMAD R32, R4.reuse, R5.reuse, RZ ;  /* 0x0000000504207224 */ /* 0x0c0fe200078e02ff */
[----:B------:R-:W-:-:S04]  /*22e0*/  SEL R13, R4, R5, !P1 ;  /* 0x00000005040d7207 */ /* 0x000fc80004800000 */
[----:B------:R-:W-:Y:S02]  /*22f0*/  SHF.R.S32.HI R5, RZ, 0x1f, R13 ;  /* 0x0000001fff057819 */ /* 0x000fe4000001140d */
[----:B------:R-:W-:Y:S02]  /*2300*/  SHF.R.S32.HI R34, RZ, 0x1f, R32 ;  /* 0x0000001fff227819 */ /* 0x000fe40000011420 */
[----:B------:R-:W-:-:S07]  /*2310*/  MOV R4, R13 ;  /* 0x0000000d00047202 */ /* 0x000fce0000000f00 */
.L_x_13:
[----:B------:R-:W-:Y:S05]  /*2320*/  BSYNC B0 ;  /* 0x0000000000007941 */ /* 0x000fea0003800000 */
.L_x_12:
[----:B------:R-:W2:Y:S04]  /*2330*/  SHFL.UP PT, R17, R32, 0x1, RZ ;  /* 0x0420000020117989 */ /* 0x000ea800000e00ff */
[----:B------:R-:W3:Y:S01]  /*2340*/  SHFL.UP PT, R13, R34, 0x1, RZ ;  /* 0x04200000220d7989 */ /* 0x000ee200000e00ff */
[----:B--2---:R-:W-:Y:S02]  /*2350*/  SEL R17, R17, RZ, P2 ;  /* 0x000000ff11117207 */ /* 0x004fe40001000000 */
[----:B---3--:R-:W-:Y:S02]  /*2360*/  SEL R13, R13, RZ, P2 ;  /* 0x000000ff0d0d7207 */ /* 0x008fe40001000000 */
[----:B------:R-:W-:-:S05]  /*2370*/  IADD3 R24, P1, R17, R32, RZ ;  /* 0x0000002011187210 */ /* 0x000fca0007f3e0ff */
[----:B------:R-:W-:Y:S01]  /*2380*/  IMAD.X R26, R13, 0x1, R34, P1 ;  /* 0x000000010d1a7824 */ /* 0x000fe200008e0622 */
[----:B------:R-:W2:Y:S04]  /*2390*/  SHFL.UP PT, R17, R24, 0x2, RZ ;  /* 0x0440000018117989 */ /* 0x000ea800000e00ff */
[----:B------:R-:W3:Y:S01]  /*23a0*/  SHFL.UP PT, R13, R26, 0x2, RZ ;  /* 0x044000001a0d7989 */ /* 0x000ee200000e00ff */
[----:B--2---:R-:W-:Y:S02]  /*23b0*/  SEL R17, R17, RZ, P3 ;  /* 0x000000ff11117207 */ /* 0x004fe40001800000 */
[----:B---3--:R-:W-:Y:S02]  /*23c0*/  SEL R13, R13, RZ, P3 ;  /* 0x000000ff0d0d7207 */ /* 0x008fe40001800000 */
[----:B------:R-:W-:-:S04]  /*23d0*/  IADD3 R18, P1, R17, R24, RZ ;  /* 0x0000001811127210 */ /* 0x000fc80007f3e0ff */
[----:B------:R-:W-:Y:S01]  /*23e0*/  IADD3.X R30, R13, R26, RZ, P1, !PT ;  /* 0x0000001a0d1e7210 */ /* 0x000fe20000ffe4ff */
        /* <DEDUP_REMOVED lines=18> */
[----:B------:R-:W-:-:S04]  /*2510*/  IADD3 R21, P1, R18, R11, RZ ;  /* 0x0000000b12157210 */ /* 0x000fc80007f3e0ff */
[----:B-1----:R-:W-:Y:S02]  /*2520*/  IADD3.X R23, R22, R7, RZ, P1, !PT ;  /* 0x0000000716177210 */ /* 0x002fe40000ffe4ff */
[----:B------:R-:W-:-:S04]  /*2530*/  ISETP.GT.U32.AND P1, PT, R21, UR10, PT ;  /* 0x0000000a15007c0c */ /* 0x000fc8000bf24070 */
[----:B------:R-:W-:-:S13]  /*2540*/  ISETP.GT.U32.AND.EX P1, PT, R23, UR9, PT, P1 ;  /* 0x0000000917007c0c */ /* 0x000fda000bf24110 */
[----:B------:R-:W-:-:S04]  /*2550*/  VOTE.ANY R17, PT, P1 ;  /* 0x0000000000117806 */ /* 0x000fc800008e0100 */
[----:B------:R-:W-:-:S13]  /*2560*/  ISETP.NE.AND P1, PT, R17, RZ, PT ;  /* 0x000000ff1100720c */ /* 0x000fda0003f25270 */
[----:B------:R-:W-:Y:S05]  /*2570*/  @!P1 BRA `(.L_x_16) ;  /* 0xfffffff400b89947 */ /* 0x000fea000383ffff */
.L_x_11:
[----:B------:R-:W1:Y:S08]  /*2580*/  BREV R17, R17 ;  /* 0x0000001100117301 */ /* 0x000e700000000000 */
[----:B-1----:R-:W1:Y:S02]  /*2590*/  FLO.U32.SH R19, R17 ;  /* 0x0000001100137300 */ /* 0x002e6400000e0400 */
[----:B-1----:R-:W1:Y:S02]  /*25a0*/  SHFL.IDX PT, R6, R6, R19, 0x1f ;  /* 0x00001f1306067589 */ /* 0x002e6400000e0000 */
[----:B-1----:R-:W-:-:S13]  /*25b0*/  R2UR UR6, R6 ;  /* 0x00000000060672ca */ /* 0x002fda00000e0000 */
[----:B------:R-:W-:-:S05]  /*25c0*/  VIADD R21, R20, UR6 ;  /* 0x0000000614157c36 */ /* 0x000fca0008000000 */
[----:B------:R-:W-:-:S13]  /*25d0*/  ISETP.GE.AND P1, PT, R21, R3, PT ;  /* 0x000000031500720c */ /* 0x000fda0003f26270 */
[----:B------:R-:W1:Y:S02]  /*25e0*/  @!P1 LDC.64 R12, c[0x0][0x918] ;  /* 0x00024600ff0c9b82 */ /* 0x000e640000000a00 */
[----:B-1----:R-:W-:-:S05]  /*25f0*/  @!P1 IMAD.WIDE R12, R21, 0xc, R12 ;  /* 0x0000000c150c9825 */ /* 0x002fca00078e020c */
[----:B-----5:R1:W5:Y:S04]  /*2600*/  @!P1 LDG.E R8, desc[UR56][R12.64] ;  /* 0x000000380c089981 */ /* 0x020368000c1e1900 */
[----:B------:R1:W5:Y:S01]  /*2610*/  @!P1 LDG.E R0, desc[UR56][R12.64+0x4] ;  /* 0x000004380c009981 */ /* 0x000362000c1e1900 */
[----:B------:R-:W-:-:S03]  /*2620*/  IADD3 R18, P1, P2, R18, R11, -R32 ;  /* 0x0000000b12127210 */ /* 0x000fc60007a3e820 */
[----:B------:R-:W-:Y:S01]  /*2630*/  SHFL.IDX PT, R6, R32, R19, 0x1f ;  /* 0x00001f1320067589 */ /* 0x000fe200000e0000 */
[----:B------:R-:W-:-:S03]  /*2640*/  IADD3.X R22, R22, R7, ~R34, P1, P2 ;  /* 0x0000000716167210 */ /* 0x000fc60000fe4c22 */
[----:B------:R-:W2:Y:S04]  /*2650*/  SHFL.IDX PT, R18, R18, R19, 0x1f ;  /* 0x00001f1312127589 */ /* 0x000ea800000e0000 */
[----:B------:R-:W3:Y:S04]  /*2660*/  SHFL.IDX PT, R22, R22, R19, 0x1f ;  /* 0x00001f1316167589 */ /* 0x000ee800000e0000 */
[----:B------:R1:W4:Y:S04]  /*2670*/  SHFL.IDX PT, R7, R34, R19, 0x1f ;  /* 0x00001f1322077589 */ /* 0x00032800000e0000 */
[----:B------:R1:W1:Y:S04]  /*2680*/  SHFL.IDX PT, R5, R5, R19, 0x1f ;  /* 0x00001f1305057589 */ /* 0x00026800000e0000 */
[----:B------:R1:W1:Y:S01]  /*2690*/  SHFL.IDX PT, R4, R4, R19, 0x1f ;  /* 0x00001f1304047589 */ /* 0x00026200000e0000 */
[----:B--2---:R-:W-:-:S02]  /*26a0*/  R2UR UR5, R18 ;  /* 0x00000000120572ca */ /* 0x004fc400000e0000 */
[----:B---3--:R-:W-:-:S15]  /*26b0*/  R2UR UR4, R22 ;  /* 0x00000000160472ca */ /* 0x008fde00000e0000 */
.L_x_6:
[----:B------:R-:W-:Y:S01]  /*26c0*/  ISETP.LE.AND P1, PT, R3, UR6, PT ;  /* 0x0000000603007c0c */ /* 0x000fe2000bf23270 */
[----:B------:R-:W-:Y:S01]  /*26d0*/  IMAD.MOV.U32 R18, RZ, RZ, -0x1 ;  /* 0xffffffffff127424 */ /* 0x000fe200078e00ff */
[----:B------:R-:W-:-:S11]  /*26e0*/  MOV R17, 0xffffffff ;  /* 0xffffffff00117802 */ /* 0x000fd60000000f00 */
[----:B------:R-:W-:Y:S05]  /*26f0*/  @P1 BRA `(.L_x_5) ;  /* 0x0000000400041947 */ /* 0x000fea0003800000 */
[----:B------:R-:W-:Y:S01]  /*2700*/  UIADD3 UR15, UP2, -UR5, UR10, URZ ;  /* 0x0000000a050f7290 */ /* 0x000fe2000ff5e13f */
[----:B------:R-:W2:Y:S01]  /*2710*/  S2UR UR18, SR_CTAID.Y ;  /* 0x00000000001279c3 */ /* 0x000ea20000002600 */
[----:B------:R-:W-:Y:S01]  /*2720*/  ULDC UR17, c[0x0][0x8c0] ;  /* 0x0002300000117ab9 */ /* 0x000fe20000000800 */
[----:B------:R-:W-:Y:S01]  /*2730*/  ULDC UR20, c[0x0][0x8b0] ;  /* 0x00022c0000147ab9 */ /* 0x000fe20000000800 */
[----:B------:R-:W-:Y:S01]  /*2740*/  UIADD3.X UR11, ~UR4, UR9, URZ, UP2, !UPT ;  /* 0x00000009040b7290 */ /* 0x000fe200097fe53f */
[--C-:B-1----:R-:W-:Y:S01]  /*2750*/  SHF.R.U32.HI R23, RZ, UR20, R5.reuse ;  /* 0x00000014ff177c19 */ /* 0x102fe20008011605 */
[----:B------:R-:W-:Y:S01]  /*2760*/  ULDC UR19, c[0x0][0x904] ;  /* 0x0002410000137ab9 */ /* 0x000fe20000000800 */
[----:B------:R-:W-:Y:S01]  /*2770*/  ULDC UR13, c[0x0][0x8a8] ;  /* 0x00022a00000d7ab9 */ /* 0x000fe20000000800 */
[----:B------:R-:W-:Y:S01]  /*2780*/  USHF.R.U32.HI UR16, URZ, UR17, UR11 ;  /* 0x000000113f107299 */ /* 0x000fe2000801160b */
[----:B------:R-:W-:Y:S01]  /*2790*/  SHF.R.U64 R24, R4, UR20, R5 ;  /* 0x0000001404187c19 */ /* 0x000fe20008001205 */
[----:B------:R-:W-:-:S02]  /*27a0*/  USHF.R.U64 UR15, UR15, UR17, UR11 ;  /* 0x000000110f0f7299 */ /* 0x000fc4000800120b */
[----:B------:R-:W-:Y:S02]  /*27b0*/  USHF.R.U32.HI UR14, URZ, UR20, UR16 ;  /* 0x000000143f0e7299 */ /* 0x000fe40008011610 */
[----:B------:R-:W-:Y:S02]  /*27c0*/  UIADD3 UR13, UR13, -0x1, URZ ;  /* 0xffffffff0d0d7890 */ /* 0x000fe4000fffe03f */
[----:B------:R-:W-:Y:S02]  /*27d0*/  USHF.R.U32.HI UR21, URZ, UR19, UR14 ;  /* 0x000000133f157299 */ /* 0x000fe4000801160e */
[----:B------:R-:W-:Y:S02]  /*27e0*/  USHF.R.U64 UR16, UR15, UR20, UR16 ;  /* 0x000000140f107299 */ /* 0x000fe40008001210 */
[----:B------:R-:W-:Y:S02]  /*27f0*/  ULOP3.LUT UR15, UR15, UR13, URZ, 0xc0, !UPT ;  /* 0x0000000d0f0f7292 */ /* 0x000fe4000f8ec03f */
[----:B------:R-:W-:Y:S01]  /*2800*/  LOP3.LUT R3, R23, UR21, RZ, 0xfc, !PT ;  /* 0x0000001517037c12 */ /* 0x000fe2000f8efcff */
[----:B------:R-:W-:-:S02]  /*2810*/  USHF.R.U64 UR14, UR16, UR19, UR14 ;  /* 0x00000013100e7299 */ /* 0x000fc4000800120e */
[----:B--2---:R-:W-:Y:S01]  /*2820*/  USEL UR11, UR40, UR18, !UP3 ;  /* 0x00000012280b7287 */ /* 0x004fe2000d800000 */
[----:B------:R-:W-:-:S13]  /*2830*/  ISETP.NE.U32.AND P1, PT, R3, RZ, PT ;  /* 0x000000ff0300720c */ /* 0x000fda0003f25070 */
[----:B------:R-:W-:Y:S05]  /*2840*/  @!P1 BRA `(.L_x_17) ;  /* 0x0000000000149947 */ /* 0x000fea0003800000 */
[----:B------:R-:W-:-:S07]  /*2850*/  MOV R12, 0x2870 ;  /* 0x00002870000c7802 */ /* 0x000fce0000000f00 */
[----:B----45:R-:W-:Y:S05]  /*2860*/  CALL.REL.NOINC `($__internal_0_$__cuda_sm20_div_u64) ;  /* 0x0000014c009c7944 */ /* 0x030fea0003c00000 */
[----:B------:R-:W-:-:S05]  /*2870*/  IADD3 R13, -R3, RZ, RZ ;  /* 0x000000ff030d7210 */ /* 0x000fca0007ffe1ff */
[----:B------:R-:W-:Y:S01]  /*2880*/  IMAD R13, R24, R13, UR14 ;  /* 0x0000000e180d7e24 */ /* 0x000fe2000f8e020d */
[----:B------:R-:W-:Y:S06]  /*2890*/  BRA `(.L_x_18) ;  /* 0x0000000000507947 */ /* 0x000fec0003800000 */
.L_x_17:
[----:B------:R-:W1:Y:S01]  /*28a0*/  I2F.U32.RP R3, R24 ;  /* 0x0000001800037306 */ /* 0x000e620000209000 */
[----:B------:R-:W-:-:S07]  /*28b0*/  ISETP.NE.U32.AND P3, PT, R24, RZ, PT ;  /* 0x000000ff1800720c */ /* 0x000fce0003f65070 */
[----:B-1----:R-:W1:Y:S02]  /*28c0*/  MUFU.RCP R3, R3 ;  /* 0x0000000300037308 */ /* 0x002e640000001000 */
[----:B-1----:R-:W-:-:S06]  /*28d0*/  VIADD R12, R3, 0xffffffe ;  /* 0x0ffffffe030c7836 */ /* 0x002fcc0000000000 */
[----:B------:R1:W2:Y:S02]  /*28e0*/  F2I.FTZ.U32.TRUNC.NTZ R13, R12 ;  /* 0x0000000c000d7305 */ /* 0x0002a4000021f000 */
[----:B-1----:R-:W-:Y:S01]  /*28f0*/  IMAD.MOV.U32 R12, RZ, RZ, RZ ;  /* 0x000000ffff0c7224 */ /* 0x002fe200078e00ff */
[----:B--2---:R-:W-:-:S05]  /*2900*/  IADD3 R11, RZ, -R13, RZ ;  /* 0x8000000dff0b7210 */ /* 0x004fca0007ffe0ff */
[----:B------:R-:W-:-:S04]  /*2910*/  IMAD R11, R11, R24, RZ ;  /* 0x000000180b0b7224 */ /* 0x000fc800078e02ff */
[----:B------:R-:W-:-:S06]  /*2920*/  IMAD.HI.U32 R13, R13, R11, R12 ;  /* 0x0000000b0d0d7227 */ /* 0x000fcc00078e000c */
[----:B------:R-:W-:-:S05]  /*2930*/  IMAD.HI.U32 R3, R13, UR14, RZ ;  /* 0x0000000e0d037c27 */ /* 0x000fca000f8e00ff */
[----:B------:R-:W-:-:S05]  /*2940*/  IADD3 R11, -R3, RZ, RZ ;  /* 0x000000ff030b7210 */ /* 0x000fca0007ffe1ff */
[----:B------:R-:W-:-:S05]  /*2950*/  IMAD R11, R24, R11, UR14 ;  /* 0x0000000e180b7e24 */ /* 0x000fca000f8e020b */
[----:B------:R-:W-:-:S13]  /*2960*/  ISETP.GE.U32.AND P1, PT, R11, R24, PT ;  /* 0x000000180b00720c */ /* 0x000fda0003f26070 */
[----:B------:R-:W-:Y:S01]  /*2970*/  @P1 IMAD.IADD R11, R11, 0x1, -R24 ;  /* 0x000000010b0b1824 */ /* 0x000fe200078e0a18 */
[----:B------:R-:W-:-:S04]  /*2980*/  @P1 IADD3 R3, R3, 0x1, RZ ;  /* 0x0000000103031810 */ /* 0x000fc80007ffe0ff */
[----:B------:R-:W-:-:S13]  /*2990*/  ISETP.GE.U32.AND P2, PT, R11, R24, PT ;  /* 0x000000180b00720c */ /* 0x000fda0003f46070 */
[----:B------:R-:W-:Y:S01]  /*29a0*/  @P2 VIADD R3, R3, 0x1 ;  /* 0x0000000103032836 */ /* 0x000fe20000000000 */
[----:B------:R-:W-:-:S04]  /*29b0*/  @!P3 LOP3.LUT R3, RZ, R24, RZ, 0x33, !PT ;  /* 0x00000018ff03b212 */ /* 0x000fc800078e33ff */
[----:B------:R-:W-:-:S05]  /*29c0*/  IADD3 R13, -R3, RZ, RZ ;  /* 0x000000ff030d7210 */ /* 0x000fca0007ffe1ff */
[----:B------:R-:W-:-:S07]  /*29d0*/  IMAD R13, R24, R13, UR14 ;  /* 0x0000000e180d7e24 */ /* 0x000fce000f8e020d */
.L_x_18:
[----:B------:R-:W1:Y:S01]  /*29e0*/  LDC R18, c[0x0][0x8a8] ;  /* 0x00022a00ff127b82 */ /* 0x000e620000000800 */
[----:B------:R-:W-:Y:S01]  /*29f0*/  ULDC UR14, c[0x0][0x904] ;  /* 0x00024100000e7ab9 */ /* 0x000fe20000000800 */
[----:B------:R-:W-:Y:S01]  /*2a00*/  UMOV UR13, 0xffffffff ;  /* 0xffffffff000d7882 */ /* 0x000fe20000000000 */
[----:B------:R-:W-:Y:S01]  /*2a10*/  PLOP3.LUT P1, PT, PT, PT, UP3, 0x80, 0x0 ;  /* 0x000000000000781c */ /* 0x000fe20003f2f038 */
[----:B------:R-:W-:-:S04]  /*2a20*/  USHF.L.U32 UR13, UR13, UR14, URZ ;  /* 0x0000000e0d0d7299 */ /* 0x000fc8000800063f */
[----:B------:R-:W2:Y:S02]  /*2a30*/  LDC R16, c[0x0][0x8b8] ;  /* 0x00022e00ff107b82 */ /* 0x000ea40000000800 */
[----:B------:R-:W-:Y:S01]  /*2a40*/  LOP3.LUT R11, RZ, UR13, RZ, 0x33, !PT ;  /* 0x0000000dff0b7c12 */ /* 0x000fe2000f8e33ff */
[----:B------:R-:W-:Y:S02]  /*2a50*/  UMOV UR13, 0x1 ;  /* 0x00000001000d7882 */ /* 0x000fe40000000000 */
[----:B------:R-:W-:Y:S01]  /*2a60*/  USHF.L.U32 UR13, UR13, UR14, URZ ;  /* 0x0000000e0d0d7299 */ /* 0x000fe2000800063f */
[----:B------:R-:W-:-:S05]  /*2a70*/  LOP3.LUT R12, R11, UR16, RZ, 0xc0, !PT ;  /* 0x000000100b0c7c12 */ /* 0x000fca000f8ec0ff */
[----:B------:R-:W-:Y:S02]  /*2a80*/  IMAD R3, R3, UR13, R12 ;  /* 0x0000000d03037c24 */ /* 0x000fe4000f8e020c */
[----:B-1----:R-:W-:Y:S02]  /*2a90*/  IMAD R13, R13, R18, UR15 ;  /* 0x0000000f0d0d7e24 */ /* 0x002fe4000f8e0212 */
[----:B------:R-:W-:Y:S02]  /*2aa0*/  @P1 IMAD.U32 R18, RZ, RZ, UR6 ;  /* 0x00000006ff121e24 */ /* 0x000fe4000f8e00ff */
[----:B------:R-:W-:Y:S02]  /*2ab0*/  @!P1 IMAD.U32 R18, RZ, RZ, UR6 ;  /* 0x00000006ff129e24 */ /* 0x000fe4000f8e00ff */
[----:B--2---:R-:W-:Y:S01]  /*2ac0*/  IMAD R17, R3, R16, UR11 ;  /* 0x0000000b03117e24 */ /* 0x004fe2000f8e0210 */
[----:B------:R-:W-:Y:S01]  /*2ad0*/  @P1 MOV R16, R13 ;  /* 0x0000000d00101202 */ /* 0x000fe20000000f00 */
[----:B------:R-:W-:-:S03]  /*2ae0*/  UMOV UR11, 0x1 ;  /* 0x00000001000b7882 */ /* 0x000fc60000000000 */
[----:B------:R-:W-:Y:S01]  /*2af0*/  @!P1 MOV R16, R17 ;  /* 0x0000001100109202 */ /* 0x000fe20000000f00 */
[----:B------:R-:W-:-:S07]  /*2b00*/  @!P1 IMAD.MOV.U32 R17, RZ, RZ, R13 ;  /* 0x000000ffff119224 */ /* 0x000fce00078e000d */
.L_x_5:
[----:B------:R-:W-:-:S13]  /*2b10*/  ISETP.NE.AND P1, PT, RZ, UR11, PT ;  /* 0x0000000bff007c0c */ /* 0x000fda000bf25270 */
[----:B------:R-:W-:Y:S05]  /*2b20*/  @!P1 EXIT ;  /* 0x000000000000994d */ /* 0x000fea0003800000 */
[----:B------:R-:W2:Y:S02]  /*2b30*/  LDC.64 R22, c[0x0][0x290] ;  /* 0x0000a400ff167b82 */ /* 0x000ea40000000a00 */
[----:B--2---:R-:W-:-:S05]  /*2b40*/  IMAD.WIDE R22, R18, 0xc, R22 ;  /* 0x0000000c12167825 */ /* 0x004fca00078e0216 */
[----:B-1----:R1:W5:Y:S04]  /*2b50*/  LDG.E R13, desc[UR56][R22.64] ;  /* 0x00000038160d7981 */ /* 0x002368000c1e1900 */
[----:B------:R1:W5:Y:S04]  /*2b60*/  LDG.E R12, desc[UR56][R22.64+0x4] ;  /* 0x00000438160c7981 */ /* 0x000368000c1e1900 */
[----:B------:R1:W5:Y:S01]  /*2b70*/  LDG.E R11, desc[UR56][R22.64+0x8] ;  /* 0x00000838160b7981 */ /* 0x000362000c1e1900 */
[----:B------:R-:W-:Y:S01]  /*2b80*/  PLOP3.LUT P1, PT, PT, PT, UP1, 0x80, 0x0 ;  /* 0x000000000000781c */ /* 0x000fe20003f2f018 */
[----:B------:R-:W2:Y:S01]  /*2b90*/  S2UR UR41, SR_CgaCtaId ;  /* 0x00000000002979c3 */ /* 0x000ea20000008800 */
[----:B------:R-:W-:-:S11]  /*2ba0*/  SHF.R.S32.HI R19, RZ, 0x1f, R18 ;  /* 0x0000001fff137819 */ /* 0x000fd60000011412 */
[----:B-1----:R-:W-:Y:S05]  /*2bb0*/  @!P1 BRA `(.L_x_19) ;  /* 0x000000c8005c9947 */ /* 0x002fea0003800000 */
[----:B------:R-:W-:-:S06]  /*2bc0*/  UISETP.GT.U32.AND UP0, UPT, UR33, 0x1, UPT ;  /* 0x000000012100788c */ /* 0x000fcc000bf04070 */
[----:B------:R-:W-:-:S13]  /*2bd0*/  PLOP3.LUT P0, PT, PT, PT, UP0, 0x80, 0x0 ;  /* 0x000000000000781c */ /* 0x000fda0003f0f008 */
[----:B--2---:R-:W-:Y:S05]  /*2be0*/  @P0 EXIT ;  /* 0x000000000000094d */ /* 0x004fea0003800000 */
.L_x_20:
[----:B------:R-:W-:-:S08]  /*2bf0*/  NOP ;  /* 0x0000000000007918 */ /* 0x000fd00000000000 */
[----:B------:R-:W1:Y:S02]  /*2c00*/  USETMAXREG.TRY_ALLOC.CTAPOOL UP0, 0xe8 ;  /* 0x000000e8000079c8 */ /* 0x000e640008000600 */
[----:B-1----:R-:W-:-:S13]  /*2c10*/  PLOP3.LUT P0, PT, PT, PT, UP0, 0x80, 0x0 ;  /* 0x000000000000781c */ /* 0x002fda0003f0f008 */
[----:B------:R-:W-:Y:S05]  /*2c20*/  @!P0 BRA `(.L_x_20) ;  /* 0xfffffffc00f08947 */ /* 0x000fea000383ffff */
[----:B------:R-:W1:Y:S01]  /*2c30*/  SHFL.IDX PT, R2, R2, RZ, 0x1f ;  /* 0x00001fff02027589 */ /* 0x000e6200000e0000 */
[----:B------:R-:W2:Y:S01]  /*2c40*/  S2UR UR4, SR_CTAID.Y ;  /* 0x00000000000479c3 */ /* 0x000ea20000002600 */
[----:B------:R-:W-:Y:S01]  /*2c50*/  UMOV UR58, URZ ;  /* 0x0000003f003a7c82 */ /* 0x000fe20008000000 */
[----:B------:R-:W-:Y:S01]  /*2c60*/  UMOV UR59, URZ ;  /* 0x0000003f003b7c82 */ /* 0x000fe20008000000 */
[----:B-1----:R-:W-:Y:S01]  /*2c70*/  LOP3.LUT P0, RZ, R2, 0x3, RZ, 0xc0, !PT ;  /* 0x0000000302ff7812 */ /* 0x002fe2000780c0ff */
[----:B--2---:R-:W-:-:S12]  /*2c80*/  UIMAD UR4, UR4, UR39, UR40 ;  /* 0x00000027040472a4 */ /* 0x004fd8000f8e0228 */
[----:B------:R-:W-:Y:S05]  /*2c90*/  @P0 BRA `(.L_x_21) ;  /* 0x0000000000a40947 */ /* 0x000fea0003800000 */
[----:B------:R-:W-:Y:S01]  /*2ca0*/  ELECT P0, URZ, PT ;  /* 0x00000000003f782f */ /* 0x000fe20003800000 */
[----:B------:R-:W-:-:S12]  /*2cb0*/  BSSY B0, `(.L_x_22) ;  /* 0x0000020000007945 */ /* 0x000fd80003800000 */
[----:B------:R-:W-:Y:S05]  /*2cc0*/  @!P0 BRA `(.L_x_23) ;  /* 0x0000000000788947 */ /* 0x000fea0003800000 */
[----:B------:R-:W1:Y:S01]  /*2cd0*/  S2UR UR6, SR_CgaCtaId ;  /* 0x00000000000679c3 */ /* 0x000e620000008800 */
[----:B------:R-:W-:Y:S01]  /*2ce0*/  UISETP.NE.AND UP0, UPT, UR12, 0x1, UPT ;  /* 0x000000010c00788c */ /* 0x000fe2000bf05270 */
[----:B------:R-:W-:-:S06]  /*2cf0*/  UMOV UR5, 0x400 ;  /* 0x0000040000057882 */ /* 0x000fcc0000000000 */
[----:B------:R-:W2:Y:S08]  /*2d00*/  LDC.64 R4, c[0x0][0x700] ;  /* 0x0001c000ff047b82 */ /* 0x000eb00000000a00 */
[----:B----4-:R-:W2:Y:S08]  /*2d10*/  LDC.64 R6, c[0x0][0x708] ;  /* 0x0001c200ff067b82 */ /* 0x010eb00000000a00 */
[----:B-----5:R-:W3:Y:S01]  /*2d20*/  LDC.64 R8, c[0x0][0x710] ;  /* 0x0001c400ff087b82 */ /* 0x020ee20000000a00 */
[----:B-1----:R-:W-:-:S04]  /*2d30*/  ULEA UR5, UR6, UR5, 0x18 ;  /* 0x0000000506057291 */ /* 0x002fc8000f8ec03f */
[----:B------:R-:W-:Y:S02]  /*2d40*/  UIADD3 UR6, UR5, 0x80, URZ ;  /* 0x0000008005067890 */ /* 0x000fe4000fffe03f */
[----:B------:R-:W-:Y:S01]  /*2d50*/  @!UP0 UIADD3 UR6, UR5, URZ, URZ ;  /* 0x0000003f05068290 */ /* 0x000fe2000fffe03f */
[----:B------:R-:W3:Y:S08]  /*2d60*/  LDC.64 R10, c[0x0][0x718] ;  /* 0x0001c600ff0a7b82 */ /* 0x000ef00000000a00 */
[----:B------:R-:W1:Y:S01]  /*2d70*/  LDC.64 R20, c[0x0][0x720] ;  /* 0x0001c800ff147b82 */ /* 0x000e620000000a00 */
[----:B--2---:R2:W-:Y:S07]  /*2d80*/  STS.128 [UR6+0x38780], R4 ;  /* 0x03878004ff007988 */ /* 0x0045ee0008000c06 */
[----:B------:R-:W1:Y:S08]  /*2d90*/  LDC.64 R22, c[0x0][0x728] ;  /* 0x0001ca00ff167b82 */ /* 0x000e700000000a00 */
[----:B------:R-:W4:Y:S01]  /*2da0*/  LDC.64 R24, c[0x0][0x730] ;  /* 0x0001cc00ff187b82 */ /* 0x000f220000000a00 */
[----:B---3--:R2:W-:Y:S07]  /*2db0*/  STS.128 [UR6+0x38790], R8 ;  /* 0x03879008ff007988 */ /* 0x0085ee0008000c06 */
[----:B------:R-:W4:Y:S08]  /*2dc0*/  LDC.64 R26, c[0x0][0x738] ;  /* 0x0001ce00ff1a7b82 */ /* 0x000f300000000a00 */
[----:B------:R-:W3:Y:S01]  /*2dd0*/  LDC.64 R28, c[0x0][0x740] ;  /* 0x0001d000ff1c7b82 */ /* 0x000ee20000000a00 */
[----:B-1----:R2:W-:Y:S07]  /*2de0*/  STS.128 [UR6+0x387a0], R20 ;  /* 0x0387a014ff007988 */ /* 0x0025ee0008000c06 */
[----:B------:R-:W3:Y:S08]  /*2df0*/  LDC.64 R30, c[0x0][0x748] ;  /* 0x0001d200ff1e7b82 */ /* 0x000ef00000000a00 */
[----:B------:R-:W1:Y:S01]  /*2e00*/  LDC.64 R32, c[0x0][0x750] ;  /* 0x0001d400ff207b82 */ /* 0x000e620000000a00 */
[----:B----4-:R2:W-:Y:S07]  /*2e10*/  STS.128 [UR6+0x387b0], R24 ;  /* 0x0387b018ff007988 */ /* 0x0105ee0008000c06 */
[----:B------:R-:W1:Y:S08]  /*2e20*/  LDC.64 R34, c[0x0][0x758] ;  /* 0x0001d600ff227b82 */ /* 0x000e700000000a00 */
[----:B------:R-:W4:Y:S01]  /*2e30*/  LDC.64 R36, c[0x0][0x760] ;  /* 0x0001d800ff247b82 */ /* 0x000f220000000a00 */
[----:B---3--:R2:W-:Y:S07]  /*2e40*/  STS.128 [UR6+0x387c0], R28 ;  /* 0x0387c01cff007988 */ /* 0x0085ee0008000c06 */
[----:B------:R-:W4:Y:S08]  /*2e50*/  LDC.64 R38, c[0x0][0x768] ;  /* 0x0001da00ff267b82 */ /* 0x000f300000000a00 */
[----:B------:R-:W3:Y:S01]  /*2e60*/  LDC.64 R40, c[0x0][0x770] ;  /* 0x0001dc00ff287b82 */ /* 0x000ee20000000a00 */
[----:B-1----:R2:W-:Y:S07]  /*2e70*/  STS.128 [UR6+0x387d0], R32 ;  /* 0x0387d020ff007988 */ /* 0x0025ee0008000c06 */
[----:B------:R-:W3:Y:S01]  /*2e80*/  LDC.64 R42, c[0x0][0x778] ;  /* 0x0001de00ff2a7b82 */ /* 0x000ee20000000a00 */
[----:B----4-:R2:W-:Y:S04]  /*2e90*/  STS.128 [UR6+0x387e0], R36 ;  /* 0x0387e024ff007988 */ /* 0x0105e80008000c06 */
[----:B---3--:R2:W-:Y:S02]  /*2ea0*/  STS.128 [UR6+0x387f0], R40 ;  /* 0x0387f028ff007988 */ /* 0x0085e40008000c06 */
.L_x_23:
[----:B------:R-:W-:Y:S05]  /*2eb0*/  BSYNC B0 ;  /* 0x0000000000007941 */ /* 0x000fea0003800000 */
.L_x_22:
[----:B------:R-:W-:Y:S01]  /*2ec0*/  UISETP.NE.AND UP0, UPT, UR12, 0x1, UPT ;  /* 0x000000010c00788c */ /* 0x000fe2000bf05270 */
[----:B------:R-:W-:Y:S01]  /*2ed0*/  NOP ;  /* 0x0000000000007918 */ /* 0x000fe20000000000 */
[----:B------:R-:W-:Y:S01]  /*2ee0*/  ULDC UR5, c[0x0][0x884] ;  /* 0x0002210000057ab9 */ /* 0x000fe20000000800 */
[----:B------:R-:W-:Y:S01]  /*2ef0*/  ULDC.64 UR58, c[0x0][0x800] ;  /* 0x00020000003a7ab9 */ /* 0x000fe20000000a00 */
[----:B------:R-:W-:-:S04]  /*2f00*/  USEL UR5, UR5, URZ, UP0 ;  /* 0x0000003f05057287 */ /* 0x000fc80008000000 */
[----:B------:R-:W-:-:S04]  /*2f10*/  UIADD3 UR5, UR4, UR5, URZ ;  /* 0x0000000504057290 */ /* 0x000fc8000fffe03f */
[----:B------:R-:W-:-:S12]  /*2f20*/  UIMAD.WIDE UR58, UR5, 0x80, UR58 ;  /* 0x00000080053a78a5 */ /* 0x000fd8000f8e023a */
.L_x_21:
[----:B------:R-:W-:-:S13]  /*2f30*/  ISETP.NE.AND P0, PT, RZ, UR54, PT ;  /* 0x00000036ff007c0c */ /* 0x000fda000bf05270 */
[----:B------:R-:W-:Y:S05]  /*2f40*/  @P0 BRA `(.L_x_24) ;  /* 0x00000004001c0947 */ /* 0x000fea0003800000 */
[----:B------:R-:W-:Y:S01]  /*2f50*/  ELECT P0, URZ, PT ;  /* 0x00000000003f782f */ /* 0x000fe20003800000 */
[----:B------:R-:W-:-:S12]  /*2f60*/  BSSY B0, `(.L_x_25) ;  /* 0x0000030000007945 */ /* 0x000fd80003800000 */
[----:B------:R-:W-:Y:S05]  /*2f70*/  @!P0 BRA `(.L_x_26) ;  /* 0x0000000000b88947 */ /* 0x000fea0003800000 */
[C---:B------:R-:W-:Y:S01]  /*2f80*/  SHF.L.U32 R2, R18.reuse, 0x3, RZ ;  /* 0x0000000312027819 */ /* 0x040fe200000006ff */
[----:B------:R-:W-:Y:S01]  /*2f90*/  ULDC.64 UR4, c[0x0][0x820] ;  /* 0x0002080000047ab9 */ /* 0x000fe20000000a00 */
[----:B------:R-:W-:Y:S02]  /*2fa0*/  SHF.L.U64.HI R19, R18, 0x3, R19 ;  /* 0x0000000312137819 */ /* 0x000fe40000010213 */
[----:B--2---:R-:W-:-:S04]  /*2fb0*/  IADD3 R4, P0, R2, UR4, RZ ;  /* 0x0000000402047c10 */ /* 0x004fc8000ff1e0ff */
[----:B------:R-:W-:Y:S01]  /*2fc0*/  IADD3.X R5, R19, UR5, RZ, P0, !PT ;  /* 0x0000000513057c10 */ /* 0x000fe200087fe4ff */
[----:B------:R-:W-:-:S05]  /*2fd0*/  ULDC.64 UR4, c[0x0][0x818] ;  /* 0x0002060000047ab9 */ /* 0x000fca0000000a00 */
[----:B------:R-:W2:Y:S01]  /*2fe0*/  LDG.E.64 R4, desc[UR56][R4.64] ;  /* 0x0000003804047981 */ /* 0x000ea2000c1e1b00 */
[----:B------:R-:W-:-:S04]  /*2ff0*/  IADD3 R2, P0, R2, UR4, RZ ;  /* 0x0000000402027c10 */ /* 0x000fc8000ff1e0ff */
[----:B------:R-:W-:-:S06]  /*3000*/  IADD3.X R3, R19, UR5, RZ, P0, !PT ;  /* 0x0000000513037c10 */ /* 0x000fcc00087fe4ff */
[----:B------:R-:W3:Y:S01]  /*3010*/  LDG.E.64 R2, desc[UR56][R2.64] ;  /* 0x0000003802027981 */ /* 0x000ee2000c1e1b00 */
[----:B------:R-:W1:Y:S01]  /*3020*/  S2UR UR5, SR_CgaCtaId ;  /* 0x00000000000579c3 */ /* 0x000e620000008800 */
[----:B------:R-:W-:Y:S01]  /*3030*/  UISETP.NE.AND UP0, UPT, UR12, 0x1, UPT ;  /* 0x000000010c00788c */ /* 0x000fe2000bf05270 */
[----:B------:R-:W-:Y:S02]  /*3040*/  UMOV UR4, 0x400 ;  /* 0x0000040000047882 */ /* 0x000fe40000000000 */
[----:B-1----:R-:W-:-:S04]  /*3050*/  ULEA UR4, UR5, UR4, 0x18 ;  /* 0x0000000405047291 */ /* 0x002fc8000f8ec03f */
[----:B------:R-:W-:-:S04]  /*3060*/  UIADD3 UR5, UR4, 0x80, URZ ;  /* 0x0000008004057890 */ /* 0x000fc8000fffe03f */
[----:B------:R-:W-:-:S04]  /*3070*/  @!UP0 UIADD3 UR5, UR4, URZ, URZ ;  /* 0x0000003f04058290 */ /* 0x000fc8000fffe03f */
[----:B------:R-:W-:-:S05]  /*3080*/  UIADD3 UR4, UR5, 0x38780, URZ ;  /* 0x0003878005047890 */ /* 0x000fca000fffe03f */
[----:B-----5:R-:W1:Y:S01]  /*3090*/  LDS R0, [UR5+0x3879c] ;  /* 0x03879c05ff007984 */ /* 0x020e620008000800 */
[----:B------:R-:W-:-:S03]  /*30a0*/  IMAD.U32 R10, RZ, RZ, UR4 ;  /* 0x00000004ff0a7e24 */ /* 0x000fc6000f8e00ff */
[----:B------:R-:W-:Y:S02]  /*30b0*/  STS [UR5+0x387b0], RZ ;  /* 0x0387b0ffff007988 */ /* 0x000fe40008000805 */
[----:B------:R-:W-:-:S05]  /*30c0*/  SHF.R.U64 R10, R10, 0x4, RZ ;  /* 0x000000040a0a7819 */ /* 0x000fca00000012ff */
[----:B------:R-:W-:Y:S04]  /*30d0*/  STS [UR5+0x38790], R10 ;  /* 0x0387900aff007988 */ /* 0x000fe80008000805 */
[----:B------:R-:W-:Y:S01]  /*30e0*/  STS [UR5+0x38794], R10 ;  /* 0x0387940aff007988 */ /* 0x000fe20008000805 */
[----:B--2---:R-:W-:-:S04]  /*30f0*/  SHF.L.U64.HI R9, R4, 0x1, R5 ;  /* 0x0000000104097819 */ /* 0x004fc80000010205 */
[----:B------:R-:W-:-:S04]  /*3100*/  LOP3.LUT R9, R9, 0x1fffffff, RZ, 0xc0, !PT ;  /* 0x1fffffff09097812 */ /* 0x000fc800078ec0ff */
[----:B------:R-:W-:Y:S01]  /*3110*/  SHF.R.U32.HI R5, RZ, 0x4, R9 ;  /* 0x00000004ff057819 */ /* 0x000fe20000011609 */
[----:B---3--:R-:W-:Y:S03]  /*3120*/  STS.64 [UR5+0x38780], R2 ;  /* 0x03878002ff007988 */ /* 0x008fe60008000a05 */
[----:B-1----:R-:W-:-:S05]  /*3130*/  LOP3.LUT R0, R0, 0xf, R5, 0xb8, !PT ;  /* 0x0000000f00007812 */ /* 0x002fca00078eb805 */
[----:B------:R1:W-:Y:S04]  /*3140*/  STS [UR5+0x3879c], R0 ;  /* 0x03879c00ff007988 */ /* 0x0003e80008000805 */
[----:B------:R-:W2:Y:S01]  /*3150*/  LDS R5, [UR5+0x3879c] ;  /* 0x03879c05ff057984 */ /* 0x000ea20008000800 */
[----:B-1----:R-:W-:Y:S01]  /*3160*/  SHF.L.U32 R0, R4, 0x1, RZ ;  /* 0x0000000104007819 */ /* 0x002fe200000006ff */
[----:B------:R-:W-:-:S03]  /*3170*/  VIADD R4, R13, 0xffffffff ;  /* 0xffffffff0d047836 */ /* 0x000fc60000000000 */
[----:B------:R-:W-:-:S04]  /*3180*/  LOP3.LUT R0, R0, 0xfffffffe, RZ, 0xc0, !PT ;  /* 0xfffffffe00007812 */ /* 0x000fc800078ec0ff */
[----:B------:R-:W-:-:S05]  /*3190*/  SHF.R.U64 R0, R0, 0x4, R9 ;  /* 0x0000000400007819 */ /* 0x000fca0000001209 */
[----:B------:R-:W-:Y:S01]  /*31a0*/  STS [UR5+0x3878c], R0 ;  /* 0x03878c00ff007988 */ /* 0x000fe20008000805 */
[----:B--2---:R-:W-:-:S05]  /*31b0*/  LOP3.LUT R6, R5, 0xf0, RZ, 0xb8, !PT ;  /* 0x000000f005067812 */ /* 0x004fca00078eb8ff */
[----:B------:R4:W-:Y:S04]  /*31c0*/  STS [UR5+0x3879c], R6 ;  /* 0x03879c06ff007988 */ /* 0x0009e80008000805 */
[----:B------:R-:W1:Y:S01]  /*31d0*/  LDS R5, [UR5+0x3879c] ;  /* 0x03879c05ff057984 */ /* 0x000e620008000800 */
[----:B----4-:R-:W-:Y:S02]  /*31e0*/  CS2R R6, SRZ ;  /* 0x0000000000067805 */ /* 0x010fe4000001ff00 */
[----:B-1----:R-:W-:Y:S02]  /*31f0*/  LOP3.LUT R11, R5, 0xf00, RZ, 0xb8, !PT ;  /* 0x00000f00050b7812 */ /* 0x002fe400078eb8ff */
[----:B------:R-:W-:-:S03]  /*3200*/  IADD3 R5, R12, -0x1, RZ ;  /* 0xffffffff0c057810 */ /* 0x000fc60007ffe0ff */
[----:B------:R-:W-:Y:S04]  /*3210*/  STS.64 [UR5+0x38798], R10 ;  /* 0x0387980aff007988 */ /* 0x000fe80008000a05 */
[----:B------:R-:W1:Y:S04]  /*3220*/  LDS R8, [UR5+0x3879c] ;  /* 0x03879c05ff087984 */ /* 0x000e680008000800 */
[----:B------:R3:W-:Y:S01]  /*3230*/  STS.128 [UR5+0x387a0], R4 ;  /* 0x0387a004ff007988 */ /* 0x0007e20008000c05 */
[----:B-1----:R-:W-:-:S05]  /*3240*/  LOP3.LUT R8, R8, 0xf000, RZ, 0xb8, !PT ;  /* 0x0000f00008087812 */ /* 0x002fca00078eb8ff */
[----:B------:R3:W-:Y:S02]  /*3250*/  STS [UR5+0x3879c], R8 ;  /* 0x03879c08ff007988 */ /* 0x0007e40008000805 */
.L_x_26:
[----:B------:R-:W-:Y:S05]  /*3260*/  BSYNC B0 ;  /* 0x0000000000007941 */ /* 0x000fea0003800000 */
.L_x_25:
[----:B------:R-:W-:Y:S01]  /*3270*/  ELECT P0, URZ, PT ;  /* 0x00000000003f782f */ /* 0x000fe20003800000 */
[----:B------:R-:W-:Y:S01]  /*3280*/  NOP ;  /* 0x0000000000007918 */ /* 0x000fe20000000000 */
[----:B------:R-:W-:Y:S11]  /*3290*/  BSSY B0, `(.L_x_27) ;  /* 0x0000004000007945 */ /* 0x000ff60003800000 */
[----:B------:R-:W-:Y:S05]  /*32a0*/  @!P0 BRA `(.L_x_28) ;  /* 0x0000000000088947 */ /* 0x000fea0003800000 */
[----:B------:R0:W-:Y:S01]  /*32b0*/  UTMACMDFLUSH ;  /* 0x00000000000079b7 */ /* 0x0001e20000000000 */
[----:B------:R-:W-:-:S04]  /*32c0*/  DEPBAR.LE SB0, 0x0 ;  /* 0x000080000000791a */ /* 0x000fc80000000000 */
.L_x_28:
[----:B------:R-:W-:Y:S05]  /*32d0*/  BSYNC B0 ;  /* 0x0000000000007941 */ /* 0x000fea0003800000 */
.L_x_27:
[----:B------:R-:W1:Y:S01]  /*32e0*/  S2UR UR5, SR_CgaCtaId ;  /* 0x00000000000579c3 */ /* 0x000e620000008800 */
[----:B-----5:R-:W2:Y:S01]  /*32f0*/  S2R R0, SR_LANEID ;  /* 0x0000000000007919 */ /* 0x020ea20000000000 */
[----:B------:R-:W-:Y:S01]  /*3300*/  UISETP.NE.AND UP0, UPT, UR12, 0x1, UPT ;  /* 0x000000010c00788c */ /* 0x000fe2000bf05270 */
[----:B------:R-:W-:Y:S02]  /*3310*/  UMOV UR4, 0x400 ;  /* 0x0000040000047882 */ /* 0x000fe40000000000 */
[----:B-1----:R-:W-:-:S04]  /*3320*/  ULEA UR4, UR5, UR4, 0x18 ;  /* 0x0000000405047291 */ /* 0x002fc8000f8ec03f */
[----:B------:R-:W-:-:S04]  /*3330*/  UIADD3 UR5, UR4, 0x80, URZ ;  /* 0x0000008004057890 */ /* 0x000fc8000fffe03f */
[----:B------:R-:W-:Y:S01]  /*3340*/  @!UP0 UIADD3 UR5, UR4, URZ, URZ ;  /* 0x0000003f04058290 */ /* 0x000fe2000fffe03f */
[----:B--2---:R-:W-:-:S05]  /*3350*/  IMAD.SHL.U32 R0, R0, 0x4, RZ ;  /* 0x0000000400007824 */ /* 0x004fca00078e00ff */
[----:B------:R-:W-:Y:S02]  /*3360*/  MOV R3, UR5 ;  /* 0x0000000500037c02 */ /* 0x000fe40008000f00 */
[C---:B------:R-:W-:Y:S02]  /*3370*/  IADD3 R2, P0, R0.reuse, UR58, RZ ;  /* 0x0000003a00027c10 */ /* 0x040fe4000ff1e0ff */
[----:B---3--:R-:W-:-:S03]  /*3380*/  IADD3 R4, R0, 0x38780, R3 ;  /* 0x0003878000047810 */ /* 0x008fc60007ffe003 */
[----:B------:R-:W-:Y:S02]  /*3390*/  IMAD.X R3, RZ, RZ, UR59, P0 ;  /* 0x0000003bff037e24 */ /* 0x000fe400080e06ff */
[----:B------:R-:W1:Y:S04]  /*33a0*/  LDS R5, [R4] ;  /* 0x0000000004057984 */ /* 0x000e680000000800 */
[----:B-1----:R1:W5:Y:S02]  /*33b0*/  ATOMG.E.EXCH.STRONG.GPU PT, RZ, [R2], R5 ;  /* 0x0000000502ff73a8 */ /* 0x00236400041ee100 */
.L_x_24:
[----:B-1----:R-:W-:Y:S01]  /*33c0*/  SHF.R.S32.HI R3, RZ, 0x1f, R14 ;  /* 0x0000001fff037819 */ /* 0x002fe2000001140e */
[----:B------:R-:W1:Y:S01]  /*33d0*/  S2UR UR42, SR_CgaCtaId ;  /* 0x00000000002a79c3 */ /* 0x000e620000008800 */
[----:B------:R-:W-:Y:S01]  /*33e0*/  UISETP.NE.AND UP0, UPT, UR12, 0x1, UPT ;  /* 0x000000010c00788c */ /* 0x000fe2000bf05270 */
[----:B--2---:R-:W-:Y:S01]  /*33f0*/  MOV R23, RZ ;  /* 0x000000ff00177202 */ /* 0x004fe20000000f00 */
[----:B------:R-:W-:Y:S01]  /*3400*/  UMOV UR43, 0x400 ;  /* 0x00000400002b7882 */ /* 0x000fe20000000000 */
[----:B------:R-:W-:Y:S01]  /*3410*/  LEA.HI R3, R3, R14, RZ, 0x8 ;  /* 0x0000000e03037211 */ /* 0x000fe200078f40ff */
[----:B------:R-:W-:Y:S02]  /*3420*/  ULOP3.LUT UR50, UR52, 0x1, URZ, 0xfc, !UPT ;  /* 0x0000000134327892 */ /* 0x000fe4000f8efc3f */
[----:B------:R-:W-:Y:S01]  /*3430*/  ULOP3.LUT UR47, UR53, 0x1, URZ, 0xfc, !UPT ;  /* 0x00000001352f7892 */ /* 0x000fe2000f8efc3f */
[----:B------:R-:W-:Y:S01]  /*3440*/  LOP3.LUT R3, R3, 0xffffff00, RZ, 0xc0, !PT ;  /* 0xffffff0003037812 */ /* 0x000fe200078ec0ff */
[----:B------:R-:W-:Y:S01]  /*3450*/  ULOP3.LUT UR48, UR51, 0x1, URZ, 0xfc, !UPT ;  /* 0x0000000133307892 */ /* 0x000fe2000f8efc3f */
[----:B------:R-:W-:-:S02]  /*3460*/  UMOV UR36, URZ ;  /* 0x0000003f00247c82 */ /* 0x000fc40008000000 */
[----:B------:R-:W-:Y:S01]  /*3470*/  IADD3 R3, -R3, R14, RZ ;  /* 0x0000000e03037210 */ /* 0x000fe20007ffe1ff */
[----:B------:R-:W-:Y:S01]  /*3480*/  UMOV UR60, URZ ;  /* 0x0000003f003c7c82 */ /* 0x000fe20008000000 */
[----:B------:R-:W-:Y:S01]  /*3490*/  UMOV UR55, URZ ;  /* 0x0000003f00377c82 */ /* 0x000fe20008000000 */
[----:B------:R-:W-:Y:S01]  /*34a0*/  UMOV UR37, URZ ;  /* 0x0000003f00257c82 */ /* 0x000fe20008000000 */
[----:B------:R-:W-:Y:S01]  /*34b0*/  SHF.R.S32.HI R2, RZ, 0x1f, R3 ;  /* 0x0000001fff027819 */ /* 0x000fe20000011403 */
[C---:B------:R-:W-:Y:S01]  /*34c0*/  IMAD.SHL.U32 R5, R3.reuse, 0x40, RZ ;  /* 0x0000004003057824 */ /* 0x040fe200078e00ff */
[CC--:B-----5:R-:W-:Y:S01]  /*34d0*/  LEA.HI R0, R3.reuse, R3.reuse, RZ, 0x1 ;  /* 0x0000000303007211 */ /* 0x0e0fe200078f08ff */
[----:B------:R-:W-:Y:S01]  /*34e0*/  VIADD R155, R3, 0x1f ;  /* 0x0000001f039b7836 */ /* 0x000fe20000000000 */
[CC--:B------:R-:W-:Y:S01]  /*34f0*/  LEA.HI R4, R2.reuse, R3.reuse, RZ, 0x5 ;  /* 0x0000000302047211 */ /* 0x0c0fe200078f28ff */
[----:B------:R-:W-:Y:S01]  /*3500*/  UMOV UR38, URZ ;  /* 0x0000003f00267c82 */ /* 0x000fe20008000000 */
[----:B----4-:R-:W-:-:S02]  /*3510*/  LEA.HI R7, R2, R3, RZ, 0x4 ;  /* 0x0000000302077211 */ /* 0x010fc400078f20ff */
[----:B------:R-:W-:Y:S01]  /*3520*/  SHF.R.S32.HI R4, RZ, 0x5, R4 ;  /* 0x00000005ff047819 */ /* 0x000fe20000011404 */
[----:B-1----:R-:W-:Y:S01]  /*3530*/  ULEA UR43, UR42, UR43, 0x18 ;  /* 0x0000002b2a2b7291 */ /* 0x002fe2000f8ec03f */
[----:B------:R-:W-:Y:S02]  /*3540*/  SHF.R.S32.HI R0, RZ, 0x1, R0 ;  /* 0x00000001ff007819 */ /* 0x000fe40000011400 */
[----:B------:R-:W-:Y:S01]  /*3550*/  SHF.R.S32.HI R8, RZ, 0x4, R7 ;  /* 0x00000004ff087819 */ /* 0x000fe20000011407 */
[----:B------:R-:W-:Y:S01]  /*3560*/  UIADD3 UR49, UR43, 0x80, URZ ;  /* 0x000000802b317890 */ /* 0x000fe2000fffe03f */
[----:B------:R-:W-:Y:S01]  /*3570*/  SHF.L.U32 R6, R4, 0x4, RZ ;  /* 0x0000000404067819 */ /* 0x000fe200000006ff */
[----:B------:R-:W-:Y:S01]  /*3580*/  IMAD.SHL.U32 R4, R0, 0x80, RZ ;  /* 0x0000008000047824 */ /* 0x000fe200078e00ff */
[----:B------:R-:W-:Y:S01]  /*3590*/  LEA.HI R9, R7, R8, RZ, 0x1 ;  /* 0x0000000807097211 */ /* 0x000fe200078f08ff */
[----:B------:R-:W-:Y:S01]  /*35a0*/  @!UP0 UIADD3 UR49, UR43, URZ, URZ ;  /* 0x0000003f2b318290 */ /* 0x000fe2000fffe03f */
[----:B------:R-:W-:-:S02]  /*35b0*/  LOP3.LUT R5, R5, 0x40, RZ, 0xc0, !PT ;  /* 0x0000004005057812 */ /* 0x000fc400078ec0ff */
[----:B------:R-:W-:Y:S01]  /*35c0*/  LOP3.LUT R4, R4, 0x180, RZ, 0xc0, !PT ;  /* 0x0000018004047812 */ /* 0x000fe200078ec0ff */
[----:B------:R-:W-:Y:S01]  /*35d0*/  UIADD3 UR49, UR49, 0x38780, URZ ;  /* 0x0003878031317890 */ /* 0x000fe2000fffe03f */
[----:B------:R-:W-:Y:S02]  /*35e0*/  LOP3.LUT R9, R9, 0x7ffffe, RZ, 0xc0, !PT ;  /* 0x007ffffe09097812 */ /* 0x000fe400078ec0ff */
[CC--:B------:R-:W-:Y:S02]  /*35f0*/  LEA.HI R156, R2.reuse, R3.reuse, RZ, 0x7 ;  /* 0x00000003029c7211 */ /* 0x0c0fe400078f38ff */
[----:B------:R-:W-:Y:S01]  /*3600*/  LOP3.LUT R7, R5, 0x30, R6, 0xf8, !PT ;  /* 0x0000003005077812 */ /* 0x000fe200078ef806 */
[----:B------:R-:W-:Y:S01]  /*3610*/  IMAD.MOV.U32 R6, RZ, RZ, 0x1 ;  /* 0x00000001ff067424 */ /* 0x000fe200078e00ff */
[----:B------:R-:W-:Y:S02]  /*3620*/  LEA.HI R0, R2, R3, RZ, 0x3 ;  /* 0x0000000302007211 */ /* 0x000fe400078f18ff */
[----:B------:R-:W-:-:S02]  /*3630*/  LOP3.LUT R5, R4, R5, RZ, 0xfc, !PT ;  /* 0x0000000504057212 */ /* 0x000fc400078efcff */
[----:B------:R-:W-:Y:S02]  /*3640*/  IADD3 R9, R8, -R9, RZ ;  /* 0x8000000908097210 */ /* 0x000fe40007ffe0ff */
[----:B------:R-:W-:Y:S02]  /*3650*/  SHF.R.S32.HI R156, RZ, 0x7, R156 ;  /* 0x00000007ff9c7819 */ /* 0x000fe4000001149c */
[----:B------:R-:W-:Y:S02]  /*3660*/  LOP3.LUT R7, R7, 0x8, R0, 0xf8, !PT ;  /* 0x0000000807077812 */ /* 0x000fe400078ef800 */
[----:B------:R-:W-:Y:S01]  /*3670*/  SHF.R.U32.HI R5, RZ, 0x3, R5 ;  /* 0x00000003ff057819 */ /* 0x000fe20000011605 */
[----:B------:R-:W-:-:S03]  /*3680*/  IMAD R154, R156, 0x4, R9 ;  /* 0x000000049c9a7824 */ /* 0x000fc600078e0209 */
[----:B------:R-:W-:-:S04]  /*3690*/  LOP3.LUT R5, R5, R7, R4, 0x1e, !PT ;  /* 0x0000000705057212 */ /* 0x000fc800078e1e04 */
[----:B------:R-:W-:-:S07]  /*36a0*/  LEA R154, R154, R5, 0x9 ;  /* 0x000000059a9a7211 */ /* 0x000fce00078e48ff */
.L_x_149:
[----:B--2---:R-:W1:Y:S02]  /*36b0*/  LDC.64 R2, c[0x0][0x290] ;  /* 0x0000a400ff027b82 */ /* 0x004e640000000a00 */
[----:B-1----:R-:W-:-:S05]  /*36c0*/  IMAD.WIDE R2, R18, 0xc, R2 ;  /* 0x0000000c12027825 */ /* 0x002fca00078e0202 */
[----:B------:R-:W2:Y:S01]  /*36d0*/  LDG.E R4, desc[UR56][R2.64+0x8] ;  /* 0x0000083802047981 */ /* 0x000ea2000c1e1900 */
[----:B------:R-:W-:Y:S01]  /*36e0*/  UMOV UR8, URZ ;  /* 0x0000003f00087c82 */ /* 0x000fe20008000000 */
[----:B------:R-:W-:Y:S01]  /*36f0*/  UMOV UR10, UR55 ;  /* 0x00000037000a7c82 */ /* 0x000fe20008000000 */
[--C-:B------:R-:W-:Y:S01]  /*3700*/  IMAD.MOV.U32 R152, RZ, RZ, R18.reuse ;  /* 0x000000ffff987224 */ /* 0x100fe200078e0012 */
[----:B------:R-:W-:Y:S01]  /*3710*/  STL [R1], RZ ;  /* 0x000000ff01007387 */ /* 0x000fe20000100800 */
[----:B------:R-:W-:Y:S02]  /*3720*/  SHF.R.S32.HI R19, RZ, 0x1f, R18 ;  /* 0x0000001fff137819 */ /* 0x000fe40000011412 */
[----:B------:R-:W-:Y:S02]  /*3730*/  CS2R R150, SRZ ;  /* 0x0000000000967805 */ /* 0x000fe4000001ff00 */
[----:B------:R-:W-:Y:S01]  /*3740*/  CS2R R24, SRZ ;  /* 0x0000000000187805 */ /* 0x000fe2000001ff00 */
[----:B------:R-:W-:Y:S01]  /*3750*/  STL [R1+0x4], RZ ;  /* 0x000004ff01007387 */ /* 0x000fe20000100800 */
[----:B------:R-:W-:-:S02]  /*3760*/  CS2R R26, SRZ ;  /* 0x00000000001a7805 */ /* 0x000fc4000001ff00 */
[----:B------:R-:W-:Y:S02]  /*3770*/  CS2R R28, SRZ ;  /* 0x00000000001c7805 */ /* 0x000fe4000001ff00 */
[----:B------:R-:W-:Y:S01]  /*3780*/  CS2R R30, SRZ ;  /* 0x00000000001e7805 */ /* 0x000fe2000001ff00 */
[----:B------:R-:W-:Y:S01]  /*3790*/  STL [R1+0x8], RZ ;  /* 0x000008ff01007387 */ /* 0x000fe20000100800 */
[----:B------:R-:W-:Y:S02]  /*37a0*/  CS2R R32, SRZ ;  /* 0x0000000000207805 */ /* 0x000fe4000001ff00 */
        /* <DEDUP_REMOVED lines=76> */
[----:B------:R-:W-:Y:S01]  /*3c70*/  CS2R R148, SRZ ;  /* 0x0000000000947805 */ /* 0x000fe2000001ff00 */
[----:B------:R-:W-:Y:S04]  /*3c80*/  STL [R1+0x58], RZ ;  /* 0x000058ff01007387 */ /* 0x000fe80000100800 */
        /* <DEDUP_REMOVED lines=51> */
[----:B------:R-:W-:Y:S01]  /*3fc0*/  STL [R1+0x128], RZ ;  /* 0x000128ff01007387 */ /* 0x000fe20000100800 */
[----:B--2---:R-:W-:-:S02]  /*3fd0*/  ISETP.GE.AND P0, PT, R4, 0x1, PT ;  /* 0x000000010400780c */ /* 0x004fc40003f06270 */
[----:B------:R-:W-:Y:S01]  /*3fe0*/  IADD3 R5, R4, 0x3f, RZ ;  /* 0x0000003f04057810 */ /* 0x000fe20007ffe0ff */
[----:B------:R-:W-:Y:S03]  /*3ff0*/  STL [R1+0x12c], RZ ;  /* 0x00012cff01007387 */ /* 0x000fe60000100800 */
[----:B------:R-:W-:Y:S01]  /*4000*/  SHF.R.S32.HI R0, RZ, 0x1f, R5 ;  /* 0x0000001fff007819 */ /* 0x000fe20000011405 */
[----:B------:R-:W-:Y:S03]  /*4010*/  STL [R1+0x130], RZ ;  /* 0x000130ff01007387 */ /* 0x000fe60000100800 */
[----:B------:R-:W-:Y:S01]  /*4020*/  LEA.HI R5, R0, R5, RZ, 0x6 ;  /* 0x0000000500057211 */ /* 0x000fe200078f30ff */
[----:B------:R-:W-:Y:S01]  /*4030*/  STL [R1+0x134], RZ ;  /* 0x000134ff01007387 */ /* 0x000fe20000100800 */
[----:B------:R-:W-:-:S02]  /*4040*/  MOV R0, UR37 ;  /* 0x0000002500007c02 */ /* 0x000fc40008000f00 */
[----:B------:R-:W-:Y:S01]  /*4050*/  SHF.R.S32.HI R5, RZ, 0x6, R5 ;  /* 0x00000006ff057819 */ /* 0x000fe20000011405 */
        /* <DEDUP_REMOVED lines=9> */
[----:B-----5:R-:W1:Y:S04]  /*40f0*/  SHFL.IDX PT, R7, R156, RZ, 0x1f ;  /* 0x00001fff9c077589 */ /* 0x020e6800000e0000 */
[----:B------:R2:W-:Y:S04]  /*4100*/  STL [R1+0x15c], RZ ;  /* 0x00015cff01007387 */ /* 0x0005e80000100800 */
[----:B------:R2:W-:Y:S04]  /*4110*/  STL [R1+0x160], RZ ;  /* 0x000160ff01007387 */ /* 0x0005e80000100800 */
[----:B------:R2:W-:Y:S04]  /*4120*/  STL [R1+0x164], RZ ;  /* 0x000164ff01007387 */ /* 0x0005e80000100800 */
[----:B------:R2:W-:Y:S04]  /*4130*/  STL [R1+0x168], RZ ;  /* 0x000168ff01007387 */ /* 0x0005e80000100800 */
[----:B------:R2:W-:Y:S04]  /*4140*/  STL [R1+0x16c], RZ ;  /* 0x00016cff01007387 */ /* 0x0005e80000100800 */
[----:B------:R2:W-:Y:S01]  /*4150*/  STL [R1+0x170], RZ ;  /* 0x000170ff01007387 */ /* 0x0005e20000100800 */
[----:B-1----:R-:W-:-:S03]  /*4160*/  R2UR UR4, R7 ;  /* 0x00000000070472ca */ /* 0x002fc600000e0000 */
[----:B------:R2:W-:Y:S04]  /*4170*/  STL [R1+0x174], RZ ;  /* 0x000174ff01007387 */ /* 0x0005e80000100800 */
[----:B------:R2:W-:Y:S04]  /*4180*/  STL [R1+0x178], RZ ;  /* 0x000178ff01007387 */ /* 0x0005e80000100800 */
[----:B------:R2:W-:Y:S02]  /*4190*/  STL [R1+0x17c], RZ ;  /* 0x00017cff01007387 */ /* 0x0005e40000100800 */
[----:B------:R-:W-:-:S02]  /*41a0*/  ULEA.HI UR5, UR4, UR4, URZ, 0x1 ;  /* 0x0000000404057291 */ /* 0x000fc4000f8f083f */
[----:B------:R2:W-:Y:S02]  /*41b0*/  STL [R1+0x180], RZ ;  /* 0x000180ff01007387 */ /* 0x0005e40000100800 */
[----:B------:R-:W-:Y:S02]  /*41c0*/  ULOP3.LUT UR5, UR5, 0x3e, URZ, 0xc0, !UPT ;  /* 0x0000003e05057892 */ /* 0x000fe4000f8ec03f */
[----:B------:R2:W-:Y:S02]  /*41d0*/  STL [R1+0x184], RZ ;  /* 0x000184ff01007387 */ /* 0x0005e40000100800 */
[----:B------:R-:W-:Y:S02]  /*41e0*/  UIADD3 UR5, UR4, -UR5, URZ ;  /* 0x8000000504057290 */ /* 0x000fe4000fffe03f */
[----:B------:R2:W-:Y:S02]  /*41f0*/  STL [R1+0x188], RZ ;  /* 0x000188ff01007387 */ /* 0x0005e40000100800 */
[----:B------:R-:W-:-:S02]  /*4200*/  ULEA UR5, UR5, UR43, 0xc ;  /* 0x0000002b05057291 */ /* 0x000fc4000f8e603f */
[----:B------:R2:W-:Y:S02]  /*4210*/  STL [R1+0x18c], RZ ;  /* 0x00018cff01007387 */ /* 0x0005e40000100800 */
[----:B------:R-:W-:Y:S02]  /*4220*/  USHF.R.U32.HI UR5, URZ, 0x4, UR5 ;  /* 0x000000043f057899 */ /* 0x000fe40008011605 */
[----:B------:R2:W-:Y:S02]  /*4230*/  STL [R1+0x190], RZ ;  /* 0x000190ff01007387 */ /* 0x0005e40000100800 */
[----:B------:R-:W-:Y:S02]  /*4240*/  ULOP3.LUT UR9, UR5, 0x3fff, URZ, 0xc0, !UPT ;  /* 0x00003fff05097892 */ /* 0x000fe4000f8ec03f */
[----:B------:R2:W-:Y:S04]  /*4250*/  STL [R1+0x194], RZ ;  /* 0x000194ff01007387 */ /* 0x0005e80000100800 */
        /* <DEDUP_REMOVED lines=25> */
[----:B------:R2:W-:Y:S01]  /*43f0*/  STL [R1+0x1fc], RZ ;  /* 0x0001fcff01007387 */ /* 0x0005e20000100800 */
[----:B------:R-:W-:Y:S05]  /*4400*/  @!P0 BRA `(.L_x_29) ;  /* 0x0000001400808947 */ /* 0x000fea0003800000 */
[----:B------:R-:W-:-:S06]  /*4410*/  UISETP.NE.AND UP0, UPT, UR50, 0x3, UPT ;  /* 0x000000033200788c */ /* 0x000fcc000bf05270 */
[----:B------:R-:W-:-:S13]  /*4420*/  PLOP3.LUT P1, PT, PT, PT, UP0, 0x80, 0x0 ;  /* 0x000000000000781c */ /* 0x000fda0003f2f008 */
[----:B------:R-:W-:Y:S05]  /*4430*/  @!P1 BRA `(.L_x_30) ;  /* 0x0000000000049947 */ /* 0x000fea0003800000 */
[----:B------:R-:W-:Y:S01]  /*4440*/  BPT.TRAP 0x1 ;  /* 0x000000040000795c */ /* 0x000fe20000300000 */
.L_x_30:
[----:B------:R-:W-:Y:S01]  /*4450*/  ULEA UR4, UR55, UR43, 0x3 ;  /* 0x0000002b37047291 */ /* 0x000fe2000f8e183f */
[----:B------:R-:W-:-:S05]  /*4460*/  IMAD.U32 R0, RZ, RZ, UR37 ;  /* 0x00000025ff007e24 */ /* 0x000fca000f8e00ff */
[----:B------:R-:W-:-:S04]  /*4470*/  SHF.L.U32 R0, R0, 0x1f, RZ ;  /* 0x0000001f00007819 */ /* 0x000fc800000006ff */
[----:B------:R1:W3:Y:S01]  /*4480*/  SYNCS.PHASECHK.TRANS64.TRYWAIT P0, [UR4+0x38480], R0 ;  /* 0x03848000ff0075a7 */ /* 0x0002e20008000144 */
[----:B------:R-:W-:Y:S05]  /*4490*/  @!P1 BRA `(.L_x_31) ;  /* 0x0000000000049947 */ /* 0x000fea0003800000 */
[----:B------:R-:W-:Y:S01]  /*44a0*/  BPT.TRAP 0x1 ;  /* 0x000000040000795c */ /* 0x000fe20000300000 */
.L_x_31:
[----:B---3--:R-:W-:Y:S05]  /*44b0*/  @P0 BRA `(.L_x_32) ;  /* 0x0000000000080947 */ /* 0x008fea0003800000 */
[----:B------:R-:W3:Y:S02]  /*44c0*/  SYNCS.PHASECHK.TRANS64.TRYWAIT P0, [UR4+0x38480], R0 ;  /* 0x03848000ff0075a7 */ /* 0x000ee40008000144 */
[----:B---3--:R-:W-:Y:S05]  /*44d0*/  @!P0 BRA `(.L_x_33) ;  /* 0x0000011800ec8947 */ /* 0x008fea0003800000 */
.L_x_32:
[----:B------:R-:W-:Y:S01]  /*44e0*/  UIADD3 UR4, UR43, 0x18000, URZ ;  /* 0x000180002b047890 */ /* 0x000fe2000fffe03f */
[----:B------:R-:W-:Y:S01]  /*44f0*/  WARPGROUP.ARRIVE ;  /* 0x00000000000079c5 */ /* 0x000fe20000000000 */
[----:B------:R-:W-:Y:S02]  /*4500*/  ULOP3.LUT UR8, UR9, 0x10000, URZ, 0xfc, !UPT ;  /* 0x0001000009087892 */ /* 0x000fe4000f8efc3f */
[----:B------:R-:W-:Y:S02]  /*4510*/  USHF.R.U32.HI UR4, URZ, 0x4, UR4 ;  /* 0x000000043f047899 */ /* 0x000fe40008011604 */
[----:B------:R-:W-:Y:S02]  /*4520*/  ULEA UR8, UR55, UR8, 0xa ;  /* 0x0000000837087291 */ /* 0x000fe4000f8e503f */
[----:B------:R-:W-:Y:S01]  /*4530*/  ULOP3.LUT UR4, UR4, 0x3fff, URZ, 0xc0, !UPT ;  /* 0x00003fff04047892 */ /* 0x000fe2000f8ec03f */
[----:B------:R-:W-:Y:S01]  /*4540*/  UMOV UR5, 0x80000020 ;  /* 0x8000002000057882 */ /* 0x000fe20000000000 */
[----:B------:R-:W-:-:S02]  /*4550*/  UMOV UR7, 0x80000020 ;  /* 0x8000002000077882 */ /* 0x000fc40000000000 */
[----:B------:R-:W-:-:S04]  /*4560*/  ULOP3.LUT UR4, UR4, 0x10000, URZ, 0xfc, !UPT ;  /* 0x0001000004047892 */ /* 0x000fc8000f8efc3f */
[----:B------:R-:W-:-:S03]  /*4570*/  ULEA UR10, UR55, UR4, 0xa ;  /* 0x00000004370a7291 */ /* 0x000fc6000f8e503f */
[----:B------:R-:W-:-:S04]  /*4580*/  UMOV UR4, UR8 ;  /* 0x0000000800047c82 */ /* 0x000fc80008000000 */
[----:B------:R-:W-:Y:S02]  /*4590*/  UMOV UR6, UR10 ;  /* 0x0000000a00067c82 */ /* 0x000fe40008000000 */
[----:B------:R-:W-:Y:S01]  /*45a0*/  QGMMA.64x256x32.F32.E4M3.E4M3 R24, gdesc[UR4], RZ, !UPT, gsb0 ;  /* 0x03e00000041879f3 */ /* 0x000fe2000c0008ff */
[----:B------:R-:W-:Y:S01]  /*45b0*/  UIADD3 UR4, UR8, 0x200, URZ ;  /* 0x0000020008047890 */ /* 0x000fe2000fffe03f */
[----:B------:R-:W-:Y:S01]  /*45c0*/  UMOV UR5, 0x80000020 ;  /* 0x8000002000057882 */ /* 0x000fe20000000000 */
[----:B------:R-:W-:Y:S02]  /*45d0*/  WARPGROUP.DEPBAR.LE gsb0, 0x0 ;  /* 0x00008000000079c5 */ /* 0x000fe40000010000 */
[----:B------:R-:W-:Y:S01]  /*45e0*/  STL.64 [R1], R24 ;  /* 0x0000001801007387 */ /* 0x000fe20000100a00 */
[----:B------:R-:W-:Y:S01]  /*45f0*/  MOV R227, R65 ;  /* 0x0000004100e37202 */ /* 0x000fe20000000f00 */
[----:B------:R-:W-:Y:S01]  /*4600*/  IMAD.MOV.U32 R226, RZ, RZ, R66 ;  /* 0x000000ffffe27224 */ /* 0x000fe200078e0042 */
[----:B------:R-:W-:Y:S01]  /*4610*/  MOV R225, R67 ;  /* 0x0000004300e17202 */ /* 0x000fe20000000f00 */
[----:B------:R-:W-:Y:S01]  /*4620*/  STL.64 [R1+0x8], R26 ;  /* 0x0000081a01007387 */ /* 0x000fe20000100a00 */
[----:B------:R-:W-:Y:S01]  /*4630*/  IMAD.MOV.U32 R224, RZ, RZ, R68 ;  /* 0x000000ffffe07224 */ /* 0x000fe200078e0044 */
[----:B------:R-:W-:Y:S01]  /*4640*/  MOV R223, R69 ;  /* 0x0000004500df7202 */ /* 0x000fe20000000f00 */
[----:B------:R-:W-:Y:S01]  /*4650*/  IMAD.MOV.U32 R222, RZ, RZ, R70 ;  /* 0x000000ffffde7224 */ /* 0x000fe200078e0046 */
[----:B------:R-:W-:Y:S01]  /*4660*/  STL.64 [R1+0x10], R28 ;  /* 0x0000101c01007387 */ /* 0x000fe20000100a00 */
        /* <DEDUP_REMOVED lines=95> */
[----:B---3--:R-:W-:Y:S01]  /*4c60*/  MOV R3, R149 ;  /* 0x0000009500037202 */ /* 0x008fe20000000f00 */
[----:B------:R-:W-:Y:S01]  /*4c70*/  IMAD.MOV.U32 R2, RZ, RZ, R150 ;  /* 0x000000ffff027224 */ /* 0x000fe200078e0096 */
[----:B------:R3:W-:Y:S01]  /*4c80*/  STL [R1+0xa0], R64 ;  /* 0x0000a04001007387 */ /* 0x0007e20000100800 */
[----:B-1----:R-:W-:-:S03]  /*4c90*/  MOV R0, R151 ;  /* 0x0000009700007202 */ /* 0x002fc60000000f00 */
[----:B------:R-:W-:Y:S04]  /*4ca0*/  STL [R1+0x2e0], R156 ;  /* 0x0002e09c01007387 */ /* 0x000fe80000100800 */
[----:B------:R-:W-:Y:S01]  /*4cb0*/  STL.64 [R1+0x2d8], R154 ;  /* 0x0002d89a01007387 */ /* 0x000fe20000100a00 */
[----:B---3--:R-:W-:-:S03]  /*4cc0*/  WARPGROUP.ARRIVE ;  /* 0x00000000000079c5 */ /* 0x008fc60000000000 */
[----:B------:R-:W-:Y:S03]  /*4cd0*/  STL [R1+0x2d0], R152 ;  /* 0x0002d09801007387 */ /* 0x000fe60000100800 */
[----:B------:R-:W-:Y:S03]  /*4ce0*/  QGMMA.64x256x32.F32.E4M3.E4M3 R24, gdesc[UR4], RZ, !UPT, gsb0 ;  /* 0x03e00000041879f3 */ /* 0x000fe6000c0008ff */
[----:B------:R-:W-:Y:S02]  /*4cf0*/  WARPGROUP.DEPBAR.LE gsb0, 0x0 ;  /* 0x00008000000079c5 */ /* 0x000fe40000010000 */
[----:B------:R-:W-:Y:S04]  /*4d00*/  STL.64 [R1+0x2c8], R150 ;  /* 0x0002c89601007387 */ /* 0x000fe80000100a00 */
        /* <DEDUP_REMOVED lines=24> */
[----:B------:R1:W-:Y:S04]  /*4e90*/  STL.64 [R1+0x200], R100 ;  /* 0x0002006401007387 */ /* 0x0003e80000100a00 */
[----:B-1----:R-:W3:Y:S04]  /*4ea0*/  LDL.LU R100, [R1] ;  /* 0x0000000001647983 */ /* 0x002ee80000300800 */
[----:B------:R-:W3:Y:S04]  /*4eb0*/  LDL.LU R101, [R1+0x4] ;  /* 0x0000040001657983 */ /* 0x000ee80000300800 */
        /* <DEDUP_REMOVED lines=38> */
[----:B------:R-:W3:Y:S01]  /*5120*/  LDL.LU R140, [R1+0xa0] ;  /* 0x0000a000018c7983 */ /* 0x000ee20000300800 */
        /* <DEDUP_REMOVED lines=30> */
[----:B------:R-:W-:-:S02]  /*5310*/  UIADD3 UR4, UR8, 0x2, URZ ;  /* 0x0000000208047890 */ /* 0x000fc4000fffe03f */
[----:B------:R-:W-:Y:S01]  /*5320*/  UIADD3 UR6, UR10, 0x2, URZ ;  /* 0x000000020a067890 */ /* 0x000fe2000fffe03f */
[----:B------:R-:W-:Y:S01]  /*5330*/  UMOV UR5, 0x80000020 ;  /* 0x8000002000057882 */ /* 0x000fe20000000000 */
[----:B------:R-:W-:Y:S01]  /*5340*/  UMOV UR7, 0x80000020 ;  /* 0x8000002000077882 */ /* 0x000fe20000000000 */
[----:B---3--:R-:W-:-:S06]  /*5350*/  WARPGROUP.ARRIVE ;  /* 0x00000000000079c5 */ /* 0x008fcc0000000000 */
[----:B------:R-:W-:Y:S03]  /*5360*/  QGMMA.64x256x32.F32.E4M3.E4M3 R100, gdesc[UR4], R100, gsb0 ;  /* 0x03e00000046479f3 */ /* 0x000fe60008000864 */
[----:B------:R-:W-:Y:S02]  /*5370*/  WARPGROUP.DEPBAR.LE gsb0, 0x0 ;  /* 0x00008000000079c5 */ /* 0x000fe40000010000 */
[----:B------:R-:W-:Y:S04]  /*5380*/  STL.64 [R1], R100 ;  /* 0x0000006401007387 */ /* 0x000fe80000100a00 */
        /* <DEDUP_REMOVED lines=63> */
[----:B-1----:R3:W5:Y:S04]  /*5780*/  LDL.LU R156, [R1+0x2e0] ;  /* 0x0002e000019c7983 */ /* 0x0027680000300800 */
[----:B------:R3:W5:Y:S04]  /*5790*/  LDL.LU.64 R154, [R1+0x2d8] ;  /* 0x0002d800019a7983 */ /* 0x0007680000300a00 */
[----:B------:R3:W5:Y:S04]  /*57a0*/  LDL.LU R152, [R1+0x2d0] ;  /* 0x0002d00001987983 */ /* 0x0007680000300800 */
[----:B------:R-:W4:Y:S04]  /*57b0*/  LDL.LU.64 R150, [R1+0x2c8] ;  /* 0x0002c80001967983 */ /* 0x000f280000300a00 */
        /* <DEDUP_REMOVED lines=24> */
[----:B------:R-:W4:Y:S01]  /*5940*/  LDL.LU.64 R100, [R1+0x200] ;  /* 0x0002000001647983 */ /* 0x000f220000300a00 */
[----:B------:R-:W-:Y:S01]  /*5950*/  UIADD3 UR4, UR8, 0x202, URZ ;  /* 0x0000020208047890 */ /* 0x000fe2000fffe03f */
[----:B------:R-:W-:Y:S01]  /*5960*/  UMOV UR5, 0x80000020 ;  /* 0x8000002000057882 */ /* 0x000fe20000000000 */
[----:B------:R-:W-:Y:S01]  /*5970*/  UIADD3 UR10, UR55, 0x1, URZ ;  /* 0x00000001370a7890 */ /* 0x000fe2000fffe03f */
[----:B------:R-:W-:-:S03]  /*5980*/  UMOV UR8, 0x1 ;  /* 0x0000000100087882 */ /* 0x000fc60000000000 */
[----:B------:R-:W-:-:S04]  /*5990*/  UISETP.NE.AND UP0, UPT, UR10, 0x6, UPT ;  /* 0x000000060a00788c */ /* 0x000fc8000bf05270 */
[----:B------:R-:W-:Y:S01]  /*59a0*/  USEL UR10, UR10, URZ, UP0 ;  /* 0x0000003f0a0a7287 */ /* 0x000fe20008000000 */
[----:B----4-:R-:W-:-:S06]  /*59b0*/  WARPGROUP.ARRIVE ;  /* 0x00000000000079c5 */ /* 0x010fcc0000000000 */
[----:B------:R-:W-:Y:S01]  /*59c0*/  QGMMA.64x256x32.F32.E4M3.E4M3 R24, gdesc[UR4], R24, gsb0 ;  /* 0x03e00000041879f3 */ /* 0x000fe20008000818 */
[----:B------:R-:W-:-:S04]  /*59d0*/  USEL UR4, URZ, 0x1, UP0 ;  /* 0x000000013f047887 */ /* 0x000fc80008000000 */
[----:B------:R-:W-:-:S06]  /*59e0*/  ULOP3.LUT UR4, UR37, UR4, URZ, 0x3c, !UPT ;  /* 0x0000000425047292 */ /* 0x000fcc000f8e3c3f */
[----:B---3--:R-:W-:Y:S01]  /*59f0*/  IMAD.U32 R0, RZ, RZ, UR4 ;  /* 0x00000004ff007e24 */ /* 0x008fe2000f8e00ff */
[----:B------:R-:W-:-:S06]  /*5a00*/  WARPGROUP.DEPBAR.LE gsb0, 0x0 ;  /* 0x00008000000079c5 */ /* 0x000fcc0000010000 */
.L_x_29:
[----:B------:R-:W-:-:S04]  /*5a10*/  VIMNMX R2, R5, 0x1, PT ;  /* 0x0000000105027848 */ /* 0x000fc80003fe0100 */
[----:B------:R-:W-:-:S04]  /*5a20*/  IADD3 R5, R5, -R2, RZ ;  /* 0x8000000205057210 */ /* 0x000fc80007ffe0ff */
[----:B------:R-:W-:-:S13]  /*5a30*/  ISETP.GE.AND P0, PT, R5, 0x1, PT ;  /* 0x000000010500780c */ /* 0x000fda0003f06270 */
[----:B------:R-:W-:Y:S05]  /*5a40*/  @!P0 BRA `(.L_x_34) ;  /* 0x0000002000b48947 */ /* 0x000fea0003800000 */
[----:B------:R-:W-:Y:S01]  /*5a50*/  IMAD.MOV.U32 R2, RZ, RZ, R5 ;  /* 0x000000ffff027224 */ /* 0x000fe200078e0005 */
[----:B------:R-:W-:-:S06]  /*5a60*/  UMOV UR11, UR55 ;  /* 0x00000037000b7c82 */ /* 0x000fcc0008000000 */
.L_x_41:
[----:B------:R-:W-:-:S06]  /*5a70*/  UISETP.NE.AND UP0, UPT, UR50, 0x3, UPT ;  /* 0x000000033200788c */ /* 0x000fcc000bf05270 */
[----:B------:R-:W-:-:S13]  /*5a80*/  PLOP3.LUT P1, PT, PT, PT, UP0, 0x80, 0x0 ;  /* 0x000000000000781c */ /* 0x000fda0003f2f008 */
[----:B------:R-:W-:Y:S05]  /*5a90*/  @!P1 BRA `(.L_x_35) ;  /* 0x0000000000049947 */ /* 0x000fea0003800000 */
[----:B------:R-:W-:Y:S01]  /*5aa0*/  BPT.TRAP 0x1 ;  /* 0x000000040000795c */ /* 0x000fe20000300000 */
.L_x_35:
[----:B------:R-:W-:Y:S01]  /*5ab0*/  ULEA UR4, UR10, UR43, 0x3 ;  /* 0x0000002b0a047291 */ /* 0x000fe2000f8e183f */
[----:B------:R-:W-:-:S08]  /*5ac0*/  SHF.L.U32 R3, R0, 0x1f, RZ ;  /* 0x0000001f00037819 */ /* 0x000fd000000006ff */
[----:B------:R1:W3:Y:S01]  /*5ad0*/  SYNCS.PHASECHK.TRANS64.TRYWAIT P0, [UR4+0x38480], R3 ;  /* 0x03848003ff0075a7 */ /* 0x0002e20008000144 */
[----:B------:R-:W-:Y:S05]  /*5ae0*/  @!P1 BRA `(.L_x_36) ;  /* 0x0000000000049947 */ /* 0x000fea0003800000 */
[----:B------:R-:W-:Y:S01]  /*5af0*/  BPT.TRAP 0x1 ;  /* 0x000000040000795c */ /* 0x000fe20000300000 */
.L_x_36:
[----:B---3--:R-:W-:Y:S05]  /*5b00*/  @P0 BRA `(.L_x_37) ;  /* 0x0000000000080947 */ /* 0x008fea0003800000 */
[----:B------:R-:W3:Y:S02]  /*5b10*/  SYNCS.PHASECHK.TRANS64.TRYWAIT P0, [UR4+0x38480], R3 ;  /* 0x03848003ff0075a7 */ /* 0x000ee40008000144 */
[----:B---3--:R-:W-:Y:S05]  /*5b20*/  @!P0 BRA `(.L_x_38) ;  /* 0x0000010400708947 */ /* 0x008fea0003800000 */
.L_x_37:
        /* <DEDUP_REMOVED lines=64> */
[----:B----4-:R-:W4:Y:S04]  /*5f30*/  LDL.LU.64 R24, [R1] ;  /* 0x0000000001187983 */ /* 0x010f280000300a00 */
        /* <DEDUP_REMOVED lines=63> */
[----:B------:R-:W-:-:S02]  /*6330*/  UIADD3 UR4, UR43, 0x18000, URZ ;  /* 0x000180002b047890 */ /* 0x000fc4000fffe03f */
[----:B------:R-:W-:Y:S02]  /*6340*/  ULOP3.LUT UR12, UR9, 0x10000, URZ, 0xfc, !UPT ;  /* 0x00010000090c7892 */ /* 0x000fe4000f8efc3f */
[----:B------:R-:W-:Y:S02]  /*6350*/  USHF.R.U32.HI UR4, URZ, 0x4, UR4 ;  /* 0x000000043f047899 */ /* 0x000fe40008011604 */
[----:B------:R-:W-:Y:S02]  /*6360*/  UISETP.NE.U32.AND UP0, UPT, UR8, URZ, UPT ;  /* 0x0000003f0800728c */ /* 0x000fe4000bf05070 */
[----:B------:R-:W-:Y:S02]  /*6370*/  ULOP3.LUT UR4, UR4, 0x3fff, URZ, 0xc0, !UPT ;  /* 0x00003fff04047892 */ /* 0x000fe4000f8ec03f */
[----:B------:R-:W-:Y:S02]  /*6380*/  ULEA UR12, UR10, UR12, 0xa ;  /* 0x0000000c0a0c7291 */ /* 0x000fe4000f8e503f */
[----:B------:R-:W-:Y:S01]  /*6390*/  ULOP3.LUT UR4, UR4, 0x10000, URZ, 0xfc, !UPT ;  /* 0x0001000004047892 */ /* 0x000fe2000f8efc3f */
[----:B------:R-:W-:Y:S01]  /*63a0*/  UMOV UR5, 0x80000020 ;  /* 0x8000002000057882 */ /* 0x000fe20000000000 */
[----:B------:R-:W-:-:S02]  /*63b0*/  UMOV UR7, 0x80000020 ;  /* 0x8000002000077882 */ /* 0x000fc40000000000 */
[----:B------:R-:W-:-:S03]  /*63c0*/  ULEA UR13, UR10, UR4, 0xa ;  /* 0x000000040a0d7291 */ /* 0x000fc6000f8e503f */
[----:B------:R-:W-:-:S04]  /*63d0*/  UMOV UR4, UR12 ;  /* 0x0000000c00047c82 */ /* 0x000fc80008000000 */
[----:B------:R-:W-:Y:S01]  /*63e0*/  UMOV UR6, UR13 ;  /* 0x0000000d00067c82 */ /* 0x000fe20008000000 */
[----:B----4-:R-:W-:-:S06]  /*63f0*/  WARPGROUP.ARRIVE ;  /* 0x00000000000079c5 */ /* 0x010fcc0000000000 */
[----:B------:R-:W-:Y:S03]  /*6400*/  QGMMA.64x256x32.F32.E4M3.E4M3 R24, gdesc[UR4], R24, UP0, gsb0 ;  /* 0x03e00000041879f3 */ /* 0x000fe6000b800818 */
[----:B------:R-:W-:Y:S02]  /*6410*/  WARPGROUP.DEPBAR.LE gsb0, 0x0 ;  /* 0x00008000000079c5 */ /* 0x000fe40000010000 */
[----:B------:R-:W-:Y:S01]  /*6420*/  STL.64 [R1], R24 ;  /* 0x0000001801007387 */ /* 0x000fe20000100a00 */
[----:B---3--:R-:W-:Y:S01]  /*6430*/  IMAD.MOV.U32 R7, RZ, RZ, R150 ;  /* 0x000000ffff077224 */ /* 0x008fe200078e0096 */
[----:B-1----:R-:W-:Y:S01]  /*6440*/  MOV R3, R151 ;  /* 0x0000009700037202 */ /* 0x002fe20000000f00 */
        /* <DEDUP_REMOVED lines=81> */
[----:B------:R1:W-:Y:S01]  /*6960*/  STL [R1+0xa8], R66 ;  /* 0x0000a84201007387 */ /* 0x0003e20000100800 */
[----:B------:R-:W-:Y:S01]  /*6970*/  MOV R165, R89 ;  /* 0x0000005900a57202 */ /* 0x000fe20000000f00 */
[----:B------:R-:W-:Y:S01]  /*6980*/  IMAD.MOV.U32 R162, RZ, RZ, R86 ;  /* 0x000000ffffa27224 */ /* 0x000fe200078e0056 */
[----:B------:R-:W-:Y:S01]  /*6990*/  MOV R163, R87 ;  /* 0x0000005700a37202 */ /* 0x000fe20000000f00 */
[----:B------:R-:W3:Y:S01]  /*69a0*/  LDL.LU.64 R150, [R1+0x4e0] ;  /* 0x0004e00001967983 */ /* 0x000ee20000300a00 */
[----:B------:R-:W-:Y:S01]  /*69b0*/  IMAD.MOV.U32 R160, RZ, RZ, R84 ;  /* 0x000000ffffa07224 */ /* 0x000fe200078e0054 */
[----:B------:R-:W-:Y:S01]  /*69c0*/  MOV R161, R85 ;  /* 0x0000005500a17202 */ /* 0x000fe20000000f00 */
[----:B------:R-:W-:Y:S01]  /*69d0*/  IMAD.MOV.U32 R158, RZ, RZ, R82 ;  /* 0x000000ffff9e7224 */ /* 0x000fe200078e0052 */
[----:B------:R-:W3:Y:S01]  /*69e0*/  LDL.LU.64 R148, [R1+0x4d8] ;  /* 0x0004d80001947983 */ /* 0x000ee20000300a00 */
        /* <DEDUP_REMOVED lines=20> */
[----:B------:R-:W-:-:S03]  /*6b30*/  MOV R227, R67 ;  /* 0x0000004300e37202 */ /* 0x000fc60000000f00 */
[----:B------:R-:W3:Y:S04]  /*6b40*/  LDL.LU.64 R136, [R1+0x4a8] ;  /* 0x0004a80001887983 */ /* 0x000ee80000300a00 */
        /* <DEDUP_REMOVED lines=34> */
[----:B-1----:R-:W3:Y:S04]  /*6d70*/  LDL.LU.64 R66, [R1+0x390] ;  /* 0x0003900001427983 */ /* 0x002ee80000300a00 */
        /* <DEDUP_REMOVED lines=20> */
[----:B------:R-:W3:Y:S01]  /*6ec0*/  LDL.LU.64 R24, [R1+0x2e8] ;  /* 0x0002e80001187983 */ /* 0x000ee20000300a00 */
[----:B------:R-:W-:Y:S01]  /*6ed0*/  UIADD3 UR4, UR12, 0x200, URZ ;  /* 0x000002000c047890 */ /* 0x000fe2000fffe03f */
[----:B------:R-:W-:-:S02]  /*6ee0*/  UMOV UR5, 0x80000020 ;  /* 0x8000002000057882 */ /* 0x000fc40000000000 */
[----:B-----5:R-:W-:Y:S04]  /*6ef0*/  STL [R1+0x2e0], R156 ;  /* 0x0002e09c01007387 */ /* 0x020fe80000100800 */
[----:B------:R-:W-:Y:S04]  /*6f00*/  STL.64 [R1+0x2d8], R154 ;  /* 0x0002d89a01007387 */ /* 0x000fe80000100a00 */
[----:B------:R-:W-:Y:S01]  /*6f10*/  STL [R1+0x2d0], R152 ;  /* 0x0002d09801007387 */ /* 0x000fe20000100800 */
[----:B---3--:R-:W-:-:S06]  /*6f20*/  WARPGROUP.ARRIVE ;  /* 0x00000000000079c5 */ /* 0x008fcc0000000000 */
[----:B------:R-:W-:Y:S03]  /*6f30*/  QGMMA.64x256x32.F32.E4M3.E4M3 R24, gdesc[UR4], R24, UP0, gsb0 ;  /* 0x03e00000041879f3 */ /* 0x000fe6000b800818 */
        /* <DEDUP_REMOVED lines=101> */
[----:B------:R-:W-:Y:S03]  /*7590*/  QGMMA.64x256x32.F32.E4M3.E4M3 R100, gdesc[UR4], R100, UP0, gsb0 ;  /* 0x03e00000046479f3 */ /* 0x000fe6000b800864 */
        /* <DEDUP_REMOVED lines=96> */
[----:B----4-:R-:W-:-:S07]  /*7ba0*/  WARPGROUP.ARRIVE ;  /* 0x00000000000079c5 */ /* 0x010fce0000000000 */
[----:B------:R-:W-:Y:S03]  /*7bb0*/  QGMMA.64x256x32.F32.E4M3.E4M3 R24, gdesc[UR4], R24, UP0, gsb0 ;  /* 0x03e00000041879f3 */ /* 0x000fe6000b800818 */
[----:B------:R-:W-:Y:S02]  /*7bc0*/  WARPGROUP.DEPBAR.LE gsb0, 0x0 ;  /* 0x00008000000079c5 */ /* 0x000fe40000010000 */
[----:B---3--:R-:W-:Y:S05]  /*7bd0*/  @!P1 BRA `(.L_x_39) ;  /* 0x0000000000049947 */ /* 0x008fea0003800000 */
[----:B------:R-:W-:Y:S01]  /*7be0*/  BPT.TRAP 0x1 ;  /* 0x000000040000795c */ /* 0x000fe20000300000 */
.L_x_39:
[----:B------:R-:W-:Y:S02]  /*7bf0*/  UISETP.GT.U32.AND UP0, UPT, UR52, 0x1, UPT ;  /* 0x000000013400788c */ /* 0x000fe4000bf04070 */
[----:B------:R-:W-:-:S04]  /*7c00*/  ULEA UR4, UR11, UR43, 0x3 ;  /* 0x0000002b0b047291 */ /* 0x000fc8000f8e183f */
[----:B------:R-:W-:Y:S01]  /*7c10*/  UIADD3 UR4, UR4, 0x384b0, URZ ;  /* 0x000384b004047890 */ /* 0x000fe2000fffe03f */
[----:B------:R-:W-:-:S03]  /*7c20*/  PLOP3.LUT P0, PT, PT, PT, UP0, 0x80, 0x0 ;  /* 0x000000000000781c */ /* 0x000fc60003f0f008 */
[----:B------:R-:W-:-:S09]  /*7c30*/  UPRMT UR4, URZ, 0x654, UR4 ;  /* 0x000006543f047896 */ /* 0x000fd20008000004 */
[----:B------:R-:W-:Y:S01]  /*7c40*/  SYNCS.ARRIVE.TRANS64.RED.A1T0 RZ, [UR4], RZ ;  /* 0x000000ffffff79a7 */ /* 0x000fe20008100404 */
[----:B------:R-:W-:Y:S05]  /*7c50*/  @P0 BRA `(.L_x_40) ;  /* 0x0000000000040947 */ /* 0x000fea0003800000 */
[----:B------:R-:W-:Y:S01]  /*7c60*/  BPT.TRAP 0x1 ;  /* 0x000000040000795c */ /* 0x000fe20000300000 */
.L_x_40:
[----:B------:R-:W-:Y:S01]  /*7c70*/  UIADD3 UR10, UR10, 0x1, URZ ;  /* 0x000000010a0a7890 */ /* 0x000fe2000fffe03f */
[C---:B------:R-:W-:Y:S01]  /*7c80*/  ISETP.GT.AND P0, PT, R2.reuse, 0x1, PT ;  /* 0x000000010200780c */ /* 0x040fe20003f04270 */
[----:B------:R-:W-:Y:S01]  /*7c90*/  UIADD3 UR11, UR11, 0x1, URZ ;  /* 0x000000010b0b7890 */ /* 0x000fe2000fffe03f */
[----:B------:R-:W-:Y:S01]  /*7ca0*/  VIADD R2, R2, 0xffffffff ;  /* 0xffffffff02027836 */ /* 0x000fe20000000000 */
[----:B------:R-:W-:Y:S02]  /*7cb0*/  UISETP.NE.AND UP0, UPT, UR10, 0x6, UPT ;  /* 0x000000060a00788c */ /* 0x000fe4000bf05270 */
[----:B------:R-:W-:Y:S02]  /*7cc0*/  UISETP.NE.AND UP1, UPT, UR11, 0x6, UPT ;  /* 0x000000060b00788c */ /* 0x000fe4000bf25270 */
[----:B------:R-:W-:Y:S02]  /*7cd0*/  USEL UR4, URZ, 0x1, UP0 ;  /* 0x000000013f047887 */ /* 0x000fe40008000000 */
[----:B------:R-:W-:-:S02]  /*7ce0*/  USEL UR10, UR10, URZ, UP0 ;  /* 0x0000003f0a0a7287 */ /* 0x000fc40008000000 */
[----:B------:R-:W-:Y:S02]  /*7cf0*/  USEL UR11, UR11, URZ, UP1 ;  /* 0x0000003f0b0b7287 */ /* 0x000fe40008800000 */
[----:B------:R-:W-:Y:S01]  /*7d00*/  LOP3.LUT R0, R0, UR4, RZ, 0x3c, !PT ;  /* 0x0000000400007c12 */ /* 0x000fe2000f8e3cff */
[----:B------:R-:W-:Y:S09]  /*7d10*/  @P0 BRA `(.L_x_41) ;  /* 0xffffffdc00540947 */ /* 0x000ff2000383ffff */
.L_x_34:
[----:B------:R-:W-:-:S13]  /*7d20*/  ISETP.GE.AND P0, PT, R4, 0x1, PT ;  /* 0x000000010400780c */ /* 0x000fda0003f06270 */
[----:B------:R-:W-:Y:S05]  /*7d30*/  @!P0 BRA `(.L_x_42) ;  /* 0x0000000000408947 */ /* 0x000fea0003800000 */
[----:B------:R-:W-:-:S06]  /*7d40*/  UISETP.NE.AND UP0, UPT, UR50, 0x3, UPT ;  /* 0x000000033200788c */ /* 0x000fcc000bf05270 */
[----:B------:R-:W-:-:S13]  /*7d50*/  PLOP3.LUT P0, PT, PT, PT, UP0, 0x80, 0x0 ;  /* 0x000000000000781c */ /* 0x000fda0003f0f008 */
[----:B------:R-:W-:Y:S05]  /*7d60*/  @!P0 BRA `(.L_x_43) ;  /* 0x0000000000048947 */ /* 0x000fea0003800000 */
[----:B------:R-:W-:Y:S01]  /*7d70*/  BPT.TRAP 0x1 ;  /* 0x000000040000795c */ /* 0x000fe20000300000 */
.L_x_43:
[----:B------:R-:W-:Y:S01]  /*7d80*/  IADD3 R5, R5, UR55, RZ ;  /* 0x0000003705057c10 */ /* 0x000fe2000fffe0ff */
[----:B------:R-:W-:-:S04]  /*7d90*/  UISETP.GT.U32.AND UP0, UPT, UR52, 0x1, UPT ;  /* 0x000000013400788c */ /* 0x000fc8000bf04070 */
[----:B------:R-:W-:Y:S02]  /*7da0*/  IMAD.WIDE.U32 R2, R5, -0x55555555, RZ ;  /* 0xaaaaaaab05027825 */ /* 0x000fe400078e00ff */
[----:B------:R-:W-:-:S03]  /*7db0*/  PLOP3.LUT P0, PT, PT, PT, UP0, 0x80, 0x0 ;  /* 0x000000000000781c */ /* 0x000fc60003f0f008 */
[----:B------:R-:W-:-:S05]  /*7dc0*/  SHF.R.U32.HI R0, RZ, 0x2, R3 ;  /* 0x00000002ff007819 */ /* 0x000fca0000011603 */
[----:B------:R-:W-:-:S05]  /*7dd0*/  IMAD R0, R0, -0x6, R5 ;  /* 0xfffffffa00007824 */ /* 0x000fca00078e0205 */
[----:B------:R-:W-:-:S05]  /*7de0*/  LEA R0, R0, UR43, 0x3 ;  /* 0x0000002b00007c11 */ /* 0x000fca000f8e18ff */
[----:B------:R-:W-:-:S05]  /*7df0*/  VIADD R0, R0, 0x384b0 ;  /* 0x000384b000007836 */ /* 0x000fca0000000000 */
[----:B------:R-:W-:-:S04]  /*7e00*/  PRMT R0, RZ, 0x654, R0 ;  /* 0x00000654ff007816 */ /* 0x000fc80000000000 */
[----:B------:R1:W-:Y:S01]  /*7e10*/  SYNCS.ARRIVE.TRANS64.RED.A1T0 RZ, [R0+URZ], RZ ;  /* 0x000000ff00ff79a7 */ /* 0x0003e2000810043f */
[----:B------:R-:W-:Y:S05]  /*7e20*/  @P0 BRA `(.L_x_42) ;  /* 0x0000000000040947 */ /* 0x000fea0003800000 */
[----:B------:R-:W-:Y:S01]  /*7e30*/  BPT.TRAP 0x1 ;  /* 0x000000040000795c */ /* 0x000fe20000300000 */
.L_x_42:
[----:B------:R-:W-:Y:S02]  /*7e40*/  R2UR UR4, R4 ;  /* 0x00000000040472ca */ /* 0x000fe400000e0000 */
[----:B------:R-:W-:Y:S02]  /*7e50*/  R2UR UR45, R16 ;  /* 0x00000000102d72ca */ /* 0x000fe400000e0000 */
[----:B------:R-:W-:Y:S02]  /*7e60*/  R2UR UR46, R17 ;  /* 0x00000000112e72ca */ /* 0x000fe400000e0000 */
[----:B------:R-:W-:-:S07]  /*7e70*/  LOP3.LUT P0, RZ, R6, 0xff, RZ, 0xc0, !PT ;  /* 0x000000ff06ff7812 */ /* 0x000fce000780c0ff */
[----:B------:R-:W-:Y:S02]  /*7e80*/  UIADD3 UR4, UR4, 0x3f, URZ ;  /* 0x0000003f04047890 */ /* 0x000fe4000fffe03f */
[----:B------:R-:W-:Y:S02]  /*7e90*/  USHF.L.U32 UR45, UR45, 0x8, URZ ;  /* 0x000000082d2d7899 */ /* 0x000fe4000800063f */
[----:B------:R-:W-:Y:S02]  /*7ea0*/  USHF.R.S32.HI UR5, URZ, 0x1f, UR4 ;  /* 0x0000001f3f057899 */ /* 0x000fe40008011404 */
[----:B------:R-:W-:Y:S02]  /*7eb0*/  USHF.L.U32 UR46, UR46, 0x8, URZ ;  /* 0x000000082e2e7899 */ /* 0x000fe4000800063f */
[----:B------:R-:W-:Y:S02]  /*7ec0*/  ULEA.HI UR5, UR5, UR4, URZ, 0x6 ;  /* 0x0000000405057291 */ /* 0x000fe4000f8f303f */
[----:B------:R-:W-:-:S02]  /*7ed0*/  UIADD3 UR4, UR43, 0x30000, URZ ;  /* 0x000300002b047890 */ /* 0x000fc4000fffe03f */
[----:B------:R-:W-:Y:S02]  /*7ee0*/  USHF.R.S32.HI UR5, URZ, 0x6, UR5 ;  /* 0x000000063f057899 */ /* 0x000fe40008011405 */
[----:B------:R-:W-:Y:S02]  /*7ef0*/  ULOP3.LUT UP2, URZ, UR4, 0x3ff, URZ, 0xc0, !UPT ;  /* 0x000003ff043f7892 */ /* 0x000fe4000f84c03f */
[----:B------:R-:W-:Y:S02]  /*7f00*/  UIADD3 UR55, UR55, UR5, URZ ;  /* 0x0000000537377290 */ /* 0x000fe4000fffe03f */
[----:B------:R-:W-:Y:S02]  /*7f10*/  UISETP.GE.U32.AND UP1, UPT, UR5, 0x6, UPT ;  /* 0x000000060500788c */ /* 0x000fe4000bf26070 */
[----:B------:R-:W-:Y:S01]  /*7f20*/  UISETP.GT.U32.AND UP0, UPT, UR55, 0x5, UPT ;  /* 0x000000053700788c */ /* 0x000fe2000bf04070 */
[----:B------:R-:W-:-:S03]  /*7f30*/  PLOP3.LUT P1, PT, PT, PT, UP2, 0x80, 0x0 ;  /* 0x000000000000781c */ /* 0x000fc60003f2f028 */
[----:B------:R-:W-:-:S04]  /*7f40*/  UISETP.LT.U32.AND UP0, UPT, UR5, 0x6, UP0 ;  /* 0x000000060500788c */ /* 0x000fc80008701070 */
[----:B------:R-:W-:Y:S02]  /*7f50*/  USEL UR6, URZ, 0x1, !UP0 ;  /* 0x000000013f067887 */ /* 0x000fe4000c000000 */
[----:B------:R-:W-:Y:S02]  /*7f60*/  @UP1 UIMAD.WIDE.U32 UR4, UR55, -0x55555555, URZ ;  /* 0xaaaaaaab370418a5 */ /* 0x000fe4000f8e003f */
[----:B------:R-:W-:Y:S02]  /*7f70*/  ULOP3.LUT UR37, UR37, UR6, URZ, 0x3c, !UPT ;  /* 0x0000000625257292 */ /* 0x000fe4000f8e3c3f */
[----:B------:R-:W-:-:S04]  /*7f80*/  @UP1 USHF.R.U32.HI UR4, URZ, 0x2, UR5 ;  /* 0x000000023f041899 */ /* 0x000fc80008011605 */
[----:B------:R-:W-:Y:S01]  /*7f90*/  @UP1 ULOP3.LUT UR37, UR37, 0x1, UR4, 0x78, !UPT ;  /* 0x0000000125251892 */ /* 0x000fe2000f8e7804 */
[----:B------:R-:W-:Y:S11]  /*7fa0*/  @!P0 BRA `(.L_x_44) ;  /* 0x00000000000c8947 */ /* 0x000ff60003800000 */
[----:B------:R-:W-:-:S04]  /*7fb0*/  DEPBAR {5,4,3,2,1,0} ;  /* 0x0000003f0000791a */ /* 0x000fc80000000000 */
[----:B------:R3:W-:Y:S02]  /*7fc0*/  UTMACCTL.IV [UR58] ;  /* 0x000000003a0079b9 */ /* 0x0007e40008000000 */
[----:B---3--:R-:W-:Y:S01]  /*7fd0*/  NOP ;  /* 0x0000000000007918 */ /* 0x008fe20000000000 */
.L_x_44:
[----:B------:R-:W-:Y:S05]  /*7fe0*/  @!P1 BRA `(.L_x_45) ;  /* 0x00000000007c9947 */ /* 0x000fea0003800000 */
[----:B------:R-:W-:Y:S01]  /*7ff0*/  MOV R16, 0x0 ;  /* 0x0000000000107802 */ /* 0x000fe20000000f00 */
[----:B------:R-:W-:Y:S01]  /*8000*/  ULDC.64 UR4, c[0x4][0x68] ;  /* 0x01001a0000047ab9 */ /* 0x000fe20000000a00 */
[----:B------:R-:W-:Y:S01]  /*8010*/  ULDC.64 UR6, c[0x4][0x70] ;  /* 0x01001c0000067ab9 */ /* 0x000fe20000000a00 */
[----:B------:R-:W-:Y:S01]  /*8020*/  ULDC.64 UR8, c[0x4][0x8] ;  /* 0x0100020000087ab9 */ /* 0x000fe20000000a00 */
[----:B------:R3:W4:Y:S01]  /*8030*/  LDC.64 R2, c[0x4][R16] ;  /* 0x0100000010027b82 */ /* 0x0007220000000a00 */
[----:B------:R-:W-:Y:S01]  /*8040*/  MOV R4, UR4 ;  /* 0x0000000400047c02 */ /* 0x000fe20008000f00 */
[----:B------:R-:W-:Y:S01]  /*8050*/  IMAD.U32 R5, RZ, RZ, UR5 ;  /* 0x00000005ff057e24 */ /* 0x000fe2000f8e00ff */
[----:B------:R-:W-:Y:S01]  /*8060*/  MOV R6, UR6 ;  /* 0x0000000600067c02 */ /* 0x000fe20008000f00 */
[----:B------:R-:W-:Y:S01]  /*8070*/  IMAD.U32 R7, RZ, RZ, UR7 ;  /* 0x00000007ff077e24 */ /* 0x000fe2000f8e00ff */
[----:B------:R-:W-:Y:S01]  /*8080*/  MOV R10, UR8 ;  /* 0x00000008000a7c02 */ /* 0x000fe20008000f00 */
[----:B------:R-:W-:Y:S01]  /*8090*/  IMAD.U32 R11, RZ, RZ, UR9 ;  /* 0x00000009ff0b7e24 */ /* 0x000fe2000f8e00ff */
[----:B------:R-:W-:Y:S01]  /*80a0*/  MOV R8, 0x70 ;  /* 0x0000007000087802 */ /* 0x000fe20000000f00 */
[----:B------:R-:W-:Y:S01]  /*80b0*/  IMAD.MOV.U32 R12, RZ, RZ, 0x1 ;  /* 0x00000001ff0c7424 */ /* 0x000fe200078e00ff */
[----:B---3--:R-:W-:-:S07]  /*80c0*/  MOV R13, RZ ;  /* 0x000000ff000d7202 */ /* 0x008fce0000000f00 */
[----:B------:R-:W-:-:S07]  /*80d0*/  LEPC R20, `(.L_x_46) ;  /* 0x000000001014794e */ /* 0x000fce0000000000 */
[----:B-12-45:R-:W-:Y:S05]  /*80e0*/  CALL.ABS.NOINC R2 ;  /* 0x0000000002007343 */ /* 0x036fea0003c00000 */
.L_x_46:
[----:B------:R1:W2:Y:S01]  /*80f0*/  LDC.64 R2, c[0x4][R16] ;  /* 0x0100000010027b82 */ /* 0x0002a20000000a00 */
[----:B------:R-:W-:Y:S01]  /*8100*/  ULDC.64 UR4, c[0x4][0x68] ;  /* 0x01001a0000047ab9 */ /* 0x000fe20000000a00 */
[----:B------:R-:W-:Y:S01]  /*8110*/  ULDC.64 UR6, c[0x4][0x70] ;  /* 0x01001c0000067ab9 */ /* 0x000fe20000000a00 */
[----:B------:R-:W-:Y:S01]  /*8120*/  ULDC.64 UR8, c[0x4][0x8] ;  /* 0x0100020000087ab9 */ /* 0x000fe20000000a00 */
[----:B------:R-:W-:Y:S01]  /*8130*/  IMAD.U32 R4, RZ, RZ, UR4 ;  /* 0x00000004ff047e24 */ /* 0x000fe2000f8e00ff */
[----:B------:R-:W-:Y:S01]  /*8140*/  MOV R5, UR5 ;  /* 0x0000000500057c02 */ /* 0x000fe20008000f00 */
[----:B------:R-:W-:Y:S01]  /*8150*/  IMAD.U32 R6, RZ, RZ, UR6 ;  /* 0x00000006ff067e24 */ /* 0x000fe2000f8e00ff */
[----:B------:R-:W-:Y:S01]  /*8160*/  MOV R7, UR7 ;  /* 0x0000000700077c02 */ /* 0x000fe20008000f00 */
[----:B------:R-:W-:Y:S01]  /*8170*/  IMAD.U32 R10, RZ, RZ, UR8 ;  /* 0x00000008ff0a7e24 */ /* 0x000fe2000f8e00ff */
[----:B------:R-:W-:Y:S01]  /*8180*/  MOV R11, UR9 ;  /* 0x00000009000b7c02 */ /* 0x000fe20008000f00 */
[----:B------:R-:W-:Y:S01]  /*8190*/  IMAD.MOV.U32 R8, RZ, RZ, 0x70 ;  /* 0x00000070ff087424 */ /* 0x000fe200078e00ff */
[----:B------:R-:W-:Y:S01]  /*81a0*/  MOV R12, 0x1 ;  /* 0x00000001000c7802 */ /* 0x000fe20000000f00 */
[----:B-1----:R-:W-:-:S07]  /*81b0*/  IMAD.MOV.U32 R13, RZ, RZ, RZ ;  /* 0x000000ffff0d7224 */ /* 0x002fce00078e00ff */
[----:B------:R-:W-:-:S07]  /*81c0*/  LEPC R20, `(.L_x_45) ;  /* 0x000000001014794e */ /* 0x000fce0000000000 */
[----:B--2---:R-:W-:Y:S05]  /*81d0*/  CALL.ABS.NOINC R2 ;  /* 0x0000000002007343 */ /* 0x004fea0003c00000 */
.L_x_45:
[----:B------:R-:W-:Y:S02]  /*81e0*/  ULDC.64 UR4, c[0x0][0x590] ;  /* 0x0001640000047ab9 */ /* 0x000fe40000000a00 */
[----:B------:R-:W-:-:S04]  /*81f0*/  ISETP.NE.U32.AND P0, PT, RZ, UR4, PT ;  /* 0x00000004ff007c0c */ /* 0x000fc8000bf05070 */
[----:B------:R-:W-:-:S13]  /*8200*/  ISETP.NE.AND.EX P0, PT, RZ, UR5, PT, P0 ;  /* 0x00000005ff007c0c */ /* 0x000fda000bf05300 */
[----:B------:R-:W-:Y:S05]  /*8210*/  @!P0 BRA `(.L_x_47) ;  /* 0x0000000000148947 */ /* 0x000fea0003800000 */
[----:B------:R-:W-:-:S04]  /*8220*/  LEA R2, P0, R18, UR4, 0x3 ;  /* 0x0000000412027c11 */ /* 0x000fc8000f8018ff */
[----:B------:R-:W-:-:S06]  /*8230*/  LEA.HI.X R3, R18, UR5, R19, 0x3, P0 ;  /* 0x0000000512037c11 */ /* 0x000fcc00080f1c13 */
[----:B------:R-:W1:Y:S04]  /*8240*/  LDG.E.64 R2, desc[UR56][R2.64] ;  /* 0x0000003802027981 */ /* 0x000e68000c1e1b00 */
[----:B-1----:R1:W5:Y:S01]  /*8250*/  LD.E R0, desc[UR56][R2.64] ;  /* 0x0000003802007980 */ /* 0x002362000c101900 */
[----:B------:R-:W-:Y:S05]  /*8260*/  BRA `(.L_x_48) ;  /* 0x0000000000307947 */ /* 0x000fea0003800000 */
.L_x_47:
[----:B------:R-:W-:Y:S02]  /*8270*/  ULDC.64 UR4, c[0x0][0x588] ;  /* 0x0001620000047ab9 */ /* 0x000fe40000000a00 */
[----:B------:R-:W-:-:S04]  /*8280*/  ISETP.NE.U32.AND P0, PT, RZ, UR4, PT ;  /* 0x00000004ff007c0c */ /* 0x000fc8000bf05070 */
[----:B------:R-:W-:-:S13]  /*8290*/  ISETP.NE.AND.EX P0, PT, RZ, UR5, PT, P0 ;  /* 0x00000005ff007c0c */ /* 0x000fda000bf05300 */
[----:B------:R-:W-:Y:S05]  /*82a0*/  @!P0 BRA `(.L_x_49) ;  /* 0x0000000000188947 */ /* 0x000fea0003800000 */
[----:B------:R-:W3:Y:S01]  /*82b0*/  LDC.64 R4, c[0x0][0x588] ;  /* 0x00016200ff047b82 */ /* 0x000ee20000000a00 */
[----:B------:R-:W-:Y:S02]  /*82c0*/  ULDC UR4, c[0x0][0x598] ;  /* 0x0001660000047ab9 */ /* 0x000fe40000000800 */
[----:B------:R-:W-:-:S04]  /*82d0*/  IMAD R2, R18, UR4, RZ ;  /* 0x0000000412027c24 */ /* 0x000fc8000f8e02ff */
[----:B---3--:R-:W-:-:S05]  /*82e0*/  IMAD.WIDE R2, R2, 0x4, R4 ;  /* 0x0000000402027825 */ /* 0x008fca00078e0204 */
[----:B-1----:R3:W5:Y:S01]  /*82f0*/  LDG.E R0, desc[UR56][R2.64] ;  /* 0x0000003802007981 */ /* 0x002762000c1e1900 */
[----:B------:R-:W-:Y:S05]  /*8300*/  BRA `(.L_x_48) ;  /* 0x0000000000087947 */ /* 0x000fea0003800000 */
.L_x_49:
[----:B------:R-:W-:Y:S02]  /*8310*/  ULDC UR4, c[0x0][0x580] ;  /* 0x0001600000047ab9 */ /* 0x000fe40000000800 */
[----:B-1----:R-:W-:-:S07]  /*8320*/  MOV R0, UR4 ;  /* 0x0000000400007c02 */ /* 0x002fce0008000f00 */
.L_x_48:
[----:B------:R-:W-:Y:S02]  /*8330*/  ULDC.64 UR4, c[0x0][0x5b8] ;  /* 0x00016e0000047ab9 */ /* 0x000fe40000000a00 */
[----:B------:R-:W-:-:S04]  /*8340*/  ISETP.NE.U32.AND P0, PT, RZ, UR4, PT ;  /* 0x00000004ff007c0c */ /* 0x000fc8000bf05070 */
[----:B------:R-:W-:-:S13]  /*8350*/  ISETP.NE.AND.EX P0, PT, RZ, UR5, PT, P0 ;  /* 0x00000005ff007c0c */ /* 0x000fda000bf05300 */
[----:B------:R-:W-:Y:S05]  /*8360*/  @!P0 BRA `(.L_x_50) ;  /* 0x0000000000148947 */ /* 0x000fea0003800000 */
[----:B-1-3--:R-:W-:-:S04]  /*8370*/  LEA R2, P0, R18, UR4, 0x3 ;  /* 0x0000000412027c11 */ /* 0x00afc8000f8018ff */
[----:B------:R-:W-:-:S06]  /*8380*/  LEA.HI.X R3, R18, UR5, R19, 0x3, P0 ;  /* 0x0000000512037c11 */ /* 0x000fcc00080f1c13 */
[----:B------:R-:W3:Y:S04]  /*8390*/  LDG.E.64 R2, desc[UR56][R2.64] ;  /* 0x0000003802027981 */ /* 0x000ee8000c1e1b00 */
[----:B---3--:R1:W5:Y:S01]  /*83a0*/  LD.E R2, desc[UR56][R2.64] ;  /* 0x0000003802027980 */ /* 0x008362000c101900 */
[----:B------:R-:W-:Y:S05]  /*83b0*/  BRA `(.L_x_51) ;  /* 0x0000000000307947 */ /* 0x000fea0003800000 */
.L_x_50:
[----:B------:R-:W-:Y:S02]  /*83c0*/  ULDC.64 UR4, c[0x0][0x5b0] ;  /* 0x00016c0000047ab9 */ /* 0x000fe40000000a00 */
[----:B------:R-:W-:-:S04]  /*83d0*/  ISETP.NE.U32.AND P0, PT, RZ, UR4, PT ;  /* 0x00000004ff007c0c */ /* 0x000fc8000bf05070 */
[----:B------:R-:W-:-:S13]  /*83e0*/  ISETP.NE.AND.EX P0, PT, RZ, UR5, PT, P0 ;  /* 0x00000005ff007c0c */ /* 0x000fda000bf05300 */
[----:B------:R-:W-:Y:S05]  /*83f0*/  @!P0 BRA `(.L_x_52) ;  /* 0x0000000000188947 */ /* 0x000fea0003800000 */
[----:B------:R-:W4:Y:S01]  /*8400*/  LDC.64 R4, c[0x0][0x5b0] ;  /* 0x00016c00ff047b82 */ /* 0x000f220000000a00 */
[----:B------:R-:W-:Y:S02]  /*8410*/  ULDC UR4, c[0x0][0x5c0] ;  /* 0x0001700000047ab9 */ /* 0x000fe40000000800 */
[----:B-1-3--:R-:W-:-:S04]  /*8420*/  IMAD R2, R18, UR4, RZ ;  /* 0x0000000412027c24 */ /* 0x00afc8000f8e02ff */
[----:B----4-:R-:W-:-:S06]  /*8430*/  IMAD.WIDE R2, R2, 0x4, R4 ;  /* 0x0000000402027825 */ /* 0x010fcc00078e0204 */
[----:B------:R3:W5:Y:S01]  /*8440*/  LDG.E R2, desc[UR56][R2.64] ;  /* 0x0000003802027981 */ /* 0x000762000c1e1900 */
[----:B------:R-:W-:Y:S05]  /*8450*/  BRA `(.L_x_51) ;  /* 0x0000000000087947 */ /* 0x000fea0003800000 */
.L_x_52:
[----:B------:R-:W-:Y:S02]  /*8460*/  ULDC UR4, c[0x0][0x5a8] ;  /* 0x00016a0000047ab9 */ /* 0x000fe40000000800 */
[----:B-1-3--:R-:W-:-:S07]  /*8470*/  IMAD.U32 R2, RZ, RZ, UR4 ;  /* 0x00000004ff027e24 */ /* 0x00afce000f8e00ff */
.L_x_51:
[----:B-----5:R-:W-:Y:S01]  /*8480*/  ISETP.GT.U32.AND P0, PT, R155, 0x3e, PT ;  /* 0x0000003e9b00780c */ /* 0x020fe20003f04070 */
[----:B------:R-:W-:Y:S01]  /*8490*/  BSSY B0, `(.L_x_53) ;  /* 0x0000007000007945 */ /* 0x000fe20003800000 */
[----:B------:R-:W-:-:S11]  /*84a0*/  PRMT R16, RZ, 0x7610, R16 ;  /* 0x00007610ff107816 */ /* 0x000fd60000000010 */
[----:B------:R-:W-:Y:S05]  /*84b0*/  @P0 BRA `(.L_x_54) ;  /* 0x0000000000100947 */ /* 0x000fea0003800000 */
[----:B------:R-:W-:-:S03]  /*84c0*/  UMOV UR4, 0xffffffff ;  /* 0xffffffff00047882 */ /* 0x000fc60000000000 */
[----:B------:R-:W-:Y:S05]  /*84d0*/  BRA.DIV UR4, `(.L_x_55) ;  /* 0x000000de041c7947 */ /* 0x000fea000b800000 */
[----:B------:R-:W-:-:S13]  /*84e0*/  ELECT P6, URZ, PT ;  /* 0x00000000003f782f */ /* 0x000fda00038c0000 */
.L_x_355:
[----:B------:R-:W-:-:S07]  /*84f0*/  SEL R16, RZ, 0x1, !P6 ;  /* 0x00000001ff107807 */ /* 0x000fce0007000000 */
.L_x_54:
[----:B------:R-:W-:Y:S05]  /*8500*/  BSYNC B0 ;  /* 0x0000000000007941 */ /* 0x000fea0003800000 */
.L_x_53:
[----:B-1-3--:R-:W-:-:S04]  /*8510*/  MOV R3, UR48 ;  /* 0x0000003000037c02 */ /* 0x00afc80008000f00 */
[----:B------:R-:W-:-:S13]  /*8520*/  ISETP.NE.AND P1, PT, R3, 0x3, PT ;  /* 0x000000030300780c */ /* 0x000fda0003f25270 */
[----:B------:R-:W-:Y:S05]  /*8530*/  @!P1 BRA `(.L_x_56) ;  /* 0x0000000000049947 */ /* 0x000fea0003800000 */
[----:B------:R-:W-:Y:S01]  /*8540*/  BPT.TRAP 0x1 ;  /* 0x000000040000795c */ /* 0x000fe20000300000 */
.L_x_56:
[----:B------:R-:W-:Y:S02]  /*8550*/  SHF.L.U32 R157, RZ, 0x1f, RZ ;  /* 0x0000001fff9d7819 */ /* 0x000fe400000006ff */
[----:B------:R-:W-:Y:S02]  /*8560*/  FSETP.NEU.AND P0, PT, R0, RZ, PT ;  /* 0x000000ff0000720b */ /* 0x000fe40003f0d000 */
[----:B------:R-:W1:Y:S02]  /*8570*/  SYNCS.PHASECHK.TRANS64.TRYWAIT P2, [UR43+0x384e0], R157 ;  /* 0x0384e09dff0075a7 */ /* 0x000e64000804016b */
[----:B-1----:R-:W-:Y:S09]  /*8580*/  @!P2 BRA `(.L_x_57) ;  /* 0x000000dc0008a947 */ /* 0x002ff20003800000 */
.L_x_356:
[----:B------:R-:W3:Y:S04]  /*8590*/  LDL.LU R3, [R1] ;  /* 0x0000000001037983 */ /* 0x000ee80000300800 */
[----:B------:R-:W4:Y:S04]  /*85a0*/  LDL.LU R7, [R1+0x4] ;  /* 0x0000040001077983 */ /* 0x000f280000300800 */
[----:B------:R-:W5:Y:S01]  /*85b0*/  LDL.LU R6, [R1+0x8] ;  /* 0x0000080001067983 */ /* 0x000f620000300800 */
[----:B------:R-:W-:Y:S01]  /*85c0*/  IMAD.MOV.U32 R8, RZ, RZ, RZ ;  /* 0x000000ffff087224 */ /* 0x000fe200078e00ff */
[----:B-1----:R-:W-:Y:S01]  /*85d0*/  @P0 LEA R4, R154, UR43, 0x1 ;  /* 0x0000002b9a040c11 */ /* 0x002fe2000f8e08ff */
[----:B------:R-:W-:Y:S05]  /*85e0*/  @P0 WARPSYNC.ALL ;  /* 0x0000000000000948 */ /* 0x000fea0003800000 */
[----:B------:R-:W1:Y:S01]  /*85f0*/  @P0 LDSM.16.MT88.4 R8, [R4+0x30000] ;  /* 0x030000000408083b */ /* 0x000e620000004200 */
[----:B------:R-:W-:Y:S01]  /*8600*/  BSSY B0, `(.L_x_58) ;  /* 0x000000f000007945 */ /* 0x000fe20003800000 */
[----:B-1----:R-:W-:-:S02]  /*8610*/  HADD2.F32 R5, -RZ, R8.H0_H0 ;  /* 0x20000008ff057230 */ /* 0x002fc40000004100 */
[----:B---3--:R-:W-:-:S04]  /*8620*/  FMUL R3, R3, R2 ;  /* 0x0000000203037220 */ /* 0x008fc80000400000 */
[----:B------:R-:W-:Y:S01]  /*8630*/  FFMA R5, R5, R0, R3 ;  /* 0x0000000005057223 */ /* 0x000fe20000000003 */
[----:B------:R-:W-:Y:S02]  /*8640*/  HADD2.F32 R3, -RZ, R8.H1_H1 ;  /* 0x30000008ff037230 */ /* 0x000fe40000004100 */
[-C--:B----4-:R-:W-:Y:S01]  /*8650*/  FMUL R12, R7, R2.reuse ;  /* 0x00000002070c7220 */ /* 0x090fe20000400000 */
[----:B-----5:R-:W-:-:S03]  /*8660*/  FMUL R13, R6, R2 ;  /* 0x00000002060d7220 */ /* 0x020fc60000400000 */
[----:B------:R-:W-:-:S05]  /*8670*/  FFMA R12, R3, R0, R12 ;  /* 0x00000000030c7223 */ /* 0x000fca000000000c */
[----:B------:R-:W-:Y:S02]  /*8680*/  F2FP.F16.F32.PACK_AB R12, R12, R5 ;  /* 0x000000050c0c723e */ /* 0x000fe400000000ff */
[----:B------:R-:W1:Y:S01]  /*8690*/  @P0 LDSM.16.MT88.4 R4, [R4+0x30800] ;  /* 0x030800000404083b */ /* 0x000e620000004200 */
[----:B------:R-:W-:Y:S05]  /*86a0*/  @P0 BRA `(.L_x_59) ;  /* 0x0000000000100947 */ /* 0x000fea0003800000 */
[----:B------:R-:W-:Y:S02]  /*86b0*/  MOV R9, RZ ;  /* 0x000000ff00097202 */ /* 0x000fe40000000f00 */
[----:B------:R-:W-:Y:S02]  /*86c0*/  CS2R R10, SRZ ;  /* 0x00000000000a7805 */ /* 0x000fe4000001ff00 */
[----:B-1----:R-:W-:Y:S02]  /*86d0*/  CS2R R4, SRZ ;  /* 0x0000000000047805 */ /* 0x002fe4000001ff00 */
[----:B------:R-:W-:-:S07]  /*86e0*/  CS2R R6, SRZ ;  /* 0x0000000000067805 */ /* 0x000fce000001ff00 */
.L_x_59:
[----:B------:R-:W-:Y:S05]  /*86f0*/  BSYNC B0 ;  /* 0x0000000000007941 */ /* 0x000fea0003800000 */
.L_x_58:
[----:B------:R-:W3:Y:S04]  /*8700*/  LDL.LU R162, [R1+0xc] ;  /* 0x00000c0001a27983 */ /* 0x000ee80000300800 */
[----:B------:R-:W4:Y:S04]  /*8710*/  LDL.LU R18, [R1+0x10] ;  /* 0x0000100001127983 */ /* 0x000f280000300800 */
[----:B------:R-:W5:Y:S04]  /*8720*/  LDL.LU R17, [R1+0x14] ;  /* 0x0000140001117983 */ /* 0x000f680000300800 */
[----:B------:R-:W2:Y:S04]  /*8730*/  LDL.LU R15, [R1+0x18] ;  /* 0x00001800010f7983 */ /* 0x000ea80000300800 */
        /* <DEDUP_REMOVED lines=8> */
[----:B------:R-:W2:Y:S01]  /*87c0*/  LDL.LU R153, [R1+0x3c] ;  /* 0x00003c0001997983 */ /* 0x000ea20000300800 */
[--C-:B------:R-:W-:Y:S01]  /*87d0*/  HADD2.F32 R3, -RZ, R9.reuse.H0_H0 ;  /* 0x20000009ff037230 */ /* 0x100fe20000004100 */
[----:B------:R-:W-:Y:S05]  /*87e0*/  WARPSYNC.ALL ;  /* 0x0000000000007948 */ /* 0x000fea0003800000 */
[----:B------:R-:W-:Y:S01]  /*87f0*/  FFMA R14, R3, R0, R13 ;  /* 0x00000000030e7223 */ /* 0x000fe2000000000d */
[----:B------:R-:W-:Y:S01]  /*8800*/  HADD2.F32 R3, -RZ, R9.H1_H1 ;  /* 0x30000009ff037230 */ /* 0x000fe20000004100 */
[----:B------:R-:W-:Y:S01]  /*8810*/  PRMT R16, R16, 0x9910, RZ ;  /* 0x0000991010107816 */ /* 0x000fe200000000ff */
[----:B------:R-:W-:Y:S01]  /*8820*/  BSSY B0, `(.L_x_60) ;  /* 0x0000043000007945 */ /* 0x000fe20003800000 */
[----:B---3--:R-:W-:-:S04]  /*8830*/  FMUL R13, R162, R2 ;  /* 0x00000002a20d7220 */ /* 0x008fc80000400000 */
[----:B------:R-:W-:Y:S01]  /*8840*/  FFMA R13, R3, R0, R13 ;  /* 0x00000000030d7223 */ /* 0x000fe2000000000d */
[----:B----4-:R-:W-:-:S04]  /*8850*/  FMUL R3, R18, R2 ;  /* 0x0000000212037220 */ /* 0x010fc80000400000 */
[----:B------:R-:W-:Y:S01]  /*8860*/  F2FP.F16.F32.PACK_AB R13, R13, R14 ;  /* 0x0000000e0d0d723e */ /* 0x000fe200000000ff */
[----:B------:R-:W-:-:S05]  /*8870*/  HADD2.F32 R14, -RZ, R10.H0_H0 ;  /* 0x2000000aff0e7230 */ /* 0x000fca0000004100 */
[----:B------:R-:W-:Y:S01]  /*8880*/  FFMA R18, R14, R0, R3 ;  /* 0x000000000e127223 */ /* 0x000fe20000000003 */
[----:B------:R-:W-:Y:S02]  /*8890*/  HADD2.F32 R14, -RZ, R10.H1_H1 ;  /* 0x3000000aff0e7230 */ /* 0x000fe40000004100 */
[----:B-----5:R-:W-:-:S04]  /*88a0*/  FMUL R3, R17, R2 ;  /* 0x0000000211037220 */ /* 0x020fc80000400000 */
[----:B------:R-:W-:Y:S01]  /*88b0*/  FFMA R17, R14, R0, R3 ;  /* 0x000000000e117223 */ /* 0x000fe20000000003 */
[----:B------:R-:W-:Y:S02]  /*88c0*/  HADD2.F32 R14, -RZ, R11.H0_H0 ;  /* 0x2000000bff0e7230 */ /* 0x000fe40000004100 */
[----:B--2---:R-:W-:-:S04]  /*88d0*/  FMUL R3, R15, R2 ;  /* 0x000000020f037220 */ /* 0x004fc80000400000 */
[----:B------:R-:W-:Y:S01]  /*88e0*/  FFMA R15, R14, R0, R3 ;  /* 0x000000000e0f7223 */ /* 0x000fe20000000003 */
[----:B------:R-:W-:Y:S02]  /*88f0*/  HADD2.F32 R14, -RZ, R11.H1_H1 ;  /* 0x3000000bff0e7230 */ /* 0x000fe40000004100 */
[----:B------:R-:W-:-:S04]  /*8900*/  FMUL R3, R161, R2 ;  /* 0x00000002a1037220 */ /* 0x000fc80000400000 */
[----:B------:R-:W-:Y:S01]  /*8910*/  FFMA R3, R14, R0, R3 ;  /* 0x000000000e037223 */ /* 0x000fe20000000003 */
[----:B------:R-:W-:-:S04]  /*8920*/  F2FP.F16.F32.PACK_AB R14, R17, R18 ;  /* 0x00000012110e723e */ /* 0x000fc800000000ff */
[----:B------:R-:W-:Y:S02]  /*8930*/  F2FP.F16.F32.PACK_AB R15, R3, R15 ;  /* 0x0000000f030f723e */ /* 0x000fe400000000ff */
[----:B------:R-:W-:-:S05]  /*8940*/  LEA R3, R154, UR43, 0x1 ;  /* 0x0000002b9a037c11 */ /* 0x000fca000f8e08ff */
[----:B------:R1:W-:Y:S02]  /*8950*/  STSM.16.MT88.4 [R3+0x30000], R12 ;  /* 0x0300000c03007844 */ /* 0x0003e40000004200 */
[--C-:B-1----:R-:W-:Y:S02]  /*8960*/  HADD2.F32 R13, -RZ, R4.reuse.H1_H1 ;  /* 0x30000004ff0d7230 */ /* 0x102fe40000004100 */
[-C--:B------:R-:W-:Y:S01]  /*8970*/  FMUL R12, R21, R2.reuse ;  /* 0x00000002150c7220 */ /* 0x080fe20000400000 */
[----:B------:R-:W-:Y:S02]  /*8980*/  HADD2.F32 R14, -RZ, R4.H0_H0 ;  /* 0x20000004ff0e7230 */ /* 0x000fe40000004100 */
[----:B------:R-:W-:Y:S01]  /*8990*/  FMUL R15, R22, R2 ;  /* 0x00000002160f7220 */ /* 0x000fe20000400000 */
[-C--:B------:R-:W-:Y:S01]  /*89a0*/  FFMA R21, R13, R0.reuse, R12 ;  /* 0x000000000d157223 */ /* 0x080fe2000000000c */
[--C-:B------:R-:W-:Y:S02]  /*89b0*/  HADD2.F32 R13, -RZ, R5.reuse.H1_H1 ;  /* 0x30000005ff0d7230 */ /* 0x100fe40000004100 */
[----:B------:R-:W-:Y:S01]  /*89c0*/  FFMA R22, R14, R0, R15 ;  /* 0x000000000e167223 */ /* 0x000fe2000000000f */
[----:B------:R-:W-:Y:S01]  /*89d0*/  FMUL R12, R19, R2 ;  /* 0x00000002130c7220 */ /* 0x000fe20000400000 */
[----:B------:R-:W-:-:S02]  /*89e0*/  HADD2.F32 R14, -RZ, R5.H0_H0 ;  /* 0x20000005ff0e7230 */ /* 0x000fc40000004100 */
[----:B------:R-:W-:Y:S01]  /*89f0*/  FMUL R15, R20, R2 ;  /* 0x00000002140f7220 */ /* 0x000fe20000400000 */
[-C--:B------:R-:W-:Y:S01]  /*8a00*/  FFMA R19, R13, R0.reuse, R12 ;  /* 0x000000000d137223 */ /* 0x080fe2000000000c */
[--C-:B------:R-:W-:Y:S02]  /*8a10*/  HADD2.F32 R13, -RZ, R6.reuse.H1_H1 ;  /* 0x30000006ff0d7230 */ /* 0x100fe40000004100 */
[----:B------:R-:W-:Y:S01]  /*8a20*/  FFMA R20, R14, R0, R15 ;  /* 0x000000000e147223 */ /* 0x000fe2000000000f */
[-C--:B------:R-:W-:Y:S01]  /*8a30*/  FMUL R12, R159, R2.reuse ;  /* 0x000000029f0c7220 */ /* 0x080fe20000400000 */
[----:B------:R-:W-:Y:S02]  /*8a40*/  HADD2.F32 R14, -RZ, R6.H0_H0 ;  /* 0x20000006ff0e7230 */ /* 0x000fe40000004100 */
[----:B------:R-:W-:Y:S01]  /*8a50*/  FMUL R15, R160, R2 ;  /* 0x00000002a00f7220 */ /* 0x000fe20000400000 */
[----:B------:R-:W-:Y:S01]  /*8a60*/  FFMA R17, R13, R0, R12 ;  /* 0x000000000d117223 */ /* 0x000fe2000000000c */
[----:B------:R-:W-:-:S02]  /*8a70*/  HADD2.F32 R13, -RZ, R7.H0_H0 ;  /* 0x20000007ff0d7230 */ /* 0x000fc40000004100 */
[----:B------:R-:W-:Y:S01]  /*8a80*/  FFMA R18, R14, R0, R15 ;  /* 0x000000000e127223 */ /* 0x000fe2000000000f */
[----:B------:R-:W-:Y:S02]  /*8a90*/  HADD2.F32 R12, -RZ, R7.H1_H1 ;  /* 0x30000007ff0c7230 */ /* 0x000fe40000004100 */
[-C--:B------:R-:W-:Y:S01]  /*8aa0*/  FMUL R14, R158, R2.reuse ;  /* 0x000000029e0e7220 */ /* 0x080fe20000400000 */
[----:B------:R-:W-:Y:S01]  /*8ab0*/  FMUL R15, R153, R2 ;  /* 0x00000002990f7220 */ /* 0x000fe20000400000 */
[----:B------:R-:W-:Y:S02]  /*8ac0*/  IMAD.MOV.U32 R153, RZ, RZ, R16 ;  /* 0x000000ffff997224 */ /* 0x000fe400078e0010 */
[-C--:B------:R-:W-:Y:S01]  /*8ad0*/  FFMA R16, R13, R0.reuse, R14 ;  /* 0x000000000d107223 */ /* 0x080fe2000000000e */
[----:B------:R-:W-:Y:S01]  /*8ae0*/  FFMA R15, R12, R0, R15 ;  /* 0x000000000c0f7223 */ /* 0x000fe2000000000f */
[----:B------:R-:W-:Y:S02]  /*8af0*/  F2FP.F16.F32.PACK_AB R12, R21, R22 ;  /* 0x00000016150c723e */ /* 0x000fe400000000ff */
[----:B------:R-:W-:-:S02]  /*8b00*/  F2FP.F16.F32.PACK_AB R13, R19, R20 ;  /* 0x00000014130d723e */ /* 0x000fc400000000ff */
[----:B------:R-:W-:Y:S02]  /*8b10*/  F2FP.F16.F32.PACK_AB R14, R17, R18 ;  /* 0x00000012110e723e */ /* 0x000fe400000000ff */
[----:B------:R-:W-:Y:S02]  /*8b20*/  F2FP.F16.F32.PACK_AB R15, R15, R16 ;  /* 0x000000100f0f723e */ /* 0x000fe400000000ff */
[----:B------:R-:W-:-:S03]  /*8b30*/  ISETP.NE.AND P2, PT, R153, RZ, PT ;  /* 0x000000ff9900720c */ /* 0x000fc60003f45270 */
[----:B------:R1:W-:Y:S01]  /*8b40*/  STSM.16.MT88.4 [R3+0x30800], R12 ;  /* 0x0308000c03007844 */ /* 0x0003e20000004200 */
[----:B------:R-:W-:Y:S01]  /*8b50*/  @!PT LDS RZ, [RZ] ;  /* 0x00000000fffff984 */ /* 0x000fe20000000800 */
[----:B------:R-:W-:Y:S01]  /*8b60*/  @!PT LDS RZ, [RZ] ;  /* 0x00000000fffff984 */ /* 0x000fe20000000800 */
[----:B------:R-:W-:Y:S01]  /*8b70*/  @!PT LDS RZ, [RZ] ;  /* 0x00000000fffff984 */ /* 0x000fe20000000800 */
[----:B------:R-:W-:Y:S01]  /*8b80*/  @!PT LDS RZ, [RZ] ;  /* 0x00000000fffff984 */ /* 0x000fe20000000800 */
[----:B------:R2:W-:Y:S06]  /*8b90*/  MEMBAR.ALL.CTA ;  /* 0x0000000000007992 */ /* 0x0005ec0000008000 */
[----:B--2---:R-:W2:Y:S02]  /*8ba0*/  FENCE.VIEW.ASYNC.S ;  /* 0x00000000000073c6 */ /* 0x004ea40000000000 */
[----:B--2---:R-:W-:Y:S06]  /*8bb0*/  BAR.SYNC.DEFER_BLOCKING 0x1, 0x100 ;  /* 0x0044000000007b1d */ /* 0x004fec0000010000 */
[----:B------:R-:W-:Y:S05]  /*8bc0*/  @!P2 BRA `(.L_x_61) ;  /* 0x000000000020a947 */ /* 0x000fea0003800000 */
[----:B------:R-:W-:Y:S02]  /*8bd0*/  UIADD3 UR44, UR43, 0x30000, URZ ;  /* 0x000300002b2c7890 */ /* 0x000fe4000fffe03f */
[----:B------:R-:W-:Y:S02]  /*8be0*/  UIADD3 UR5, UR45, 0x40, URZ ;  /* 0x000000402d057890 */ /* 0x000fe4000fffe03f */
[----:B------:R-:W-:Y:S01]  /*8bf0*/  UIADD3 UR4, UR43, 0x31000, URZ ;  /* 0x000310002b047890 */ /* 0x000fe2000fffe03f */
[----:B------:R-:W-:-:S04]  /*8c00*/  UMOV UR6, UR46 ;  /* 0x0000002e00067c82 */ /* 0x000fc80008000000 */
[----:B------:R2:W-:Y:S04]  /*8c10*/  UTMASTG.2D [UR44], [UR58] ;  /* 0x0000002c3a0073b5 */ /* 0x0005e80008008000 */
[----:B------:R2:W-:Y:S01]  /*8c20*/  UTMASTG.2D [UR4], [UR58] ;  /* 0x000000043a0073b5 */ /* 0x0005e20008008000 */
[----:B------:R0:W-:Y:S01]  /*8c30*/  UTMACMDFLUSH ;  /* 0x00000000000079b7 */ /* 0x0001e20000000000 */
[----:B--2---:R-:W-:-:S04]  /*8c40*/  DEPBAR.LE SB0, 0x1 ;  /* 0x000080400000791a */ /* 0x004fc80000000000 */
.L_x_61:
[----:B------:R-:W-:Y:S05]  /*8c50*/  BSYNC B0 ;  /* 0x0000000000007941 */ /* 0x000fea0003800000 */
.L_x_60:
[----:B------:R-:W-:Y:S01]  /*8c60*/  BAR.SYNC.DEFER_BLOCKING 0x1, 0x100 ;  /* 0x0044000000007b1d */ /* 0x000fe20000010000 */
[----:B------:R-:W-:-:S13]  /*8c70*/  ISETP.NE.AND P3, PT, RZ, UR36, PT ;  /* 0x00000024ff007c0c */ /* 0x000fda000bf65270 */
[----:B------:R-:W-:Y:S05]  /*8c80*/  @!P3 BRA `(.L_x_62) ;  /* 0x000000000024b947 */ /* 0x000fea0003800000 */
[----:B------:R-:W-:Y:S05]  /*8c90*/  @!P1 BRA `(.L_x_63) ;  /* 0x0000000000049947 */ /* 0x000fea0003800000 */
[----:B------:R-:W-:Y:S01]  /*8ca0*/  BPT.TRAP 0x1 ;  /* 0x000000040000795c */ /* 0x000fe20000300000 */
.L_x_63:
[----:B------:R-:W-:Y:S02]  /*8cb0*/  ULEA UR4, UR60, UR43, 0x3 ;  /* 0x0000002b3c047291 */ /* 0x000fe4000f8e183f */
[----:B------:R-:W-:Y:S02]  /*8cc0*/  UIADD3 UR60, UR60, 0x1, URZ ;  /* 0x000000013c3c7890 */ /* 0x000fe4000fffe03f */
[----:B------:R-:W-:Y:S02]  /*8cd0*/  UIADD3 UR4, UR4, 0x38500, URZ ;  /* 0x0003850004047890 */ /* 0x000fe4000fffe03f */
[----:B------:R-:W-:Y:S02]  /*8ce0*/  UISETP.NE.AND UP0, UPT, UR60, 0x4, UPT ;  /* 0x000000043c00788c */ /* 0x000fe4000bf05270 */
[----:B------:R-:W-:Y:S02]  /*8cf0*/  UPRMT UR4, UR42, 0x654, UR4 ;  /* 0x000006542a047896 */ /* 0x000fe40008000004 */
[----:B------:R-:W-:-:S07]  /*8d00*/  USEL UR60, UR60, URZ, UP0 ;  /* 0x0000003f3c3c7287 */ /* 0x000fce0008000000 */
[----:B------:R-:W-:Y:S05]  /*8d10*/  SYNCS.ARRIVE.TRANS64.RED.A1T0 RZ, [UR4], RZ ;  /* 0x000000ffffff79a7 */ /* 0x000fea0008100404 */
.L_x_62:
[----:B------:R-:W-:Y:S05]  /*8d20*/  @!P1 BRA `(.L_x_64) ;  /* 0x0000000000049947 */ /* 0x000fea0003800000 */
[----:B------:R-:W-:Y:S01]  /*8d30*/  BPT.TRAP 0x1 ;  /* 0x000000040000795c */ /* 0x000fe20000300000 */
.L_x_64:
[----:B------:R-:W2:Y:S02]  /*8d40*/  SYNCS.PHASECHK.TRANS64.TRYWAIT P3, [UR43+0x384e8], R157 ;  /* 0x0384e89dff0075a7 */ /* 0x000ea4000806016b */
[----:B--2---:R-:W-:Y:S05]  /*8d50*/  @!P3 BRA `(.L_x_65) ;  /* 0x000000d4002cb947 */ /* 0x004fea0003800000 */
.L_x_357:
[----:B------:R-:W-:Y:S05]  /*8d60*/  @P0 WARPSYNC.ALL ;  /* 0x0000000000000948 */ /* 0x000fea0003800000 */
[----:B------:R-:W2:Y:S01]  /*8d70*/  @P0 LDSM.16.MT88.4 R8, [R3+0x32000] ;  /* 0x032000000308083b */ /* 0x000ea20000004200 */
[-C--:B------:R-:W-:Y:S01]  /*8d80*/  FMUL R28, R28, R2.reuse ;  /* 0x000000021c1c7220 */ /* 0x080fe20000400000 */
[-C--:B------:R-:W-:Y:S01]  /*8d90*/  FMUL R29, R29, R2.reuse ;  /* 0x000000021d1d7220 */ /* 0x080fe20000400000 */
[-C--:B------:R-:W-:Y:S01]  /*8da0*/  FMUL R24, R24, R2.reuse ;  /* 0x0000000218187220 */ /* 0x080fe20000400000 */
[----:B------:R-:W3:Y:S01]  /*8db0*/  @P0 LDSM.16.MT88.4 R4, [R3+0x32800] ;  /* 0x032800000304083b */ /* 0x000ee20000004200 */
[-C--:B------:R-:W-:Y:S01]  /*8dc0*/  FMUL R26, R26, R2.reuse ;  /* 0x000000021a1a7220 */ /* 0x080fe20000400000 */
[-C--:B------:R-:W-:Y:S01]  /*8dd0*/  FMUL R30, R30, R2.reuse ;  /* 0x000000021e1e7220 */ /* 0x080fe20000400000 */
[-C--:B------:R-:W-:Y:S01]  /*8de0*/  FMUL R25, R25, R2.reuse ;  /* 0x0000000219197220 */ /* 0x080fe20000400000 */
[-C--:B------:R-:W-:Y:S01]  /*8df0*/  FMUL R27, R27, R2.reuse ;  /* 0x000000021b1b7220 */ /* 0x080fe20000400000 */
[-C--:B-1----:R-:W-:Y:S01]  /*8e00*/  FMUL R15, R31, R2.reuse ;  /* 0x000000021f0f7220 */ /* 0x082fe20000400000 */
[----:B------:R-:W-:Y:S05]  /*8e10*/  WARPSYNC.ALL ;  /* 0x0000000000007948 */ /* 0x000fea0003800000 */
[-C--:B------:R-:W-:Y:S01]  /*8e20*/  FMUL R32, R32, R2.reuse ;  /* 0x0000000220207220 */ /* 0x080fe20000400000 */
[-C--:B------:R-:W-:Y:S01]  /*8e30*/  FMUL R33, R33, R2.reuse ;  /* 0x0000000221217220 */ /* 0x080fe20000400000 */
[-C--:B------:R-:W-:Y:S01]  /*8e40*/  FMUL R34, R34, R2.reuse ;  /* 0x0000000222227220 */ /* 0x080fe20000400000 */
[-C--:B------:R-:W-:Y:S01]  /*8e50*/  FMUL R35, R35, R2.reuse ;  /* 0x0000000223237220 */ /* 0x080fe20000400000 */
[-C--:B------:R-:W-:Y:S01]  /*8e60*/  FMUL R36, R36, R2.reuse ;  /* 0x0000000224247220 */ /* 0x080fe20000400000 */
[-C--:B------:R-:W-:Y:S01]  /*8e70*/  FMUL R37, R37, R2.reuse ;  /* 0x0000000225257220 */ /* 0x080fe20000400000 */
[-C--:B------:R-:W-:Y:S01]  /*8e80*/  FMUL R38, R38, R2.reuse ;  /* 0x0000000226267220 */ /* 0x080fe20000400000 */
[----:B------:R-:W-:Y:S01]  /*8e90*/  FMUL R39, R39, R2 ;  /* 0x0000000227277220 */ /* 0x000fe20000400000 */
[----:B------:R-:W-:Y:S01]  /*8ea0*/  BSSY B0, `(.L_x_66) ;  /* 0x000003d000007945 */ /* 0x000fe20003800000 */
[----:B--2---:R-:W-:-:S02]  /*8eb0*/  HADD2.F32 R14, -RZ, R10.H0_H0 ;  /* 0x2000000aff0e7230 */ /* 0x004fc40000004100 */
[----:B------:R-:W-:Y:S02]  /*8ec0*/  HADD2.F32 R12, -RZ, R8.H0_H0 ;  /* 0x20000008ff0c7230 */ /* 0x000fe40000004100 */
[--C-:B------:R-:W-:Y:S02]  /*8ed0*/  HADD2.F32 R13, -RZ, R9.reuse.H0_H0 ;  /* 0x20000009ff0d7230 */ /* 0x100fe40000004100 */
[-C--:B------:R-:W-:Y:S01]  /*8ee0*/  FFMA R28, R14, R0.reuse, R28 ;  /* 0x000000000e1c7223 */ /* 0x080fe2000000001c */
[----:B------:R-:W-:Y:S02]  /*8ef0*/  HADD2.F32 R14, -RZ, R10.H1_H1 ;  /* 0x3000000aff0e7230 */ /* 0x000fe40000004100 */
[-C--:B------:R-:W-:Y:S01]  /*8f00*/  FFMA R24, R12, R0.reuse, R24 ;  /* 0x000000000c187223 */ /* 0x080fe20000000018 */
[----:B------:R-:W-:Y:S02]  /*8f10*/  HADD2.F32 R12, -RZ, R8.H1_H1 ;  /* 0x30000008ff0c7230 */ /* 0x000fe40000004100 */
[----:B------:R-:W-:Y:S01]  /*8f20*/  FFMA R26, R13, R0, R26 ;  /* 0x000000000d1a7223 */ /* 0x000fe2000000001a */
[----:B------:R-:W-:-:S02]  /*8f30*/  HADD2.F32 R13, -RZ, R9.H1_H1 ;  /* 0x30000009ff0d7230 */ /* 0x000fc40000004100 */
[-C--:B------:R-:W-:Y:S01]  /*8f40*/  FFMA R29, R14, R0.reuse, R29 ;  /* 0x000000000e1d7223 */ /* 0x080fe2000000001d */
[--C-:B------:R-:W-:Y:S02]  /*8f50*/  HADD2.F32 R14, -RZ, R11.reuse.H0_H0 ;  /* 0x2000000bff0e7230 */ /* 0x100fe40000004100 */
[-C--:B------:R-:W-:Y:S01]  /*8f60*/  FFMA R12, R12, R0.reuse, R25 ;  /* 0x000000000c0c7223 */ /* 0x080fe20000000019 */
[-C--:B------:R-:W-:Y:S02]  /*8f70*/  FFMA R13, R13, R0.reuse, R27 ;  /* 0x000000000d0d7223 */ /* 0x080fe4000000001b */
[----:B------:R-:W-:Y:S01]  /*8f80*/  FFMA R30, R14, R0, R30 ;  /* 0x000000000e1e7223 */ /* 0x000fe2000000001e */
[----:B------:R-:W-:Y:S01]  /*8f90*/  HADD2.F32 R14, -RZ, R11.H1_H1 ;  /* 0x3000000bff0e7230 */ /* 0x000fe20000004100 */
[----:B------:R-:W-:Y:S02]  /*8fa0*/  F2FP.F16.F32.PACK_AB R12, R12, R24 ;  /* 0x000000180c0c723e */ /* 0x000fe400000000ff */
[----:B------:R-:W-:-:S02]  /*8fb0*/  F2FP.F16.F32.PACK_AB R13, R13, R26 ;  /* 0x0000001a0d0d723e */ /* 0x000fc400000000ff */
[----:B------:R-:W-:Y:S01]  /*8fc0*/  FFMA R15, R14, R0, R15 ;  /* 0x000000000e0f7223 */ /* 0x000fe2000000000f */
[----:B------:R-:W-:-:S04]  /*8fd0*/  F2FP.F16.F32.PACK_AB R14, R29, R28 ;  /* 0x0000001c1d0e723e */ /* 0x000fc800000000ff */
[----:B------:R-:W-:-:S05]  /*8fe0*/  F2FP.F16.F32.PACK_AB R15, R15, R30 ;  /* 0x0000001e0f0f723e */ /* 0x000fca00000000ff */
[----:B------:R3:W-:Y:S02]  /*8ff0*/  STSM.16.MT88.4 [R3+0x32000], R12 ;  /* 0x0320000c03007844 */ /* 0x0007e40000004200 */
[--C-:B---3--:R-:W-:Y:S02]  /*9000*/  HADD2.F32 R13, -RZ, R4.reuse.H0_H0 ;  /* 0x20000004ff0d7230 */ /* 0x108fe40000004100 */
[----:B------:R-:W-:-:S03]  /*9010*/  HADD2.F32 R12, -RZ, R4.H1_H1 ;  /* 0x30000004ff0c7230 */ /* 0x000fc60000004100 */
[-C--:B------:R-:W-:Y:S01]  /*9020*/  FFMA R32, R13, R0.reuse, R32 ;  /* 0x000000000d207223 */ /* 0x080fe20000000020 */
[--C-:B------:R-:W-:Y:S02]  /*9030*/  HADD2.F32 R13, -RZ, R5.reuse.H0_H0 ;  /* 0x20000005ff0d7230 */ /* 0x100fe40000004100 */
[-C--:B------:R-:W-:Y:S01]  /*9040*/  FFMA R33, R12, R0.reuse, R33 ;  /* 0x000000000c217223 */ /* 0x080fe20000000021 */
[----:B------:R-:W-:Y:S02]  /*9050*/  HADD2.F32 R12, -RZ, R5.H1_H1 ;  /* 0x30000005ff0c7230 */ /* 0x000fe40000004100 */
[-C--:B------:R-:W-:Y:S01]  /*9060*/  FFMA R34, R13, R0.reuse, R34 ;  /* 0x000000000d227223 */ /* 0x080fe20000000022 */
[--C-:B------:R-:W-:Y:S02]  /*9070*/  HADD2.F32 R13, -RZ, R6.reuse.H0_H0 ;  /* 0x20000006ff0d7230 */ /* 0x100fe40000004100 */
[----:B------:R-:W-:Y:S01]  /*9080*/  FFMA R35, R12, R0, R35 ;  /* 0x000000000c237223 */ /* 0x000fe20000000023 */
[----:B------:R-:W-:-:S02]  /*9090*/  HADD2.F32 R12, -RZ, R6.H1_H1 ;  /* 0x30000006ff0c7230 */ /* 0x000fc40000004100 */
[-C--:B------:R-:W-:Y:S01]  /*90a0*/  FFMA R36, R13, R0.reuse, R36 ;  /* 0x000000000d247223 */ /* 0x080fe20000000024 */
[--C-:B------:R-:W-:Y:S02]  /*90b0*/  HADD2.F32 R13, -RZ, R7.reuse.H0_H0 ;  /* 0x20000007ff0d7230 */ /* 0x100fe40000004100 */
[-C--:B------:R-:W-:Y:S01]  /*90c0*/  FFMA R14, R12, R0.reuse, R37 ;  /* 0x000000000c0e7223 */ /* 0x080fe20000000025 */
[----:B------:R-:W-:Y:S02]  /*90d0*/  HADD2.F32 R12, -RZ, R7.H1_H1 ;  /* 0x30000007ff0c7230 */ /* 0x000fe40000004100 */
[----:B------:R-:W-:Y:S01]  /*90e0*/  FFMA R38, R13, R0, R38 ;  /* 0x000000000d267223 */ /* 0x000fe20000000026 */
[----:B------:R-:W-:Y:S02]  /*90f0*/  F2FP.F16.F32.PACK_AB R13, R35, R34 ;  /* 0x00000022230d723e */ /* 0x000fe400000000ff */
[----:B------:R-:W-:Y:S01]  /*9100*/  FFMA R15, R12, R0, R39 ;  /* 0x000000000c0f7223 */ /* 0x000fe20000000027 */
[----:B------:R-:W-:-:S02]  /*9110*/  F2FP.F16.F32.PACK_AB R12, R33, R32 ;  /* 0x00000020210c723e */ /* 0x000fc400000000ff */
[----:B------:R-:W-:Y:S02]  /*9120*/  F2FP.F16.F32.PACK_AB R14, R14, R36 ;  /* 0x000000240e0e723e */ /* 0x000fe400000000ff */
[----:B------:R-:W-:-:S05]  /*9130*/  F2FP.F16.F32.PACK_AB R15, R15, R38 ;  /* 0x000000260f0f723e */ /* 0x000fca00000000ff */
        /* <DEDUP_REMOVED lines=11> */
[----:B------:R-:W-:Y:S02]  /*91f0*/  UIADD3 UR9, UR45, 0xc0, URZ ;  /* 0x000000c02d097890 */ /* 0x000fe4000fffe03f */
[----:B------:R-:W-:Y:S01]  /*9200*/  UIADD3 UR8, UR43, 0x33000, URZ ;  /* 0x000330002b087890 */ /* 0x000fe2000fffe03f */
[----:B------:R-:W-:Y:S01]  /*9210*/  UMOV UR6, UR46 ;  /* 0x0000002e00067c82 */ /* 0x000fe20008000000 */
[----:B------:R-:W-:-:S03]  /*9220*/  UMOV UR10, UR46 ;  /* 0x0000002e000a7c82 */ /* 0x000fc60008000000 */
[----:B------:R2:W-:Y:S04]  /*9230*/  UTMASTG.2D [UR4], [UR58] ;  /* 0x000000043a0073b5 */ /* 0x0005e80008008000 */
[----:B------:R2:W-:Y:S01]  /*9240*/  UTMASTG.2D [UR8], [UR58] ;  /* 0x000000083a0073b5 */ /* 0x0005e20008008000 */
[----:B------:R0:W-:Y:S01]  /*9250*/  UTMACMDFLUSH ;  /* 0x00000000000079b7 */ /* 0x0001e20000000000 */
[----:B--2---:R-:W-:-:S04]  /*9260*/  DEPBAR.LE SB0, 0x1 ;  /* 0x000080400000791a */ /* 0x004fc80000000000 */
.L_x_67:
[----:B------:R-:W-:Y:S05]  /*9270*/  BSYNC B0 ;  /* 0x0000000000007941 */ /* 0x000fea0003800000 */
.L_x_66:
[----:B------:R-:W-:Y:S06]  /*9280*/  BAR.SYNC.DEFER_BLOCKING 0x1, 0x100 ;  /* 0x0044000000007b1d */ /* 0x000fec0000010000 */
[----:B------:R-:W-:Y:S05]  /*9290*/  @!P1 BRA `(.L_x_68) ;  /* 0x0000000000049947 */ /* 0x000fea0003800000 */
[----:B------:R-:W-:Y:S01]  /*92a0*/  BPT.TRAP 0x1 ;  /* 0x000000040000795c */ /* 0x000fe20000300000 */
.L_x_68:
[----:B------:R-:W-:-:S04]  /*92b0*/  ULEA UR4, UR60, UR43, 0x3 ;  /* 0x0000002b3c047291 */ /* 0x000fc8000f8e183f */
[----:B------:R-:W-:-:S04]  /*92c0*/  UIADD3 UR4, UR4, 0x38500, URZ ;  /* 0x0003850004047890 */ /* 0x000fc8000fffe03f */
[----:B------:R-:W-:-:S09]  /*92d0*/  UPRMT UR4, UR42, 0x654, UR4 ;  /* 0x000006542a047896 */ /* 0x000fd20008000004 */
[----:B------:R-:W-:Y:S01]  /*92e0*/  SYNCS.ARRIVE.TRANS64.RED.A1T0 RZ, [UR4], RZ ;  /* 0x000000ffffff79a7 */ /* 0x000fe20008100404 */
[----:B------:R-:W-:Y:S05]  /*92f0*/  @!P1 BRA `(.L_x_69) ;  /* 0x0000000000049947 */ /* 0x000fea0003800000 */
[----:B------:R-:W-:Y:S01]  /*9300*/  BPT.TRAP 0x1 ;  /* 0x000000040000795c */ /* 0x000fe20000300000 */
.L_x_69:
[----:B------:R-:W2:Y:S02]  /*9310*/  SYNCS.PHASECHK.TRANS64.TRYWAIT P3, [UR43+0x384f0], R157 ;  /* 0x0384f09dff0075a7 */ /* 0x000ea4000806016b */
[----:B--2---:R-:W-:Y:S05]  /*9320*/  @!P3 BRA `(.L_x_70) ;  /* 0x000000cc00d0b947 */ /* 0x004fea0003800000 */
.L_x_358:
[----:B-1----:R-:W2:Y:S04]  /*9330*/  LDL.LU R12, [R1+0x40] ;  /* 0x00004000010c7983 */ /* 0x002ea80000300800 */
[----:B------:R-:W3:Y:S04]  /*9340*/  LDL.LU R30, [R1+0x44] ;  /* 0x00004400011e7983 */ /* 0x000ee80000300800 */
[----:B------:R-:W4:Y:S04]  /*9350*/  LDL.LU R15, [R1+0x48] ;  /* 0x00004800010f7983 */ /* 0x000f280000300800 */
[----:B------:R-:W5:Y:S04]  /*9360*/  LDL.LU R29, [R1+0x4c] ;  /* 0x00004c00011d7983 */ /* 0x000f680000300800 */
        /* <DEDUP_REMOVED lines=11> */
[----:B------:R-:W5:Y:S01]  /*9420*/  LDL.LU R20, [R1+0x7c] ;  /* 0x00007c0001147983 */ /* 0x000f620000300800 */
[----:B------:R-:W-:Y:S05]  /*9430*/  @P0 WARPSYNC.ALL ;  /* 0x0000000000000948 */ /* 0x000fea0003800000 */
[----:B------:R-:W1:Y:S04]  /*9440*/  @P0 LDSM.16.MT88.4 R8, [R3+0x34000] ;  /* 0x034000000308083b */ /* 0x000e680000004200 */
[----:B------:R-:W5:Y:S01]  /*9450*/  @P0 LDSM.16.MT88.4 R4, [R3+0x34800] ;  /* 0x034800000304083b */ /* 0x000f620000004200 */
[----:B------:R-:W-:Y:S05]  /*9460*/  WARPSYNC.ALL ;  /* 0x0000000000007948 */ /* 0x000fea0003800000 */
[----:B------:R-:W-:Y:S01]  /*9470*/  BSSY B0, `(.L_x_71) ;  /* 0x000004d000007945 */ /* 0x000fe20003800000 */
[----:B--2---:R-:W-:Y:S01]  /*9480*/  FMUL R13, R12, R2 ;  /* 0x000000020c0d7220 */ /* 0x004fe20000400000 */
[----:B-1----:R-:W-:-:S05]  /*9490*/  HADD2.F32 R12, -RZ, R8.H0_H0 ;  /* 0x20000008ff0c7230 */ /* 0x002fca0000004100 */
[----:B------:R-:W-:Y:S01]  /*94a0*/  FFMA R14, R12, R0, R13 ;  /* 0x000000000c0e7223 */ /* 0x000fe2000000000d */
[----:B------:R-:W-:Y:S02]  /*94b0*/  HADD2.F32 R12, -RZ, R8.H1_H1 ;  /* 0x30000008ff0c7230 */ /* 0x000fe40000004100 */
[----:B---3--:R-:W-:-:S04]  /*94c0*/  FMUL R13, R30, R2 ;  /* 0x000000021e0d7220 */ /* 0x008fc80000400000 */
[----:B------:R-:W-:Y:S01]  /*94d0*/  FFMA R12, R12, R0, R13 ;  /* 0x000000000c0c7223 */ /* 0x000fe2000000000d */
[----:B------:R-:W-:-:S04]  /*94e0*/  HADD2.F32 R13, -RZ, R9.H0_H0 ;  /* 0x20000009ff0d7230 */ /* 0x000fc80000004100 */
[----:B------:R-:W-:Y:S01]  /*94f0*/  F2FP.F16.F32.PACK_AB R12, R12, R14 ;  /* 0x0000000e0c0c723e */ /* 0x000fe200000000ff */
[----:B----4-:R-:W-:-:S04]  /*9500*/  FMUL R14, R15, R2 ;  /* 0x000000020f0e7220 */ /* 0x010fc80000400000 */
[----:B------:R-:W-:Y:S01]  /*9510*/  FFMA R15, R13, R0, R14 ;  /* 0x000000000d0f7223 */ /* 0x000fe2000000000e */
[----:B------:R-:W-:Y:S02]  /*9520*/  HADD2.F32 R13, -RZ, R9.H1_H1 ;  /* 0x30000009ff0d7230 */ /* 0x000fe40000004100 */
[----:B-----5:R-:W-:-:S04]  /*9530*/  FMUL R14, R29, R2 ;  /* 0x000000021d0e7220 */ /* 0x020fc80000400000 */
[----:B------:R-:W-:Y:S01]  /*9540*/  FFMA R13, R13, R0, R14 ;  /* 0x000000000d0d7223 */ /* 0x000fe2000000000e */
[----:B------:R-:W-:Y:S02]  /*9550*/  HADD2.F32 R14, -RZ, R10.H0_H0 ;  /* 0x2000000aff0e7230 */ /* 0x000fe40000004100 */
[-C--:B------:R-:W-:Y:S02]  /*9560*/  FMUL R19, R19, R2.reuse ;  /* 0x0000000213137220 */ /* 0x080fe40000400000 */
[----:B------:R-:W-:Y:S01]  /*9570*/  F2FP.F16.F32.PACK_AB R13, R13, R15 ;  /* 0x0000000f0d0d723e */ /* 0x000fe200000000ff */
[----:B------:R-:W-:-:S04]  /*9580*/  FMUL R15, R18, R2 ;  /* 0x00000002120f7220 */ /* 0x000fc80000400000 */
[----:B------:R-:W-:Y:S01]  /*9590*/  FFMA R18, R14, R0, R15 ;  /* 0x000000000e127223 */ /* 0x000fe2000000000f */
[----:B------:R-:W-:Y:S02]  /*95a0*/  HADD2.F32 R14, -RZ, R10.H1_H1 ;  /* 0x3000000aff0e7230 */ /* 0x000fe40000004100 */
[----:B------:R-:W-:-:S04]  /*95b0*/  FMUL R15, R17, R2 ;  /* 0x00000002110f7220 */ /* 0x000fc80000400000 */
[----:B------:R-:W-:Y:S01]  /*95c0*/  FFMA R17, R14, R0, R15 ;  /* 0x000000000e117223 */ /* 0x000fe2000000000f */
[----:B------:R-:W-:Y:S02]  /*95d0*/  HADD2.F32 R14, -RZ, R11.H0_H0 ;  /* 0x2000000bff0e7230 */ /* 0x000fe40000004100 */
[----:B------:R-:W-:-:S04]  /*95e0*/  FMUL R15, R16, R2 ;  /* 0x00000002100f7220 */ /* 0x000fc80000400000 */
[----:B------:R-:W-:Y:S01]  /*95f0*/  FFMA R16, R14, R0, R15 ;  /* 0x000000000e107223 */ /* 0x000fe2000000000f */
[----:B------:R-:W-:Y:S02]  /*9600*/  HADD2.F32 R14, -RZ, R11.H1_H1 ;  /* 0x3000000bff0e7230 */ /* 0x000fe40000004100 */
[----:B------:R-:W-:-:S04]  /*9610*/  FMUL R15, R28, R2 ;  /* 0x000000021c0f7220 */ /* 0x000fc80000400000 */
[----:B------:R-:W-:Y:S01]  /*9620*/  FFMA R15, R14, R0, R15 ;  /* 0x000000000e0f7223 */ /* 0x000fe2000000000f */
[----:B------:R-:W-:Y:S01]  /*9630*/  F2FP.F16.F32.PACK_AB R14, R17, R18 ;  /* 0x00000012110e723e */ /* 0x000fe200000000ff */
[--C-:B------:R-:W-:Y:S02]  /*9640*/  HADD2.F32 R18, -RZ, R6.reuse.H0_H0 ;  /* 0x20000006ff127230 */ /* 0x100fe40000004100 */
[----:B------:R-:W-:Y:S01]  /*9650*/  HADD2.F32 R17, -RZ, R6.H1_H1 ;  /* 0x30000006ff117230 */ /* 0x000fe20000004100 */
[----:B------:R-:W-:Y:S01]  /*9660*/  F2FP.F16.F32.PACK_AB R15, R15, R16 ;  /* 0x000000100f0f723e */ /* 0x000fe200000000ff */
[----:B------:R-:W-:-:S04]  /*9670*/  HADD2.F32 R16, -RZ, R5.H0_H0 ;  /* 0x20000005ff107230 */ /* 0x000fc80000004100 */
[----:B------:R1:W-:Y:S02]  /*9680*/  STSM.16.MT88.4 [R3+0x34000], R12 ;  /* 0x0340000c03007844 */ /* 0x0003e40000004200 */
[--C-:B-1----:R-:W-:Y:S02]  /*9690*/  HADD2.F32 R14, -RZ, R4.reuse.H0_H0 ;  /* 0x20000004ff0e7230 */ /* 0x102fe40000004100 */
[----:B------:R-:W-:Y:S01]  /*96a0*/  FMUL R12, R27, R2 ;  /* 0x000000021b0c7220 */ /* 0x000fe20000400000 */
[----:B------:R-:W-:Y:S02]  /*96b0*/  HADD2.F32 R13, -RZ, R4.H1_H1 ;  /* 0x30000004ff0d7230 */ /* 0x000fe40000004100 */
[----:B------:R-:W-:Y:S02]  /*96c0*/  HADD2.F32 R15, -RZ, R5.H1_H1 ;  /* 0x30000005ff0f7230 */ /* 0x000fe40000004100 */
[----:B------:R-:W-:Y:S01]  /*96d0*/  FFMA R19, R14, R0, R19 ;  /* 0x000000000e137223 */ /* 0x000fe20000000013 */
[----:B------:R-:W-:Y:S01]  /*96e0*/  FMUL R14, R26, R2 ;  /* 0x000000021a0e7220 */ /* 0x000fe20000400000 */
[----:B------:R-:W-:Y:S01]  /*96f0*/  FFMA R12, R13, R0, R12 ;  /* 0x000000000d0c7223 */ /* 0x000fe2000000000c */
[----:B------:R-:W-:-:S02]  /*9700*/  FMUL R13, R25, R2 ;  /* 0x00000002190d7220 */ /* 0x000fc40000400000 */
[----:B------:R-:W-:Y:S01]  /*9710*/  FFMA R14, R16, R0, R14 ;  /* 0x00000000100e7223 */ /* 0x000fe2000000000e */
[----:B------:R-:W-:Y:S01]  /*9720*/  FMUL R16, R24, R2 ;  /* 0x0000000218107220 */ /* 0x000fe20000400000 */
[----:B------:R-:W-:Y:S01]  /*9730*/  FFMA R13, R15, R0, R13 ;  /* 0x000000000f0d7223 */ /* 0x000fe2000000000d */
[----:B------:R-:W-:Y:S01]  /*9740*/  FMUL R15, R22, R2 ;  /* 0x00000002160f7220 */ /* 0x000fe20000400000 */
[----:B------:R-:W-:Y:S01]  /*9750*/  F2FP.F16.F32.PACK_AB R12, R12, R19 ;  /* 0x000000130c0c723e */ /* 0x000fe200000000ff */
[----:B------:R-:W-:Y:S01]  /*9760*/  FFMA R16, R18, R0, R16 ;  /* 0x0000000012107223 */ /* 0x000fe20000000010 */
[----:B------:R-:W-:Y:S01]  /*9770*/  FMUL R18, R20, R2 ;  /* 0x0000000214127220 */ /* 0x000fe20000400000 */
[----:B------:R-:W-:Y:S01]  /*9780*/  FFMA R15, R17, R0, R15 ;  /* 0x00000000110f7223 */ /* 0x000fe2000000000f */
[----:B------:R-:W-:Y:S01]  /*9790*/  FMUL R17, R21, R2 ;  /* 0x0000000215117220 */ /* 0x000fe20000400000 */
[--C-:B------:R-:W-:Y:S01]  /*97a0*/  HADD2.F32 R21, -RZ, R7.reuse.H0_H0 ;  /* 0x20000007ff157230 */ /* 0x100fe20000004100 */
[----:B------:R-:W-:Y:S01]  /*97b0*/  F2FP.F16.F32.PACK_AB R13, R13, R14 ;  /* 0x0000000e0d0d723e */ /* 0x000fe200000000ff */
[----:B------:R-:W-:Y:S01]  /*97c0*/  HADD2.F32 R20, -RZ, R7.H1_H1 ;  /* 0x30000007ff147230 */ /* 0x000fe20000004100 */
[----:B------:R-:W-:-:S02]  /*97d0*/  F2FP.F16.F32.PACK_AB R14, R15, R16 ;  /* 0x000000100f0e723e */ /* 0x000fc400000000ff */
[-C--:B------:R-:W-:Y:S02]  /*97e0*/  FFMA R17, R21, R0.reuse, R17 ;  /* 0x0000000015117223 */ /* 0x080fe40000000011 */
[----:B------:R-:W-:-:S05]  /*97f0*/  FFMA R18, R20, R0, R18 ;  /* 0x0000000014127223 */ /* 0x000fca0000000012 */
        /* <DEDUP_REMOVED lines=20> */
.L_x_72:
[----:B------:R-:W-:Y:S05]  /*9940*/  BSYNC B0 ;  /* 0x0000000000007941 */ /* 0x000fea0003800000 */
.L_x_71:
[----:B------:R-:W-:Y:S06]  /*9950*/  BAR.SYNC.DEFER_BLOCKING 0x1, 0x100 ;  /* 0x0044000000007b1d */ /* 0x000fec0000010000 */
[----:B------:R-:W-:Y:S05]  /*9960*/  @!P1 BRA `(.L_x_73) ;  /* 0x0000000000049947 */ /* 0x000fea0003800000 */
[----:B------:R-:W-:Y:S01]  /*9970*/  BPT.TRAP 0x1 ;  /* 0x000000040000795c */ /* 0x000fe20000300000 */
.L_x_73:
[----:B------:R-:W-:-:S04]  /*9980*/  UIADD3 UR60, UR60, 0x1, URZ ;  /* 0x000000013c3c7890 */ /* 0x000fc8000fffe03f */
[----:B------:R-:W-:-:S04]  /*9990*/  UISETP.NE.AND UP0, UPT, UR60, 0x4, UPT ;  /* 0x000000043c00788c */ /* 0x000fc8000bf05270 */
[----:B------:R-:W-:-:S04]  /*99a0*/  USEL UR60, UR60, URZ, UP0 ;  /* 0x0000003f3c3c7287 */ /* 0x000fc80008000000 */
[----:B------:R-:W-:-:S04]  /*99b0*/  ULEA UR4, UR60, UR43, 0x3 ;  /* 0x0000002b3c047291 */ /* 0x000fc8000f8e183f */
[----:B------:R-:W-:-:S04]  /*99c0*/  UIADD3 UR4, UR4, 0x38500, URZ ;  /* 0x0003850004047890 */ /* 0x000fc8000fffe03f */
[----:B------:R-:W-:-:S09]  /*99d0*/  UPRMT UR4, UR42, 0x654, UR4 ;  /* 0x000006542a047896 */ /* 0x000fd20008000004 */
[----:B------:R-:W-:Y:S01]  /*99e0*/  SYNCS.ARRIVE.TRANS64.RED.A1T0 RZ, [UR4], RZ ;  /* 0x000000ffffff79a7 */ /* 0x000fe20008100404 */
[----:B------:R-:W-:Y:S05]  /*99f0*/  @!P1 BRA `(.L_x_74) ;  /* 0x0000000000049947 */ /* 0x000fea0003800000 */
[----:B------:R-:W-:Y:S01]  /*9a00*/  BPT.TRAP 0x1 ;  /* 0x000000040000795c */ /* 0x000fe20000300000 */
.L_x_74:
[----:B------:R-:W2:Y:S02]  /*9a10*/  SYNCS.PHASECHK.TRANS64.TRYWAIT P3, [UR43+0x384f8], R157 ;  /* 0x0384f89dff0075a7 */ /* 0x000ea4000806016b */
[----:B--2---:R-:W-:Y:S05]  /*9a20*/  @!P3 BRA `(.L_x_75) ;  /* 0x000000c80028b947 */ /* 0x004fea0003800000 */
.L_x_359:
[----:B------:R-:W-:Y:S05]  /*9a30*/  @P0 WARPSYNC.ALL ;  /* 0x0000000000000948 */ /* 0x000fea0003800000 */
[----:B------:R-:W2:Y:S01]  /*9a40*/  @P0 LDSM.16.MT88.4 R8, [R3+0x36000] ;  /* 0x036000000308083b */ /* 0x000ea20000004200 */
[-C--:B-1----:R-:W-:Y:S01]  /*9a50*/  FMUL R13, R40, R2.reuse ;  /* 0x00000002280d7220 */ /* 0x082fe20000400000 */
[-C--:B------:R-:W-:Y:S01]  /*9a60*/  FMUL R15, R42, R2.reuse ;  /* 0x000000022a0f7220 */ /* 0x080fe20000400000 */
[-C--:B------:R-:W-:Y:S01]  /*9a70*/  FMUL R17, R44, R2.reuse ;  /* 0x000000022c117220 */ /* 0x080fe20000400000 */
[----:B------:R-:W1:Y:S01]  /*9a80*/  @P0 LDSM.16.MT88.4 R4, [R3+0x36800] ;  /* 0x036800000304083b */ /* 0x000e620000004200 */
[-C--:B------:R-:W-:Y:S01]  /*9a90*/  FMUL R19, R46, R2.reuse ;  /* 0x000000022e137220 */ /* 0x080fe20000400000 */
[-C--:B------:R-:W-:Y:S01]  /*9aa0*/  FMUL R47, R47, R2.reuse ;  /* 0x000000022f2f7220 */ /* 0x080fe20000400000 */
[-C--:B------:R-:W-:Y:S01]  /*9ab0*/  FMUL R49, R49, R2.reuse ;  /* 0x0000000231317220 */ /* 0x080fe20000400000 */
[----:B------:R-:W-:Y:S05]  /*9ac0*/  WARPSYNC.ALL ;  /* 0x0000000000007948 */ /* 0x000fea0003800000 */
[-C--:B------:R-:W-:Y:S01]  /*9ad0*/  FMUL R51, R51, R2.reuse ;  /* 0x0000000233337220 */ /* 0x080fe20000400000 */
[-C--:B------:R-:W-:Y:S01]  /*9ae0*/  FMUL R53, R53, R2.reuse ;  /* 0x0000000235357220 */ /* 0x080fe20000400000 */
[----:B------:R-:W-:Y:S01]  /*9af0*/  FMUL R55, R55, R2 ;  /* 0x0000000237377220 */ /* 0x000fe20000400000 */
[----:B------:R-:W-:Y:S01]  /*9b00*/  BSSY B0, `(.L_x_76) ;  /* 0x0000044000007945 */ /* 0x000fe20003800000 */
[----:B--2---:R-:W-:-:S02]  /*9b10*/  HADD2.F32 R12, -RZ, R8.H0_H0 ;  /* 0x20000008ff0c7230 */ /* 0x004fc40000004100 */
[----:B------:R-:W-:Y:S02]  /*9b20*/  HADD2.F32 R14, -RZ, R8.H1_H1 ;  /* 0x30000008ff0e7230 */ /* 0x000fe40000004100 */
[----:B------:R-:W-:Y:S02]  /*9b30*/  HADD2.F32 R16, -RZ, R9.H1_H1 ;  /* 0x30000009ff107230 */ /* 0x000fe40000004100 */
[----:B------:R-:W-:Y:S01]  /*9b40*/  FFMA R12, R12, R0, R13 ;  /* 0x000000000c0c7223 */ /* 0x000fe2000000000d */
[----:B------:R-:W-:Y:S01]  /*9b50*/  FMUL R13, R41, R2 ;  /* 0x00000002290d7220 */ /* 0x000fe20000400000 */
[----:B------:R-:W-:Y:S02]  /*9b60*/  HADD2.F32 R18, -RZ, R10.H1_H1 ;  /* 0x3000000aff127230 */ /* 0x000fe40000004100 */
[----:B------:R-:W-:Y:S02]  /*9b70*/  HADD2.F32 R20, -RZ, R11.H1_H1 ;  /* 0x3000000bff147230 */ /* 0x000fe40000004100 */
[----:B------:R-:W-:Y:S01]  /*9b80*/  FFMA R13, R14, R0, R13 ;  /* 0x000000000e0d7223 */ /* 0x000fe2000000000d */
[----:B------:R-:W-:-:S02]  /*9b90*/  HADD2.F32 R14, -RZ, R9.H0_H0 ;  /* 0x20000009ff0e7230 */ /* 0x000fc40000004100 */
[----:B------:R-:W-:Y:S02]  /*9ba0*/  FFMA R47, R20, R0, R47 ;  /* 0x00000000142f7223 */ /* 0x000fe4000000002f */
[----:B------:R-:W-:Y:S01]  /*9bb0*/  F2FP.F16.F32.PACK_AB R12, R13, R12 ;  /* 0x0000000c0d0c723e */ /* 0x000fe200000000ff */
[----:B------:R-:W-:Y:S01]  /*9bc0*/  FFMA R14, R14, R0, R15 ;  /* 0x000000000e0e7223 */ /* 0x000fe2000000000f */
[----:B------:R-:W-:Y:S01]  /*9bd0*/  FMUL R15, R43, R2 ;  /* 0x000000022b0f7220 */ /* 0x000fe20000400000 */
[----:B-1----:R-:W-:-:S03]  /*9be0*/  HADD2.F32 R20, -RZ, R5.H1_H1 ;  /* 0x30000005ff147230 */ /* 0x002fc60000004100 */
[----:B------:R-:W-:Y:S01]  /*9bf0*/  FFMA R15, R16, R0, R15 ;  /* 0x00000000100f7223 */ /* 0x000fe2000000000f */
[----:B------:R-:W-:-:S04]  /*9c00*/  HADD2.F32 R16, -RZ, R10.H0_H0 ;  /* 0x2000000aff107230 */ /* 0x000fc80000004100 */
[----:B------:R-:W-:Y:S01]  /*9c10*/  F2FP.F16.F32.PACK_AB R13, R15, R14 ;  /* 0x0000000e0f0d723e */ /* 0x000fe200000000ff */
[----:B------:R-:W-:Y:S01]  /*9c20*/  FFMA R16, R16, R0, R17 ;  /* 0x0000000010107223 */ /* 0x000fe20000000011 */
[----:B------:R-:W-:-:S04]  /*9c30*/  FMUL R17, R45, R2 ;  /* 0x000000022d117220 */ /* 0x000fc80000400000 */
[----:B------:R-:W-:Y:S01]  /*9c40*/  FFMA R17, R18, R0, R17 ;  /* 0x0000000012117223 */ /* 0x000fe20000000011 */
[----:B------:R-:W-:-:S04]  /*9c50*/  HADD2.F32 R18, -RZ, R11.H0_H0 ;  /* 0x2000000bff127230 */ /* 0x000fc80000004100 */
[----:B------:R-:W-:Y:S01]  /*9c60*/  F2FP.F16.F32.PACK_AB R14, R17, R16 ;  /* 0x00000010110e723e */ /* 0x000fe200000000ff */
[----:B------:R-:W-:Y:S01]  /*9c70*/  FFMA R18, R18, R0, R19 ;  /* 0x0000000012127223 */ /* 0x000fe20000000013 */
[--C-:B------:R-:W-:Y:S02]  /*9c80*/  HADD2.F32 R16, -RZ, R4.reuse.H0_H0 ;  /* 0x20000004ff107230 */ /* 0x100fe40000004100 */
[-C--:B------:R-:W-:Y:S01]  /*9c90*/  FMUL R17, R48, R2.reuse ;  /* 0x0000000230117220 */ /* 0x080fe20000400000 */
[----:B------:R-:W-:Y:S01]  /*9ca0*/  FMUL R19, R50, R2 ;  /* 0x0000000232137220 */ /* 0x000fe20000400000 */
[----:B------:R-:W-:Y:S01]  /*9cb0*/  F2FP.F16.F32.PACK_AB R15, R47, R18 ;  /* 0x000000122f0f723e */ /* 0x000fe200000000ff */
[----:B------:R-:W-:Y:S02]  /*9cc0*/  HADD2.F32 R18, -RZ, R4.H1_H1 ;  /* 0x30000004ff127230 */ /* 0x000fe40000004100 */
[-C--:B------:R-:W-:Y:S02]  /*9cd0*/  FFMA R16, R16, R0.reuse, R17 ;  /* 0x0000000010107223 */ /* 0x080fe40000000011 */
[----:B------:R1:W-:Y:S01]  /*9ce0*/  STSM.16.MT88.4 [R3+0x36000], R12 ;  /* 0x0360000c03007844 */ /* 0x0003e20000004200 */
[----:B------:R-:W-:Y:S01]  /*9cf0*/  FFMA R17, R18, R0, R49 ;  /* 0x0000000012117223 */ /* 0x000fe20000000031 */
[----:B------:R-:W-:-:S02]  /*9d00*/  HADD2.F32 R18, -RZ, R5.H0_H0 ;  /* 0x20000005ff127230 */ /* 0x000fc40000004100 */
[--C-:B-1----:R-:W-:Y:S02]  /*9d10*/  HADD2.F32 R12, -RZ, R6.reuse.H0_H0 ;  /* 0x20000006ff0c7230 */ /* 0x102fe40000004100 */
[----:B------:R-:W-:Y:S01]  /*9d20*/  FMUL R15, R52, R2 ;  /* 0x00000002340f7220 */ /* 0x000fe20000400000 */
[-C--:B------:R-:W-:Y:S01]  /*9d30*/  FFMA R13, R18, R0.reuse, R19 ;  /* 0x00000000120d7223 */ /* 0x080fe20000000013 */
[-C--:B------:R-:W-:Y:S01]  /*9d40*/  FFMA R14, R20, R0.reuse, R51 ;  /* 0x00000000140e7223 */ /* 0x080fe20000000033 */
[----:B------:R-:W-:Y:S02]  /*9d50*/  HADD2.F32 R18, -RZ, R6.H1_H1 ;  /* 0x30000006ff127230 */ /* 0x000fe40000004100 */
[----:B------:R-:W-:Y:S01]  /*9d60*/  FFMA R15, R12, R0, R15 ;  /* 0x000000000c0f7223 */ /* 0x000fe2000000000f */
[--C-:B------:R-:W-:Y:S02]  /*9d70*/  HADD2.F32 R12, -RZ, R7.reuse.H0_H0 ;  /* 0x20000007ff0c7230 */ /* 0x100fe40000004100 */
[----:B------:R-:W-:Y:S01]  /*9d80*/  FMUL R19, R54, R2 ;  /* 0x0000000236137220 */ /* 0x000fe20000400000 */
[----:B------:R-:W-:-:S02]  /*9d90*/  HADD2.F32 R20, -RZ, R7.H1_H1 ;  /* 0x30000007ff147230 */ /* 0x000fc40000004100 */
[-C--:B------:R-:W-:Y:S01]  /*9da0*/  FFMA R18, R18, R0.reuse, R53 ;  /* 0x0000000012127223 */ /* 0x080fe20000000035 */
[----:B------:R-:W-:Y:S01]  /*9db0*/  F2FP.F16.F32.PACK_AB R13, R14, R13 ;  /* 0x0000000d0e0d723e */ /* 0x000fe200000000ff */
[----:B------:R-:W-:Y:S01]  /*9dc0*/  FFMA R19, R12, R0, R19 ;  /* 0x000000000c137223 */ /* 0x000fe20000000013 */
[----:B------:R-:W-:Y:S01]  /*9dd0*/  F2FP.F16.F32.PACK_AB R12, R17, R16 ;  /* 0x00000010110c723e */ /* 0x000fe200000000ff */
[----:B------:R-:W-:Y:S01]  /*9de0*/  FFMA R20, R20, R0, R55 ;  /* 0x0000000014147223 */ /* 0x000fe20000000037 */
[----:B------:R-:W-:-:S04]  /*9df0*/  F2FP.F16.F32.PACK_AB R14, R18, R15 ;  /* 0x0000000f120e723e */ /* 0x000fc800000000ff */
        /* <DEDUP_REMOVED lines=20> */
.L_x_77:
[----:B------:R-:W-:Y:S05]  /*9f40*/  BSYNC B0 ;  /* 0x0000000000007941 */ /* 0x000fea0003800000 */
.L_x_76:
[----:B------:R-:W-:Y:S06]  /*9f50*/  BAR.SYNC.DEFER_BLOCKING 0x1, 0x100 ;  /* 0x0044000000007b1d */ /* 0x000fec0000010000 */
[----:B------:R-:W-:Y:S05]  /*9f60*/  @!P1 BRA `(.L_x_78) ;  /* 0x0000000000049947 */ /* 0x000fea0003800000 */
[----:B------:R-:W-:Y:S01]  /*9f70*/  BPT.TRAP 0x1 ;  /* 0x000000040000795c */ /* 0x000fe20000300000 */
.L_x_78:
        /* <DEDUP_REMOVED lines=9> */
.L_x_79:
[----:B------:R-:W-:-:S04]  /*a010*/  MOV R20, 0x1 ;  /* 0x0000000100147802 */ /* 0x000fc80000000f00 */
[----:B------:R-:W-:-:S04]  /*a020*/  SHF.L.U32 R20, R20, 0x1f, RZ ;  /* 0x0000001f14147819 */ /* 0x000fc800000006ff */
[----:B------:R-:W2:Y:S02]  /*a030*/  SYNCS.PHASECHK.TRANS64.TRYWAIT P3, [UR43+0x384e0], R20 ;  /* 0x0384e014ff0075a7 */ /* 0x000ea4000806016b */
[----:B--2---:R-:W-:Y:S05]  /*a040*/  @!P3 BRA `(.L_x_80) ;  /* 0x000000c000b8b947 */ /* 0x004fea0003800000 */
.L_x_360:
        /* <DEDUP_REMOVED lines=21> */
[----:B-1----:R-:W-:-:S02]  /*a1a0*/  HADD2.F32 R12, -RZ, R8.H0_H0 ;  /* 0x20000008ff0c7230 */ /* 0x002fc40000004100 */
[----:B------:R-:W-:Y:S02]  /*a1b0*/  HADD2.F32 R18, -RZ, R9.H1_H1 ;  /* 0x30000009ff127230 */ /* 0x000fe40000004100 */
[-C--:B--2---:R-:W-:Y:S01]  /*a1c0*/  FMUL R13, R13, R2.reuse ;  /* 0x000000020d0d7220 */ /* 0x084fe20000400000 */
[----:B---3--:R-:W-:-:S03]  /*a1d0*/  FMUL R15, R15, R2 ;  /* 0x000000020f0f7220 */ /* 0x008fc60000400000 */
[----:B------:R-:W-:Y:S01]  /*a1e0*/  FFMA R12, R12, R0, R13 ;  /* 0x000000000c0c7223 */ /* 0x000fe2000000000d */
[-C--:B----4-:R-:W-:Y:S01]  /*a1f0*/  FMUL R17, R16, R2.reuse ;  /* 0x0000000210117220 */ /* 0x090fe20000400000 */
[----:B------:R-:W-:Y:S02]  /*a200*/  HADD2.F32 R16, -RZ, R9.H0_H0 ;  /* 0x20000009ff107230 */ /* 0x000fe40000004100 */
[----:B-----5:R-:W-:Y:S01]  /*a210*/  FMUL R19, R14, R2 ;  /* 0x000000020e137220 */ /* 0x020fe20000400000 */
[----:B------:R-:W-:-:S05]  /*a220*/  HADD2.F32 R14, -RZ, R8.H1_H1 ;  /* 0x30000008ff0e7230 */ /* 0x000fca0000004100 */
[-C--:B------:R-:W-:Y:S01]  /*a230*/  FFMA R13, R14, R0.reuse, R15 ;  /* 0x000000000e0d7223 */ /* 0x080fe2000000000f */
[-C--:B------:R-:W-:Y:S01]  /*a240*/  FFMA R14, R16, R0.reuse, R17 ;  /* 0x00000000100e7223 */ /* 0x080fe20000000011 */
[----:B------:R-:W-:Y:S01]  /*a250*/  FFMA R15, R18, R0, R19 ;  /* 0x00000000120f7223 */ /* 0x000fe20000000013 */
[--C-:B------:R-:W-:Y:S02]  /*a260*/  HADD2.F32 R16, -RZ, R10.reuse.H0_H0 ;  /* 0x2000000aff107230 */ /* 0x100fe40000004100 */
[-C--:B------:R-:W-:Y:S01]  /*a270*/  FMUL R17, R33, R2.reuse ;  /* 0x0000000221117220 */ /* 0x080fe20000400000 */
[-C--:B------:R-:W-:Y:S01]  /*a280*/  FMUL R19, R22, R2.reuse ;  /* 0x0000000216137220 */ /* 0x080fe20000400000 */
[----:B------:R-:W-:Y:S02]  /*a290*/  HADD2.F32 R18, -RZ, R10.H1_H1 ;  /* 0x3000000aff127230 */ /* 0x000fe40000004100 */
[----:B------:R-:W-:Y:S01]  /*a2a0*/  FMUL R21, R21, R2 ;  /* 0x0000000215157220 */ /* 0x000fe20000400000 */
[----:B------:R-:W-:-:S02]  /*a2b0*/  HADD2.F32 R22, -RZ, R11.H0_H0 ;  /* 0x2000000bff167230 */ /* 0x000fc40000004100 */
[----:B------:R-:W-:Y:S01]  /*a2c0*/  FFMA R16, R16, R0, R17 ;  /* 0x0000000010107223 */ /* 0x000fe20000000011 */
[----:B------:R-:W-:Y:S01]  /*a2d0*/  F2FP.F16.F32.PACK_AB R12, R13, R12 ;  /* 0x0000000c0d0c723e */ /* 0x000fe200000000ff */
[----:B------:R-:W-:Y:S01]  /*a2e0*/  FFMA R17, R18, R0, R19 ;  /* 0x0000000012117223 */ /* 0x000fe20000000013 */
[----:B------:R-:W-:Y:S01]  /*a2f0*/  FMUL R19, R26, R2 ;  /* 0x000000021a137220 */ /* 0x000fe20000400000 */
[----:B------:R-:W-:Y:S01]  /*a300*/  FFMA R18, R22, R0, R21 ;  /* 0x0000000016127223 */ /* 0x000fe20000000015 */
[----:B------:R-:W-:Y:S02]  /*a310*/  HADD2.F32 R22, -RZ, R11.H1_H1 ;  /* 0x3000000bff167230 */ /* 0x000fe40000004100 */
[----:B------:R-:W-:Y:S01]  /*a320*/  FMUL R21, R25, R2 ;  /* 0x0000000219157220 */ /* 0x000fe20000400000 */
[--C-:B------:R-:W-:Y:S01]  /*a330*/  HADD2.F32 R26, -RZ, R4.reuse.H1_H1 ;  /* 0x30000004ff1a7230 */ /* 0x100fe20000004100 */
[----:B------:R-:W-:Y:S01]  /*a340*/  F2FP.F16.F32.PACK_AB R13, R15, R14 ;  /* 0x0000000e0f0d723e */ /* 0x000fe200000000ff */
[----:B------:R-:W-:Y:S01]  /*a350*/  FMUL R25, R24, R2 ;  /* 0x0000000218197220 */ /* 0x000fe20000400000 */
[----:B------:R-:W-:-:S02]  /*a360*/  HADD2.F32 R24, -RZ, R4.H0_H0 ;  /* 0x20000004ff187230 */ /* 0x000fc40000004100 */
[----:B------:R-:W-:Y:S01]  /*a370*/  FFMA R19, R22, R0, R19 ;  /* 0x0000000016137223 */ /* 0x000fe20000000013 */
[----:B------:R-:W-:Y:S01]  /*a380*/  F2FP.F16.F32.PACK_AB R14, R17, R16 ;  /* 0x00000010110e723e */ /* 0x000fe200000000ff */
[----:B------:R-:W-:Y:S01]  /*a390*/  FFMA R22, R26, R0, R25 ;  /* 0x000000001a167223 */ /* 0x000fe20000000019 */
[----:B------:R-:W-:Y:S01]  /*a3a0*/  FMUL R25, R29, R2 ;  /* 0x000000021d197220 */ /* 0x000fe20000400000 */
[----:B------:R-:W-:Y:S01]  /*a3b0*/  FFMA R21, R24, R0, R21 ;  /* 0x0000000018157223 */ /* 0x000fe20000000015 */
[--C-:B------:R-:W-:Y:S02]  /*a3c0*/  HADD2.F32 R24, -RZ, R5.reuse.H0_H0 ;  /* 0x20000005ff187230 */ /* 0x100fe40000004100 */
[----:B------:R-:W-:Y:S01]  /*a3d0*/  FMUL R27, R27, R2 ;  /* 0x000000021b1b7220 */ /* 0x000fe20000400000 */
[----:B------:R-:W-:Y:S01]  /*a3e0*/  HADD2.F32 R26, -RZ, R5.H1_H1 ;  /* 0x30000005ff1a7230 */ /* 0x000fe20000004100 */
[----:B------:R-:W-:Y:S01]  /*a3f0*/  F2FP.F16.F32.PACK_AB R15, R19, R18 ;  /* 0x00000012130f723e */ /* 0x000fe200000000ff */
[----:B------:R-:W-:Y:S01]  /*a400*/  FMUL R29, R28, R2 ;  /* 0x000000021c1d7220 */ /* 0x000fe20000400000 */
[----:B------:R-:W-:-:S02]  /*a410*/  HADD2.F32 R28, -RZ, R6.H0_H0 ;  /* 0x20000006ff1c7230 */ /* 0x000fc40000004100 */
[-C--:B------:R-:W-:Y:S01]  /*a420*/  FFMA R25, R24, R0.reuse, R25 ;  /* 0x0000000018197223 */ /* 0x080fe20000000019 */
[----:B------:R-:W-:Y:S01]  /*a430*/  FFMA R24, R26, R0, R27 ;  /* 0x000000001a187223 */ /* 0x000fe2000000001b */
[----:B------:R-:W-:Y:S02]  /*a440*/  HADD2.F32 R26, -RZ, R6.H1_H1 ;  /* 0x30000006ff1a7230 */ /* 0x000fe40000004100 */
[----:B------:R-:W-:Y:S01]  /*a450*/  FMUL R27, R32, R2 ;  /* 0x00000002201b7220 */ /* 0x000fe20000400000 */
[----:B------:R-:W-:Y:S01]  /*a460*/  FFMA R29, R28, R0, R29 ;  /* 0x000000001c1d7223 */ /* 0x000fe2000000001d */
[--C-:B------:R-:W-:Y:S02]  /*a470*/  HADD2.F32 R28, -RZ, R7.reuse.H0_H0 ;  /* 0x20000007ff1c7230 */ /* 0x100fe40000004100 */
[----:B------:R-:W-:Y:S01]  /*a480*/  FMUL R31, R31, R2 ;  /* 0x000000021f1f7220 */ /* 0x000fe20000400000 */
[----:B------:R-:W-:Y:S01]  /*a490*/  FFMA R26, R26, R0, R27 ;  /* 0x000000001a1a7223 */ /* 0x000fe2000000001b */
[----:B------:R-:W-:Y:S01]  /*a4a0*/  F2FP.F16.F32.PACK_AB R16, R22, R21 ;  /* 0x000000151610723e */ /* 0x000fe200000000ff */
[----:B------:R1:W-:Y:S01]  /*a4b0*/  STSM.16.MT88.4 [R3+0x30000], R12 ;  /* 0x0300000c03007844 */ /* 0x0003e20000004200 */
[----:B------:R-:W-:Y:S01]  /*a4c0*/  FMUL R33, R30, R2 ;  /* 0x000000021e217220 */ /* 0x000fe20000400000 */
[----:B------:R-:W-:-:S02]  /*a4d0*/  HADD2.F32 R30, -RZ, R7.H1_H1 ;  /* 0x30000007ff1e7230 */ /* 0x000fc40000004100 */
[-C--:B------:R-:W-:Y:S01]  /*a4e0*/  FFMA R31, R28, R0.reuse, R31 ;  /* 0x000000001c1f7223 */ /* 0x080fe2000000001f */
[----:B------:R-:W-:Y:S02]  /*a4f0*/  F2FP.F16.F32.PACK_AB R17, R24, R25 ;  /* 0x000000191811723e */ /* 0x000fe400000000ff */
[----:B------:R-:W-:Y:S01]  /*a500*/  F2FP.F16.F32.PACK_AB R18, R26, R29 ;  /* 0x0000001d1a12723e */ /* 0x000fe200000000ff */
        /* <DEDUP_REMOVED lines=21> */
.L_x_82:
[----:B------:R-:W-:Y:S05]  /*a660*/  BSYNC B0 ;  /* 0x0000000000007941 */ /* 0x000fea0003800000 */
.L_x_81:
[----:B------:R-:W-:Y:S06]  /*a670*/  BAR.SYNC.DEFER_BLOCKING 0x1, 0x100 ;  /* 0x0044000000007b1d */ /* 0x000fec0000010000 */
[----:B------:R-:W-:Y:S05]  /*a680*/  @!P1 BRA `(.L_x_83) ;  /* 0x0000000000049947 */ /* 0x000fea0003800000 */
[----:B------:R-:W-:Y:S01]  /*a690*/  BPT.TRAP 0x1 ;  /* 0x000000040000795c */ /* 0x000fe20000300000 */
.L_x_83:
        /* <DEDUP_REMOVED lines=9> */
.L_x_84:
[----:B------:R-:W2:Y:S02]  /*a730*/  SYNCS.PHASECHK.TRANS64.TRYWAIT P3, [UR43+0x384e8], R20 ;  /* 0x0384e814ff0075a7 */ /* 0x000ea4000806016b */
[----:B--2---:R-:W-:Y:S05]  /*a740*/  @!P3 BRA `(.L_x_85) ;  /* 0x000000bc0010b947 */ /* 0x004fea0003800000 */
.L_x_361:
        /* <DEDUP_REMOVED lines=19> */
[----:B------:R-:W-:Y:S05]  /*a880*/  WARPSYNC.ALL ;  /* 0x0000000000007948 */ /* 0x000fea0003800000 */
[----:B------:R-:W-:Y:S01]  /*a890*/  BSSY B0, `(.L_x_86) ;  /* 0x000003d000007945 */ /* 0x000fe20003800000 */
[----:B--2---:R-:W-:-:S02]  /*a8a0*/  HADD2.F32 R12, -RZ, R8.H0_H0 ;  /* 0x20000008ff0c7230 */ /* 0x004fc40000004100 */
[----:B------:R-:W-:Y:S02]  /*a8b0*/  HADD2.F32 R14, -RZ, R8.H1_H1 ;  /* 0x30000008ff0e7230 */ /* 0x000fe40000004100 */
[--C-:B------:R-:W-:Y:S02]  /*a8c0*/  HADD2.F32 R16, -RZ, R9.reuse.H0_H0 ;  /* 0x20000009ff107230 */ /* 0x100fe40000004100 */
[-C--:B------:R-:W-:Y:S01]  /*a8d0*/  FFMA R12, R12, R0.reuse, R13 ;  /* 0x000000000c0c7223 */ /* 0x080fe2000000000d */
[----:B------:R-:W-:Y:S02]  /*a8e0*/  HADD2.F32 R18, -RZ, R9.H1_H1 ;  /* 0x30000009ff127230 */ /* 0x000fe40000004100 */
[-C--:B------:R-:W-:Y:S01]  /*a8f0*/  FFMA R13, R14, R0.reuse, R57 ;  /* 0x000000000e0d7223 */ /* 0x080fe20000000039 */
[----:B------:R-:W-:Y:S02]  /*a900*/  HADD2.F32 R22, -RZ, R11.H0_H0 ;  /* 0x2000000bff167230 */ /* 0x000fe40000004100 */
[----:B------:R-:W-:Y:S01]  /*a910*/  FFMA R14, R16, R0, R15 ;  /* 0x00000000100e7223 */ /* 0x000fe2000000000f */
[----:B------:R-:W-:-:S02]  /*a920*/  HADD2.F32 R16, -RZ, R10.H0_H0 ;  /* 0x2000000aff107230 */ /* 0x000fc40000004100 */
[-C--:B------:R-:W-:Y:S01]  /*a930*/  FFMA R15, R18, R0.reuse, R59 ;  /* 0x00000000120f7223 */ /* 0x080fe2000000003b */
[----:B------:R-:W-:Y:S02]  /*a940*/  HADD2.F32 R18, -RZ, R10.H1_H1 ;  /* 0x3000000aff127230 */ /* 0x000fe40000004100 */
[-C--:B------:R-:W-:Y:S01]  /*a950*/  FFMA R19, R22, R0.reuse, R19 ;  /* 0x0000000016137223 */ /* 0x080fe20000000013 */
[----:B------:R-:W-:Y:S02]  /*a960*/  HADD2.F32 R24, -RZ, R11.H1_H1 ;  /* 0x3000000bff187230 */ /* 0x000fe40000004100 */
[-C--:B------:R-:W-:Y:S01]  /*a970*/  FFMA R17, R16, R0.reuse, R17 ;  /* 0x0000000010117223 */ /* 0x080fe20000000011 */
[----:B-1----:R-:W-:Y:S02]  /*a980*/  HADD2.F32 R22, -RZ, R4.H0_H0 ;  /* 0x20000004ff167230 */ /* 0x002fe40000004100 */
[----:B------:R-:W-:Y:S01]  /*a990*/  FFMA R16, R18, R0, R61 ;  /* 0x0000000012107223 */ /* 0x000fe2000000003d */
[----:B------:R-:W-:-:S02]  /*a9a0*/  HADD2.F32 R26, -RZ, R5.H0_H0 ;  /* 0x20000005ff1a7230 */ /* 0x000fc40000004100 */
[-C--:B------:R-:W-:Y:S01]  /*a9b0*/  FFMA R18, R24, R0.reuse, R63 ;  /* 0x0000000018127223 */ /* 0x080fe2000000003f */
[----:B------:R-:W-:Y:S02]  /*a9c0*/  HADD2.F32 R24, -RZ, R4.H1_H1 ;  /* 0x30000004ff187230 */ /* 0x000fe40000004100 */
        /* <DEDUP_REMOVED lines=10> */
[----:B------:R-:W-:Y:S01]  /*aa70*/  FFMA R29, R30, R0, R29 ;  /* 0x000000001e1d7223 */ /* 0x000fe2000000001d */
[----:B------:R-:W-:Y:S01]  /*aa80*/  F2FP.F16.F32.PACK_AB R12, R13, R12 ;  /* 0x0000000c0d0c723e */ /* 0x000fe200000000ff */
[----:B------:R-:W-:Y:S01]  /*aa90*/  FFMA R26, R28, R0, R69 ;  /* 0x000000001c1a7223 */ /* 0x000fe20000000045 */
[----:B------:R-:W-:Y:S01]  /*aaa0*/  F2FP.F16.F32.PACK_AB R13, R15, R14 ;  /* 0x0000000e0f0d723e */ /* 0x000fe200000000ff */
[----:B------:R-:W-:Y:S01]  /*aab0*/  FFMA R28, R32, R0, R71 ;  /* 0x00000000201c7223 */ /* 0x000fe20000000047 */
[----:B------:R-:W-:-:S02]  /*aac0*/  F2FP.F16.F32.PACK_AB R14, R16, R17 ;  /* 0x00000011100e723e */ /* 0x000fc400000000ff */
[----:B------:R-:W-:Y:S02]  /*aad0*/  F2FP.F16.F32.PACK_AB R15, R18, R19 ;  /* 0x00000013120f723e */ /* 0x000fe400000000ff */
[----:B------:R-:W-:Y:S02]  /*aae0*/  F2FP.F16.F32.PACK_AB R16, R22, R21 ;  /* 0x000000151610723e */ /* 0x000fe400000000ff */
[----:B------:R-:W-:Y:S01]  /*aaf0*/  F2FP.F16.F32.PACK_AB R17, R24, R25 ;  /* 0x000000191811723e */ /* 0x000fe200000000ff */
[----:B------:R1:W-:Y:S01]  /*ab00*/  STSM.16.MT88.4 [R3+0x32000], R12 ;  /* 0x0320000c03007844 */ /* 0x0003e20000004200 */
        /* <DEDUP_REMOVED lines=21> */
.L_x_87:
[----:B------:R-:W-:Y:S05]  /*ac60*/  BSYNC B0 ;  /* 0x0000000000007941 */ /* 0x000fea0003800000 */
.L_x_86:
[----:B------:R-:W-:Y:S06]  /*ac70*/  BAR.SYNC.DEFER_BLOCKING 0x1, 0x100 ;  /* 0x0044000000007b1d */ /* 0x000fec0000010000 */
[----:B------:R-:W-:Y:S05]  /*ac80*/  @!P1 BRA `(.L_x_88) ;  /* 0x0000000000049947 */ /* 0x000fea0003800000 */
[----:B------:R-:W-:Y:S01]  /*ac90*/  BPT.TRAP 0x1 ;  /* 0x000000040000795c */ /* 0x000fe20000300000 */
.L_x_88:
        /* <DEDUP_REMOVED lines=9> */
.L_x_89:
[----:B------:R-:W2:Y:S02]  /*ad30*/  SYNCS.PHASECHK.TRANS64.TRYWAIT P3, [UR43+0x384f0], R20 ;  /* 0x0384f014ff0075a7 */ /* 0x000ea4000806016b */
[----:B--2---:R-:W-:Y:S05]  /*ad40*/  @!P3 BRA `(.L_x_90) ;  /* 0x000000b400a8b947 */ /* 0x004fea0003800000 */
.L_x_362:
        /* <DEDUP_REMOVED lines=24> */
[-C--:B---3--:R-:W-:Y:S01]  /*aed0*/  FMUL R15, R14, R2.reuse ;  /* 0x000000020e0f7220 */ /* 0x088fe20000400000 */
[--C-:B------:R-:W-:Y:S02]  /*aee0*/  HADD2.F32 R14, -RZ, R8.reuse.H1_H1 ;  /* 0x30000008ff0e7230 */ /* 0x100fe40000004100 */
[----:B----4-:R-:W-:Y:S01]  /*aef0*/  FMUL R17, R12, R2 ;  /* 0x000000020c117220 */ /* 0x010fe20000400000 */
[----:B------:R-:W-:Y:S02]  /*af00*/  HADD2.F32 R12, -RZ, R8.H0_H0 ;  /* 0x20000008ff0c7230 */ /* 0x000fe40000004100 */
[----:B------:R-:W-:Y:S01]  /*af10*/  FFMA R15, R14, R0, R15 ;  /* 0x000000000e0f7223 */ /* 0x000fe2000000000f */
[----:B-----5:R-:W-:-:S02]  /*af20*/  FMUL R19, R19, R2 ;  /* 0x0000000213137220 */ /* 0x020fc40000400000 */
[-C--:B------:R-:W-:Y:S01]  /*af30*/  FFMA R12, R12, R0.reuse, R13 ;  /* 0x000000000c0c7223 */ /* 0x080fe2000000000d */
[-C--:B------:R-:W-:Y:S01]  /*af40*/  FFMA R13, R16, R0.reuse, R17 ;  /* 0x00000000100d7223 */ /* 0x080fe20000000011 */
[----:B------:R-:W-:Y:S01]  /*af50*/  FFMA R14, R18, R0, R19 ;  /* 0x00000000120e7223 */ /* 0x000fe20000000013 */
[--C-:B------:R-:W-:Y:S02]  /*af60*/  HADD2.F32 R16, -RZ, R10.reuse.H0_H0 ;  /* 0x2000000aff107230 */ /* 0x100fe40000004100 */
[-C--:B------:R-:W-:Y:S01]  /*af70*/  FMUL R17, R24, R2.reuse ;  /* 0x0000000218117220 */ /* 0x080fe20000400000 */
[----:B------:R-:W-:Y:S02]  /*af80*/  HADD2.F32 R18, -RZ, R10.H1_H1 ;  /* 0x3000000aff127230 */ /* 0x000fe40000004100 */
[----:B------:R-:W-:Y:S01]  /*af90*/  FMUL R19, R22, R2 ;  /* 0x0000000216137220 */ /* 0x000fe20000400000 */
[--C-:B------:R-:W-:Y:S02]  /*afa0*/  HADD2.F32 R22, -RZ, R11.reuse.H0_H0 ;  /* 0x2000000bff167230 */ /* 0x100fe40000004100 */
[----:B------:R-:W-:Y:S01]  /*afb0*/  FFMA R17, R16, R0, R17 ;  /* 0x0000000010117223 */ /* 0x000fe20000000011 */
[----:B------:R-:W-:-:S02]  /*afc0*/  HADD2.F32 R24, -RZ, R11.H1_H1 ;  /* 0x3000000bff187230 */ /* 0x000fc40000004100 */
[----:B------:R-:W-:Y:S01]  /*afd0*/  FMUL R21, R21, R2 ;  /* 0x0000000215157220 */ /* 0x000fe20000400000 */
[----:B------:R-:W-:Y:S01]  /*afe0*/  FFMA R16, R18, R0, R19 ;  /* 0x0000000012107223 */ /* 0x000fe20000000013 */
[----:B------:R-:W-:Y:S01]  /*aff0*/  F2FP.F16.F32.PACK_AB R13, R14, R13 ;  /* 0x0000000d0e0d723e */ /* 0x000fe200000000ff */
[----:B------:R-:W-:Y:S01]  /*b000*/  FMUL R25, R25, R2 ;  /* 0x0000000219197220 */ /* 0x000fe20000400000 */
[----:B------:R-:W-:Y:S01]  /*b010*/  FFMA R21, R22, R0, R21 ;  /* 0x0000000016157223 */ /* 0x000fe20000000015 */
[--C-:B------:R-:W-:Y:S01]  /*b020*/  HADD2.F32 R22, -RZ, R4.reuse.H0_H0 ;  /* 0x20000004ff167230 */ /* 0x100fe20000004100 */
[----:B------:R-:W-:Y:S01]  /*b030*/  F2FP.F16.F32.PACK_AB R12, R15, R12 ;  /* 0x0000000c0f0c723e */ /* 0x000fe200000000ff */
[----:B------:R-:W-:Y:S01]  /*b040*/  FFMA R18, R24, R0, R25 ;  /* 0x0000000018127223 */ /* 0x000fe20000000019 */
[-C--:B------:R-:W-:Y:S01]  /*b050*/  FMUL R19, R28, R2.reuse ;  /* 0x000000021c137220 */ /* 0x080fe20000400000 */
[----:B------:R-:W-:Y:S01]  /*b060*/  HADD2.F32 R24, -RZ, R4.H1_H1 ;  /* 0x30000004ff187230 */ /* 0x000fe20000004100 */
[----:B------:R-:W-:Y:S01]  /*b070*/  F2FP.F16.F32.PACK_AB R14, R16, R17 ;  /* 0x00000011100e723e */ /* 0x000fe200000000ff */
[----:B------:R-:W-:Y:S01]  /*b080*/  FMUL R25, R27, R2 ;  /* 0x000000021b197220 */ /* 0x000fe20000400000 */
[----:B------:R-:W-:-:S02]  /*b090*/  HADD2.F32 R28, -RZ, R5.H1_H1 ;  /* 0x30000005ff1c7230 */ /* 0x000fc40000004100 */
[----:B------:R-:W-:Y:S01]  /*b0a0*/  FFMA R19, R22, R0, R19 ;  /* 0x0000000016137223 */ /* 0x000fe20000000013 */
[----:B------:R-:W-:Y:S01]  /*b0b0*/  F2FP.F16.F32.PACK_AB R15, R18, R21 ;  /* 0x00000015120f723e */ /* 0x000fe200000000ff */
[----:B------:R-:W-:Y:S01]  /*b0c0*/  FMUL R27, R26, R2 ;  /* 0x000000021a1b7220 */ /* 0x000fe20000400000 */
[----:B------:R-:W-:Y:S02]  /*b0d0*/  HADD2.F32 R26, -RZ, R5.H0_H0 ;  /* 0x20000005ff1a7230 */ /* 0x000fe40000004100 */
[----:B------:R-:W-:Y:S01]  /*b0e0*/  FFMA R22, R24, R0, R25 ;  /* 0x0000000018167223 */ /* 0x000fe20000000019 */
[----:B------:R-:W-:Y:S01]  /*b0f0*/  FMUL R29, R29, R2 ;  /* 0x000000021d1d7220 */ /* 0x000fe20000400000 */
[----:B------:R1:W-:Y:S01]  /*b100*/  STSM.16.MT88.4 [R3+0x34000], R12 ;  /* 0x0340000c03007844 */ /* 0x0003e20000004200 */
[-C--:B------:R-:W-:Y:S01]  /*b110*/  FFMA R27, R26, R0.reuse, R27 ;  /* 0x000000001a1b7223 */ /* 0x080fe2000000001b */
[--C-:B------:R-:W-:Y:S02]  /*b120*/  HADD2.F32 R26, -RZ, R6.reuse.H0_H0 ;  /* 0x20000006ff1a7230 */ /* 0x100fe40000004100 */
        /* <DEDUP_REMOVED lines=11> */
[----:B------:R-:W-:Y:S02]  /*b1e0*/  FMUL R33, R33, R2 ;  /* 0x0000000221217220 */ /* 0x000fe40000400000 */
[-C--:B------:R-:W-:Y:S02]  /*b1f0*/  FFMA R31, R30, R0.reuse, R31 ;  /* 0x000000001e1f7223 */ /* 0x080fe4000000001f */
        /* <DEDUP_REMOVED lines=22> */
.L_x_92:
[----:B------:R-:W-:Y:S05]  /*b360*/  BSYNC B0 ;  /* 0x0000000000007941 */ /* 0x000fea0003800000 */
.L_x_91:
[----:B------:R-:W-:Y:S06]  /*b370*/  BAR.SYNC.DEFER_BLOCKING 0x1, 0x100 ;  /* 0x0044000000007b1d */ /* 0x000fec0000010000 */
[----:B------:R-:W-:Y:S05]  /*b380*/  @!P1 BRA `(.L_x_93) ;  /* 0x0000000000049947 */ /* 0x000fea0003800000 */
[----:B------:R-:W-:Y:S01]  /*b390*/  BPT.TRAP 0x1 ;  /* 0x000000040000795c */ /* 0x000fe20000300000 */
.L_x_93:
        /* <DEDUP_REMOVED lines=9> */
.L_x_94:
[----:B------:R-:W2:Y:S02]  /*b430*/  SYNCS.PHASECHK.TRANS64.TRYWAIT P3, [UR43+0x384f8], R20 ;  /* 0x0384f814ff0075a7 */ /* 0x000ea4000806016b */
[----:B--2---:R-:W-:Y:S05]  /*b440*/  @!P3 BRA `(.L_x_95) ;  /* 0x000000b00000b947 */ /* 0x004fea0003800000 */
.L_x_363:
        /* <DEDUP_REMOVED lines=29> */
[----:B------:R-:W-:Y:S01]  /*b620*/  FFMA R14, R18, R0, R75 ;  /* 0x00000000120e7223 */ /* 0x000fe2000000004b */
[----:B------:R-:W-:Y:S01]  /*b630*/  FMUL R15, R76, R2 ;  /* 0x000000024c0f7220 */ /* 0x000fe20000400000 */
        /* <DEDUP_REMOVED lines=20> */
[----:B------:R-:W-:Y:S01]  /*b780*/  F2FP.F16.F32.PACK_AB R13, R14, R13 ;  /* 0x0000000d0e0d723e */ /* 0x000fe200000000ff */
[-C--:B------:R-:W-:Y:S01]  /*b790*/  FFMA R26, R28, R0.reuse, R85 ;  /* 0x000000001c1a7223 */ /* 0x080fe20000000055 */
        /* <DEDUP_REMOVED lines=28> */
.L_x_97:
[----:B------:R-:W-:Y:S05]  /*b960*/  BSYNC B0 ;  /* 0x0000000000007941 */ /* 0x000fea0003800000 */
.L_x_96:
[----:B------:R-:W-:Y:S06]  /*b970*/  BAR.SYNC.DEFER_BLOCKING 0x1, 0x100 ;  /* 0x0044000000007b1d */ /* 0x000fec0000010000 */
[----:B------:R-:W-:Y:S05]  /*b980*/  @!P1 BRA `(.L_x_98) ;  /* 0x0000000000049947 */ /* 0x000fea0003800000 */
[----:B------:R-:W-:Y:S01]  /*b990*/  BPT.TRAP 0x1 ;  /* 0x000000040000795c */ /* 0x000fe20000300000 */
.L_x_98:
        /* <DEDUP_REMOVED lines=9> */
.L_x_99:
[----:B------:R-:W2:Y:S02]  /*ba30*/  SYNCS.PHASECHK.TRANS64.TRYWAIT P3, [UR43+0x384e0], R157 ;  /* 0x0384e09dff0075a7 */ /* 0x000ea4000806016b */
[----:B--2---:R-:W-:Y:S05]  /*ba40*/  @!P3 BRA `(.L_x_100) ;  /* 0x000000a80098b947 */ /* 0x004fea0003800000 */
.L_x_364:
        /* <DEDUP_REMOVED lines=26> */
[-C--:B----4-:R-:W-:Y:S01]  /*bbf0*/  FMUL R17, R12, R2.reuse ;  /* 0x000000020c117220 */ /* 0x090fe20000400000 */
[----:B------:R-:W-:Y:S02]  /*bc00*/  HADD2.F32 R12, -RZ, R8.H0_H0 ;  /* 0x20000008ff0c7230 */ /* 0x000fe40000004100 */
[----:B-----5:R-:W-:Y:S01]  /*bc10*/  FMUL R19, R19, R2 ;  /* 0x0000000213137220 */ /* 0x020fe20000400000 */
[----:B------:R-:W-:-:S02]  /*bc20*/  FFMA R17, R16, R0, R17 ;  /* 0x0000000010117223 */ /* 0x000fc40000000011 */
        /* <DEDUP_REMOVED lines=14> */
[-C--:B------:R-:W-:Y:S01]  /*bd10*/  FFMA R21, R22, R0.reuse, R21 ;  /* 0x0000000016157223 */ /* 0x080fe20000000015 */
        /* <DEDUP_REMOVED lines=52> */
.L_x_102:
[----:B------:R-:W-:Y:S05]  /*c060*/  BSYNC B0 ;  /* 0x0000000000007941 */ /* 0x000fea0003800000 */
.L_x_101:
[----:B------:R-:W-:Y:S06]  /*c070*/  BAR.SYNC.DEFER_BLOCKING 0x1, 0x100 ;  /* 0x0044000000007b1d */ /* 0x000fec0000010000 */
[----:B------:R-:W-:Y:S05]  /*c080*/  @!P1 BRA `(.L_x_103) ;  /* 0x0000000000049947 */ /* 0x000fea0003800000 */
[----:B------:R-:W-:Y:S01]  /*c090*/  BPT.TRAP 0x1 ;  /* 0x000000040000795c */ /* 0x000fe20000300000 */
.L_x_103:
        /* <DEDUP_REMOVED lines=9> */
.L_x_104:
[----:B------:R-:W2:Y:S02]  /*c130*/  SYNCS.PHASECHK.TRANS64.TRYWAIT P3, [UR43+0x384e8], R157 ;  /* 0x0384e89dff0075a7 */ /* 0x000ea4000806016b */
[----:B--2---:R-:W-:Y:S05]  /*c140*/  @!P3 BRA `(.L_x_105) ;  /* 0x000000a000f0b947 */ /* 0x004fea0003800000 */
.L_x_365:
        /* <DEDUP_REMOVED lines=81> */
.L_x_107:
[----:B------:R-:W-:Y:S05]  /*c660*/  BSYNC B0 ;  /* 0x0000000000007941 */ /* 0x000fea0003800000 */
.L_x_106:
[----:B------:R-:W-:Y:S06]  /*c670*/  BAR.SYNC.DEFER_BLOCKING 0x1, 0x100 ;  /* 0x0044000000007b1d */ /* 0x000fec0000010000 */
[----:B------:R-:W-:Y:S05]  /*c680*/  @!P1 BRA `(.L_x_108) ;  /* 0x0000000000049947 */ /* 0x000fea0003800000 */
[----:B------:R-:W-:Y:S01]  /*c690*/  BPT.TRAP 0x1 ;  /* 0x000000040000795c */ /* 0x000fe20000300000 */
.L_x_108:
        /* <DEDUP_REMOVED lines=9> */
.L_x_109:
[----:B------:R-:W2:Y:S02]  /*c730*/  SYNCS.PHASECHK.TRANS64.TRYWAIT P3, [UR43+0x384f0], R157 ;  /* 0x0384f09dff0075a7 */ /* 0x000ea4000806016b */
[----:B--2---:R-:W-:Y:S05]  /*c740*/  @!P3 BRA `(.L_x_110) ;  /* 0x0000009c0088b947 */ /* 0x004fea0003800000 */
.L_x_366:
        /* <DEDUP_REMOVED lines=97> */
.L_x_112:
[----:B------:R-:W-:Y:S05]  /*cd60*/  BSYNC B0 ;  /* 0x0000000000007941 */ /* 0x000fea0003800000 */
.L_x_111:
[----:B------:R-:W-:Y:S06]  /*cd70*/  BAR.SYNC.DEFER_BLOCKING 0x1, 0x100 ;  /* 0x0044000000007b1d */ /* 0x000fec0000010000 */
[----:B------:R-:W-:Y:S05]  /*cd80*/  @!P1 BRA `(.L_x_113) ;  /* 0x0000000000049947 */ /* 0x000fea0003800000 */
[----:B------:R-:W-:Y:S01]  /*cd90*/  BPT.TRAP 0x1 ;  /* 0x000000040000795c */ /* 0x000fe20000300000 */
.L_x_113:
        /* <DEDUP_REMOVED lines=9> */
.L_x_114:
[----:B------:R-:W2:Y:S02]  /*ce30*/  SYNCS.PHASECHK.TRANS64.TRYWAIT P3, [UR43+0x384f8], R157 ;  /* 0x0384f89dff0075a7 */ /* 0x000ea4000806016b */
[----:B--2---:R-:W-:Y:S05]  /*ce40*/  @!P3 BRA `(.L_x_115) ;  /* 0x0000009400e0b947 */ /* 0x004fea0003800000 */
.L_x_367:
        /* <DEDUP_REMOVED lines=81> */
.L_x_117:
[----:B------:R-:W-:Y:S05]  /*d360*/  BSYNC B0 ;  /* 0x0000000000007941 */ /* 0x000fea0003800000 */
.L_x_116:
[----:B------:R-:W-:Y:S06]  /*d370*/  BAR.SYNC.DEFER_BLOCKING 0x1, 0x100 ;  /* 0x0044000000007b1d */ /* 0x000fec0000010000 */
[----:B------:R-:W-:Y:S05]  /*d380*/  @!P1 BRA `(.L_x_118) ;  /* 0x0000000000049947 */ /* 0x000fea0003800000 */
[----:B------:R-:W-:Y:S01]  /*d390*/  BPT.TRAP 0x1 ;  /* 0x000000040000795c */ /* 0x000fe20000300000 */
.L_x_118:
        /* <DEDUP_REMOVED lines=9> */
.L_x_119:
[----:B------:R-:W2:Y:S02]  /*d430*/  SYNCS.PHASECHK.TRANS64.TRYWAIT P3, [UR43+0x384e0], R20 ;  /* 0x0384e014ff0075a7 */ /* 0x000ea4000806016b */
[----:B--2---:R-:W-:Y:S05]  /*d440*/  @!P3 BRA `(.L_x_120) ;  /* 0x000000900078b947 */ /* 0x004fea0003800000 */
.L_x_368:
        /* <DEDUP_REMOVED lines=97> */
.L_x_122:
[----:B------:R-:W-:Y:S05]  /*da60*/  BSYNC B0 ;  /* 0x0000000000007941 */ /* 0x000fea0003800000 */
.L_x_121:
[----:B------:R-:W-:Y:S06]  /*da70*/  BAR.SYNC.DEFER_BLOCKING 0x1, 0x100 ;  /* 0x0044000000007b1d */ /* 0x000fec0000010000 */
[----:B------:R-:W-:Y:S05]  /*da80*/  @!P1 BRA `(.L_x_123) ;  /* 0x0000000000049947 */ /* 0x000fea0003800000 */
[----:B------:R-:W-:Y:S01]  /*da90*/  BPT.TRAP 0x1 ;  /* 0x000000040000795c */ /* 0x000fe20000300000 */
.L_x_123:
        /* <DEDUP_REMOVED lines=9> */
.L_x_124:
[----:B------:R-:W2:Y:S02]  /*db30*/  SYNCS.PHASECHK.TRANS64.TRYWAIT P3, [UR43+0x384e8], R20 ;  /* 0x0384e814ff0075a7 */ /* 0x000ea4000806016b */
[----:B--2---:R-:W-:Y:S05]  /*db40*/  @!P3 BRA `(.L_x_125) ;  /* 0x0000008800d0b947 */ /* 0x004fea0003800000 */
.L_x_369:
        /* <DEDUP_REMOVED lines=81> */
.L_x_127:
[----:B------:R-:W-:Y:S05]  /*e060*/  BSYNC B0 ;  /* 0x0000000000007941 */ /* 0x000fea0003800000 */
.L_x_126:
[----:B------:R-:W-:Y:S06]  /*e070*/  BAR.SYNC.DEFER_BLOCKING 0x1, 0x100 ;  /* 0x0044000000007b1d */ /* 0x000fec0000010000 */
[----:B------:R-:W-:Y:S05]  /*e080*/  @!P1 BRA `(.L_x_128) ;  /* 0x0000000000049947 */ /* 0x000fea0003800000 */
[----:B------:R-:W-:Y:S01]  /*e090*/  BPT.TRAP 0x1 ;  /* 0x000000040000795c */ /* 0x000fe20000300000 */
.L_x_128:
        /* <DEDUP_REMOVED lines=9> */
.L_x_129:
[----:B------:R-:W2:Y:S02]  /*e130*/  SYNCS.PHASECHK.TRANS64.TRYWAIT P3, [UR43+0x384f0], R20 ;  /* 0x0384f014ff0075a7 */ /* 0x000ea4000806016b */
[----:B--2---:R-:W-:Y:S05]  /*e140*/  @!P3 BRA `(.L_x_130) ;  /* 0x000000840068b947 */ /* 0x004fea0003800000 */
.L_x_370:
        /* <DEDUP_REMOVED lines=17> */
[----:B------:R-:W-:Y:S04]  /*e260*/  @P0 LDSM.16.MT88.4 R8, [R3+0x34000] ;  /* 0x034000000308083b */ /* 0x000fe80000004200 */
[----:B------:R-:W1:Y:S01]  /*e270*/  @P0 LDSM.16.MT88.4 R4, [R3+0x34800] ;  /* 0x034800000304083b */ /* 0x000e620000004200 */
[----:B------:R-:W-:Y:S05]  /*e280*/  WARPSYNC.ALL ;  /* 0x0000000000007948 */ /* 0x000fea0003800000 */
[----:B------:R-:W-:Y:S01]  /*e290*/  BSSY B0, `(.L_x_131) ;  /* 0x000004d000007945 */ /* 0x000fe20003800000 */
[----:B-1----:R-:W-:-:S02]  /*e2a0*/  HADD2.F32 R30, -RZ, R7.H0_H0 ;  /* 0x20000007ff1e7230 */ /* 0x002fc40000004100 */
[----:B------:R-:W-:Y:S02]  /*e2b0*/  HADD2.F32 R32, -RZ, R7.H1_H1 ;  /* 0x30000007ff207230 */ /* 0x000fe40000004100 */
[-C--:B--2---:R-:W-:Y:S01]  /*e2c0*/  FMUL R13, R13, R2.reuse ;  /* 0x000000020d0d7220 */ /* 0x084fe20000400000 */
[-C--:B---3--:R-:W-:Y:S01]  /*e2d0*/  FMUL R15, R15, R2.reuse ;  /* 0x000000020f0f7220 */ /* 0x088fe20000400000 */
[-C--:B----4-:R-:W-:Y:S01]  /*e2e0*/  FMUL R17, R17, R2.reuse ;  /* 0x0000000211117220 */ /* 0x090fe20000400000 */
[-C--:B-----5:R-:W-:Y:S01]  /*e2f0*/  FMUL R19, R19, R2.reuse ;  /* 0x0000000213137220 */ /* 0x0a0fe20000400000 */
[-C--:B------:R-:W-:Y:S01]  /*e300*/  FMUL R21, R21, R2.reuse ;  /* 0x0000000215157220 */ /* 0x080fe20000400000 */
[-C--:B------:R-:W-:Y:S01]  /*e310*/  FMUL R25, R25, R2.reuse ;  /* 0x0000000219197220 */ /* 0x080fe20000400000 */
[-C--:B------:R-:W-:Y:S01]  /*e320*/  FMUL R27, R27, R2.reuse ;  /* 0x000000021b1b7220 */ /* 0x080fe20000400000 */
[-C--:B------:R-:W-:Y:S01]  /*e330*/  FMUL R29, R29, R2.reuse ;  /* 0x000000021d1d7220 */ /* 0x080fe20000400000 */
[----:B------:R-:W-:Y:S01]  /*e340*/  FMUL R31, R28, R2 ;  /* 0x000000021c1f7220 */ /* 0x000fe20000400000 */
[----:B------:R-:W-:-:S02]  /*e350*/  HADD2.F32 R28, -RZ, R5.H0_H0 ;  /* 0x20000005ff1c7230 */ /* 0x000fc40000004100 */
[-C--:B------:R-:W-:Y:S01]  /*e360*/  FMUL R33, R26, R2.reuse ;  /* 0x000000021a217220 */ /* 0x080fe20000400000 */
[--C-:B------:R-:W-:Y:S02]  /*e370*/  HADD2.F32 R26, -RZ, R4.reuse.H1_H1 ;  /* 0x30000004ff1a7230 */ /* 0x100fe40000004100 */
[-C--:B------:R-:W-:Y:S01]  /*e380*/  FMUL R35, R24, R2.reuse ;  /* 0x0000000218237220 */ /* 0x080fe20000400000 */
[----:B------:R-:W-:Y:S02]  /*e390*/  HADD2.F32 R24, -RZ, R4.H0_H0 ;  /* 0x20000004ff187230 */ /* 0x000fe40000004100 */
[----:B------:R-:W-:Y:S01]  /*e3a0*/  FMUL R37, R12, R2 ;  /* 0x000000020c257220 */ /* 0x000fe20000400000 */
[----:B------:R-:W-:Y:S02]  /*e3b0*/  HADD2.F32 R12, -RZ, R8.H0_H0 ;  /* 0x20000008ff0c7230 */ /* 0x000fe40000004100 */
[-C--:B------:R-:W-:Y:S01]  /*e3c0*/  FFMA R35, R28, R0.reuse, R35 ;  /* 0x000000001c237223 */ /* 0x080fe20000000023 */
[----:B------:R-:W-:Y:S01]  /*e3d0*/  FFMA R31, R24, R0, R31 ;  /* 0x00000000181f7223 */ /* 0x000fe2000000001f */
[----:B------:R-:W-:Y:S01]  /*e3e0*/  FMUL R39, R22, R2 ;  /* 0x0000000216277220 */ /* 0x000fe20000400000 */
[----:B------:R-:W-:-:S02]  /*e3f0*/  HADD2.F32 R22, -RZ, R10.H1_H1 ;  /* 0x3000000aff167230 */ /* 0x000fc40000004100 */
[----:B------:R-:W-:Y:S01]  /*e400*/  FFMA R13, R12, R0, R13 ;  /* 0x000000000c0d7223 */ /* 0x000fe2000000000d */
[----:B------:R-:W-:Y:S02]  /*e410*/  HADD2.F32 R12, -RZ, R8.H1_H1 ;  /* 0x30000008ff0c7230 */ /* 0x000fe40000004100 */
[-C--:B------:R-:W-:Y:S01]  /*e420*/  FMUL R41, R18, R2.reuse ;  /* 0x0000000212297220 */ /* 0x080fe20000400000 */
[----:B------:R-:W-:Y:S02]  /*e430*/  HADD2.F32 R18, -RZ, R10.H0_H0 ;  /* 0x2000000aff127230 */ /* 0x000fe40000004100 */
[----:B------:R-:W-:Y:S02]  /*e440*/  HADD2.F32 R28, -RZ, R6.H1_H1 ;  /* 0x30000006ff1c7230 */ /* 0x000fe40000004100 */
[----:B------:R-:W-:Y:S01]  /*e450*/  FMUL R43, R16, R2 ;  /* 0x00000002102b7220 */ /* 0x000fe20000400000 */
[----:B------:R-:W-:Y:S02]  /*e460*/  HADD2.F32 R16, -RZ, R9.H1_H1 ;  /* 0x30000009ff107230 */ /* 0x000fe40000004100 */
[----:B------:R-:W-:Y:S01]  /*e470*/  FFMA R21, R18, R0, R21 ;  /* 0x0000000012157223 */ /* 0x000fe20000000015 */
[----:B------:R-:W-:-:S02]  /*e480*/  HADD2.F32 R18, -RZ, R11.H0_H0 ;  /* 0x2000000bff127230 */ /* 0x000fc40000004100 */
[----:B------:R-:W-:Y:S01]  /*e490*/  FMUL R45, R14, R2 ;  /* 0x000000020e2d7220 */ /* 0x000fe20000400000 */
[----:B------:R-:W-:Y:S02]  /*e4a0*/  HADD2.F32 R14, -RZ, R9.H0_H0 ;  /* 0x20000009ff0e7230 */ /* 0x000fe40000004100 */
[-C--:B------:R-:W-:Y:S01]  /*e4b0*/  FFMA R12, R12, R0.reuse, R15 ;  /* 0x000000000c0c7223 */ /* 0x080fe2000000000f */
[----:B------:R-:W-:Y:S02]  /*e4c0*/  HADD2.F32 R24, -RZ, R5.H1_H1 ;  /* 0x30000005ff187230 */ /* 0x000fe40000004100 */
[-C--:B------:R-:W-:Y:S01]  /*e4d0*/  FFMA R27, R18, R0.reuse, R27 ;  /* 0x00000000121b7223 */ /* 0x080fe2000000001b */
[-C--:B------:R-:W-:Y:S01]  /*e4e0*/  FFMA R43, R30, R0.reuse, R43 ;  /* 0x000000001e2b7223 */ /* 0x080fe2000000002b */
[-C--:B------:R-:W-:Y:S01]  /*e4f0*/  FFMA R17, R14, R0.reuse, R17 ;  /* 0x000000000e117223 */ /* 0x080fe20000000011 */
[-C--:B------:R-:W-:Y:S01]  /*e500*/  FFMA R14, R16, R0.reuse, R19 ;  /* 0x00000000100e7223 */ /* 0x080fe20000000013 */
[----:B------:R-:W-:Y:S01]  /*e510*/  FFMA R16, R22, R0, R25 ;  /* 0x0000000016107223 */ /* 0x000fe20000000019 */
[----:B------:R-:W-:-:S02]  /*e520*/  HADD2.F32 R22, -RZ, R11.H1_H1 ;  /* 0x3000000bff167230 */ /* 0x000fc40000004100 */
[-C--:B------:R-:W-:Y:S01]  /*e530*/  FFMA R24, R24, R0.reuse, R37 ;  /* 0x0000000018187223 */ /* 0x080fe20000000025 */
[----:B------:R-:W-:Y:S02]  /*e540*/  F2FP.F16.F32.PACK_AB R12, R12, R13 ;  /* 0x0000000d0c0c723e */ /* 0x000fe400000000ff */
[----:B------:R-:W-:Y:S01]  /*e550*/  F2FP.F16.F32.PACK_AB R13, R14, R17 ;  /* 0x000000110e0d723e */ /* 0x000fe200000000ff */
[-C--:B------:R-:W-:Y:S01]  /*e560*/  FFMA R18, R22, R0.reuse, R29 ;  /* 0x0000000016127223 */ /* 0x080fe2000000001d */
[-C--:B------:R-:W-:Y:S01]  /*e570*/  FFMA R22, R26, R0.reuse, R33 ;  /* 0x000000001a167223 */ /* 0x080fe20000000021 */
[----:B------:R-:W-:Y:S01]  /*e580*/  HADD2.F32 R26, -RZ, R6.H0_H0 ;  /* 0x20000006ff1a7230 */ /* 0x000fe20000004100 */
[----:B------:R-:W-:Y:S02]  /*e590*/  F2FP.F16.F32.PACK_AB R14, R16, R21 ;  /* 0x00000015100e723e */ /* 0x000fe400000000ff */
[----:B------:R-:W-:Y:S02]  /*e5a0*/  F2FP.F16.F32.PACK_AB R15, R18, R27 ;  /* 0x0000001b120f723e */ /* 0x000fe400000000ff */
[-C--:B------:R-:W-:Y:S01]  /*e5b0*/  FFMA R39, R26, R0.reuse, R39 ;  /* 0x000000001a277223 */ /* 0x080fe20000000027 */
[-C--:B------:R-:W-:Y:S01]  /*e5c0*/  FFMA R26, R28, R0.reuse, R41 ;  /* 0x000000001c1a7223 */ /* 0x080fe20000000029 */
[----:B------:R-:W-:Y:S01]  /*e5d0*/  FFMA R28, R32, R0, R45 ;  /* 0x00000000201c7223 */ /* 0x000fe2000000002d */
[----:B------:R-:W-:Y:S01]  /*e5e0*/  F2FP.F16.F32.PACK_AB R40, R22, R31 ;  /* 0x0000001f1628723e */ /* 0x000fe200000000ff */
[----:B------:R1:W-:Y:S01]  /*e5f0*/  STSM.16.MT88.4 [R3+0x34000], R12 ;  /* 0x0340000c03007844 */ /* 0x0003e20000004200 */
        /* <DEDUP_REMOVED lines=22> */
.L_x_132:
[----:B------:R-:W-:Y:S05]  /*e760*/  BSYNC B0 ;  /* 0x0000000000007941 */ /* 0x000fea0003800000 */
.L_x_131:
[----:B------:R-:W-:Y:S06]  /*e770*/  BAR.SYNC.DEFER_BLOCKING 0x1, 0x100 ;  /* 0x0044000000007b1d */ /* 0x000fec0000010000 */
[----:B------:R-:W-:Y:S05]  /*e780*/  @!P1 BRA `(.L_x_133) ;  /* 0x0000000000049947 */ /* 0x000fea0003800000 */
[----:B------:R-:W-:Y:S01]  /*e790*/  BPT.TRAP 0x1 ;  /* 0x000000040000795c */ /* 0x000fe20000300000 */
.L_x_133:
        /* <DEDUP_REMOVED lines=9> */
.L_x_134:
[----:B------:R-:W2:Y:S02]  /*e830*/  SYNCS.PHASECHK.TRANS64.TRYWAIT P3, [UR43+0x384f8], R20 ;  /* 0x0384f814ff0075a7 */ /* 0x000ea4000806016b */
[----:B--2---:R-:W-:Y:S05]  /*e840*/  @!P3 BRA `(.L_x_135) ;  /* 0x0000007c00c0b947 */ /* 0x004fea0003800000 */
.L_x_371:
[----:B------:R-:W-:Y:S05]  /*e850*/  @P0 WARPSYNC.ALL ;  /* 0x0000000000000948 */ /* 0x000fea0003800000 */
[----:B------:R-:W2:Y:S01]  /*e860*/  @P0 LDSM.16.MT88.4 R8, [R3+0x36000] ;  /* 0x036000000308083b */ /* 0x000ea20000004200 */
[-C--:B------:R-:W-:Y:S01]  /*e870*/  FMUL R136, R136, R2.reuse ;  /* 0x0000000288887220 */ /* 0x080fe20000400000 */
[-C--:B-1----:R-:W-:Y:S01]  /*e880*/  FMUL R12, R137, R2.reuse ;  /* 0x00000002890c7220 */ /* 0x082fe20000400000 */
        /* <DEDUP_REMOVED lines=35> */
[--C-:B------:R-:W-:Y:S02]  /*eac0*/  HADD2.F32 R27, -RZ, R4.reuse.H0_H0 ;  /* 0x20000004ff1b7230 */ /* 0x100fe40000004100 */
[-C--:B------:R-:W-:Y:S01]  /*ead0*/  FFMA R31, R31, R0.reuse, R146 ;  /* 0x000000001f1f7223 */ /* 0x080fe20000000092 */
[----:B------:R-:W-:Y:S02]  /*eae0*/  HADD2.F32 R29, -RZ, R4.H1_H1 ;  /* 0x30000004ff1d7230 */ /* 0x000fe40000004100 */
[-C--:B------:R-:W-:Y:S01]  /*eaf0*/  FFMA R37, R37, R0.reuse, R150 ;  /* 0x0000000025257223 */ /* 0x080fe20000000096 */
[----:B------:R-:W-:Y:S02]  /*eb00*/  HADD2.F32 R5, -RZ, R5.H1_H1 ;  /* 0x30000005ff057230 */ /* 0x000fe40000004100 */
        /* <DEDUP_REMOVED lines=34> */
[----:B------:R2:W-:Y:S02]  /*ed30*/  UTMASTG.2D [UR8], [UR58] ;  /* 0x000000083a0073b5 */ /* 0x0005e40008008000 */
[----:B--2---:R0:W-:Y:S02]  /*ed40*/  UTMACMDFLUSH ;  /* 0x00000000000079b7 */ /* 0x0041e40000000000 */
.L_x_137:
[----:B------:R-:W-:Y:S05]  /*ed50*/  BSYNC B0 ;  /* 0x0000000000007941 */ /* 0x000fea0003800000 */
.L_x_136:
[----:B------:R-:W-:Y:S04]  /*ed60*/  BSSY B0, `(.L_x_138) ;  /* 0x0000003000007945 */ /* 0x000fe80003800000 */
[----:B------:R-:W-:Y:S05]  /*ed70*/  @!P2 BRA `(.L_x_139) ;  /* 0x000000000004a947 */ /* 0x000fea0003800000 */
[----:B------:R-:W-:-:S04]  /*ed80*/  DEPBAR.LE SB0, 0x1 ;  /* 0x000080400000791a */ /* 0x000fc80000000000 */
.L_x_139:
[----:B------:R-:W-:Y:S05]  /*ed90*/  BSYNC B0 ;  /* 0x0000000000007941 */ /* 0x000fea0003800000 */
.L_x_138:
[----:B------:R-:W-:Y:S06]  /*eda0*/  BAR.SYNC.DEFER_BLOCKING 0x1, 0x100 ;  /* 0x0044000000007b1d */ /* 0x000fec0000010000 */
[----:B------:R-:W-:Y:S05]  /*edb0*/  @!P1 BRA `(.L_x_140) ;  /* 0x0000000000049947 */ /* 0x000fea0003800000 */
[----:B------:R-:W-:Y:S01]  /*edc0*/  BPT.TRAP 0x1 ;  /* 0x000000040000795c */ /* 0x000fe20000300000 */
.L_x_140:
[----:B------:R-:W-:Y:S02]  /*edd0*/  UIADD3 UR4, UR7, 0x1, URZ ;  /* 0x0000000107047890 */ /* 0x000fe4000fffe03f */
[----:B------:R-:W-:Y:S02]  /*ede0*/  UISETP.NE.AND UP1, UPT, UR47, 0x3, UPT ;  /* 0x000000032f00788c */ /* 0x000fe4000bf25270 */
[----:B------:R-:W-:-:S04]  /*edf0*/  UISETP.NE.AND UP0, UPT, UR4, 0x4, UPT ;  /* 0x000000040400788c */ /* 0x000fc8000bf05270 */
[----:B------:R-:W-:Y:S01]  /*ee00*/  USEL UR4, UR4, URZ, UP0 ;  /* 0x0000003f04047287 */ /* 0x000fe20008000000 */
[----:B------:R-:W-:-:S03]  /*ee10*/  PLOP3.LUT P2, PT, PT, PT, UP1, 0x80, 0x0 ;  /* 0x000000000000781c */ /* 0x000fc60003f4f018 */
[----:B------:R-:W-:Y:S02]  /*ee20*/  ULEA UR5, UR4, UR43, 0x3 ;  /* 0x0000002b04057291 */ /* 0x000fe4000f8e183f */
[----:B------:R-:W-:Y:S02]  /*ee30*/  UIADD3 UR4, UR4, 0x1, URZ ;  /* 0x0000000104047890 */ /* 0x000fe4000fffe03f */
[----:B------:R-:W-:Y:S02]  /*ee40*/  UIADD3 UR5, UR5, 0x38500, URZ ;  /* 0x0003850005057890 */ /* 0x000fe4000fffe03f */
[----:B------:R-:W-:Y:S02]  /*ee50*/  UISETP.NE.AND UP0, UPT, UR4, 0x4, UPT ;  /* 0x000000040400788c */ /* 0x000fe4000bf05270 */
[----:B------:R-:W-:Y:S02]  /*ee60*/  UPRMT UR5, UR42, 0x654, UR5 ;  /* 0x000006542a057896 */ /* 0x000fe40008000005 */
[----:B------:R-:W-:-:S07]  /*ee70*/  USEL UR60, UR4, URZ, UP0 ;  /* 0x0000003f043c7287 */ /* 0x000fce0008000000 */
[----:B------:R-:W-:Y:S01]  /*ee80*/  SYNCS.ARRIVE.TRANS64.RED.A1T0 RZ, [UR5], RZ ;  /* 0x000000ffffff79a7 */ /* 0x000fe20008100405 */
[----:B------:R-:W-:Y:S05]  /*ee90*/  @!P2 BRA `(.L_x_141) ;  /* 0x000000000004a947 */ /* 0x000fea0003800000 */
[----:B------:R-:W-:Y:S01]  /*eea0*/  BPT.TRAP 0x1 ;  /* 0x000000040000795c */ /* 0x000fe20000300000 */
.L_x_141:
[----:B------:R-:W-:Y:S01]  /*eeb0*/  ULEA UR4, UR38, UR43, 0x3 ;  /* 0x0000002b26047291 */ /* 0x000fe2000f8e183f */
[----:B------:R-:W-:-:S08]  /*eec0*/  SHF.L.U32 R0, R23, 0x1f, RZ ;  /* 0x0000001f17007819 */ /* 0x000fd000000006ff */
[----:B------:R-:W2:Y:S02]  /*eed0*/  SYNCS.PHASECHK.TRANS64.TRYWAIT P0, [UR4+0x38400], R0 ;  /* 0x03840000ff0075a7 */ /* 0x000ea40008000144 */
[----:B--2---:R-:W-:Y:S05]  /*eee0*/  @!P0 BRA `(.L_x_142) ;  /* 0x0000007800308947 */ /* 0x004fea0003800000 */
.L_x_372:
[----:B------:R-:W-:-:S09]  /*eef0*/  ULEA UR5, UR38, UR43, 0x4 ;  /* 0x0000002b26057291 */ /* 0x000fd2000f8e203f */
[----:B------:R-:W2:Y:S01]  /*ef00*/  LDS.128 R16, [UR5+0x38530] ;  /* 0x03853005ff107984 */ /* 0x000ea20008000c00 */
[----:B------:R-:W-:Y:S01]  /*ef10*/  @!PT LDS RZ, [RZ] ;  /* 0x00000000fffff984 */ /* 0x000fe20000000800 */
[----:B------:R-:W-:Y:S01]  /*ef20*/  @!PT LDS RZ, [RZ] ;  /* 0x00000000fffff984 */ /* 0x000fe20000000800 */
[----:B------:R-:W-:Y:S01]  /*ef30*/  @!PT LDS RZ, [RZ] ;  /* 0x00000000fffff984 */ /* 0x000fe20000000800 */
[----:B------:R-:W-:Y:S01]  /*ef40*/  @!PT LDS RZ, [RZ] ;  /* 0x00000000fffff984 */ /* 0x000fe20000000800 */
[----:B------:R3:W-:Y:S06]  /*ef50*/  MEMBAR.ALL.CTA ;  /* 0x0000000000007992 */ /* 0x0007ec0000008000 */
[----:B---3--:R-:W3:Y:S01]  /*ef60*/  FENCE.VIEW.ASYNC.S ;  /* 0x00000000000073c6 */ /* 0x008ee20000000000 */
[----:B------:R-:W-:Y:S05]  /*ef70*/  @!P2 BRA `(.L_x_143) ;  /* 0x000000000004a947 */ /* 0x000fea0003800000 */
[----:B------:R-:W-:Y:S01]  /*ef80*/  BPT.TRAP 0x1 ;  /* 0x000000040000795c */ /* 0x000fe20000300000 */
.L_x_143:
[----:B--2---:R-:W-:Y:S01]  /*ef90*/  ISETP.NE.AND P0, PT, R19, RZ, PT ;  /* 0x000000ff1300720c */ /* 0x004fe20003f05270 */
[----:B------:R-:W-:Y:S01]  /*efa0*/  UIADD3 UR4, UR4, 0x38440, URZ ;  /* 0x0003844004047890 */ /* 0x000fe2000fffe03f */
[CC--:B------:R-:W-:Y:S02]  /*efb0*/  ISETP.NE.AND P2, PT, R152.reuse, R18.reuse, PT ;  /* 0x000000129800720c */ /* 0x0c0fe40003f45270 */
[----:B------:R-:W-:Y:S01]  /*efc0*/  ISETP.EQ.OR P0, PT, R152, R18, !P0 ;  /* 0x000000129800720c */ /* 0x000fe20004702670 */
[----:B------:R-:W-:-:S09]  /*efd0*/  UPRMT UR4, UR42, 0x654, UR4 ;  /* 0x000006542a047896 */ /* 0x000fd20008000004 */
[----:B---3--:R-:W-:Y:S03]  /*efe0*/  SYNCS.ARRIVE.TRANS64.RED.A1T0 RZ, [UR4], RZ ;  /* 0x000000ffffff79a7 */ /* 0x008fe60008100404 */
[----:B------:R-:W-:Y:S05]  /*eff0*/  @P0 BRA `(.L_x_144) ;  /* 0x0000000000fc0947 */ /* 0x000fea0003800000 */
[----:B------:R-:W-:-:S13]  /*f000*/  ISETP.NE.AND P0, PT, RZ, UR54, PT ;  /* 0x00000036ff007c0c */ /* 0x000fda000bf05270 */
[----:B------:R-:W-:Y:S05]  /*f010*/  @P0 BRA `(.L_x_144) ;  /* 0x0000000000f40947 */ /* 0x000fea0003800000 */
[----:B-1----:R-:W1:Y:S01]  /*f020*/  S2R R0, SR_LANEID ;  /* 0x0000000000007919 */ /* 0x002e620000000000 */
[----:B------:R-:W-:Y:S01]  /*f030*/  ELECT P0, URZ, PT ;  /* 0x00000000003f782f */ /* 0x000fe20003800000 */
[----:B------:R-:W-:Y:S01]  /*f040*/  BSSY B0, `(.L_x_145) ;  /* 0x000002f000007945 */ /* 0x000fe20003800000 */
[----:B-1----:R-:W-:-:S11]  /*f050*/  IMAD.SHL.U32 R15, R0, 0x4, RZ ;  /* 0x00000004000f7824 */ /* 0x002fd600078e00ff */
[----:B------:R-:W-:Y:S05]  /*f060*/  @!P0 BRA `(.L_x_146) ;  /* 0x0000000000b08947 */ /* 0x000fea0003800000 */
[----:B------:R-:W-:Y:S01]  /*f070*/  SHF.R.S32.HI R3, RZ, 0x1f, R18 ;  /* 0x0000001fff037819 */ /* 0x000fe20000011412 */
[----:B------:R-:W-:Y:S01]  /*f080*/  ULDC.64 UR4, c[0x0][0x820] ;  /* 0x0002080000047ab9 */ /* 0x000fe20000000a00 */
[C---:B------:R-:W-:Y:S02]  /*f090*/  SHF.L.U32 R0, R18.reuse, 0x3, RZ ;  /* 0x0000000312007819 */ /* 0x040fe400000006ff */
[----:B------:R-:W-:Y:S02]  /*f0a0*/  SHF.L.U64.HI R8, R18, 0x3, R3 ;  /* 0x0000000312087819 */ /* 0x000fe40000010203 */
[----:B------:R-:W-:Y:S01]  /*f0b0*/  IADD3 R4, P0, R0, UR4, RZ ;  /* 0x0000000400047c10 */ /* 0x000fe2000ff1e0ff */
[----:B------:R-:W1:Y:S03]  /*f0c0*/  LDC.64 R2, c[0x0][0x290] ;  /* 0x0000a400ff027b82 */ /* 0x000e660000000a00 */
[----:B------:R-:W-:Y:S01]  /*f0d0*/  IADD3.X R5, R8, UR5, RZ, P0, !PT ;  /* 0x0000000508057c10 */ /* 0x000fe200087fe4ff */
[----:B------:R-:W-:-:S05]  /*f0e0*/  ULDC.64 UR4, c[0x0][0x818] ;  /* 0x0002060000047ab9 */ /* 0x000fca0000000a00 */
[----:B------:R-:W2:Y:S01]  /*f0f0*/  LDG.E.64 R4, desc[UR56][R4.64] ;  /* 0x0000003804047981 */ /* 0x000ea2000c1e1b00 */
[----:B-1----:R-:W-:Y:S01]  /*f100*/  IMAD.WIDE R6, R18, 0xc, R2 ;  /* 0x0000000c12067825 */ /* 0x002fe200078e0202 */
[----:B------:R-:W-:Y:S02]  /*f110*/  IADD3 R2, P0, R0, UR4, RZ ;  /* 0x0000000400027c10 */ /* 0x000fe4000ff1e0ff */
[----:B------:R-:W1:Y:S02]  /*f120*/  LDS R0, [UR49+0x1c] ;  /* 0x00001c31ff007984 */ /* 0x000e640008000800 */
[----:B------:R-:W-:Y:S02]  /*f130*/  IADD3.X R3, R8, UR5, RZ, P0, !PT ;  /* 0x0000000508037c10 */ /* 0x000fe400087fe4ff */
[----:B------:R-:W3:Y:S04]  /*f140*/  LDG.E R12, desc[UR56][R6.64] ;  /* 0x00000038060c7981 */ /* 0x000ee8000c1e1900 */
[----:B------:R4:W5:Y:S04]  /*f150*/  LDG.E R13, desc[UR56][R6.64+0x4] ;  /* 0x00000438060d7981 */ /* 0x000968000c1e1900 */
[----:B------:R-:W5:Y:S01]  /*f160*/  LDG.E.64 R2, desc[UR56][R2.64] ;  /* 0x0000003802027981 */ /* 0x000f62000c1e1b00 */
[----:B------:R-:W-:-:S03]  /*f170*/  IMAD.U32 R8, RZ, RZ, UR49 ;  /* 0x00000031ff087e24 */ /* 0x000fc6000f8e00ff */
[----:B------:R-:W-:Y:S02]  /*f180*/  STS [UR49+0x30], RZ ;  /* 0x000030ffff007988 */ /* 0x000fe40008000831 */
[----:B------:R-:W-:Y:S02]  /*f190*/  SHF.R.U64 R8, R8, 0x4, RZ ;  /* 0x0000000408087819 */ /* 0x000fe400000012ff */
[----:B----4-:R-:W-:-:S03]  /*f1a0*/  CS2R R6, SRZ ;  /* 0x0000000000067805 */ /* 0x010fc6000001ff00 */
[----:B------:R-:W-:Y:S04]  /*f1b0*/  STS [UR49+0x10], R8 ;  /* 0x00001008ff007988 */ /* 0x000fe80008000831 */
[----:B------:R-:W-:Y:S01]  /*f1c0*/  STS [UR49+0x14], R8 ;  /* 0x00001408ff007988 */ /* 0x000fe20008000831 */
[C---:B--2---:R-:W-:Y:S02]  /*f1d0*/  SHF.L.U64.HI R11, R4.reuse, 0x1, R5 ;  /* 0x00000001040b7819 */ /* 0x044fe40000010205 */
[----:B------:R-:W-:Y:S02]  /*f1e0*/  SHF.L.U32 R10, R4, 0x1, RZ ;  /* 0x00000001040a7819 */ /* 0x000fe400000006ff */
[----:B------:R-:W-:Y:S02]  /*f1f0*/  LOP3.LUT R11, R11, 0x1fffffff, RZ, 0xc0, !PT ;  /* 0x1fffffff0b0b7812 */ /* 0x000fe400078ec0ff */
[----:B------:R-:W-:-:S02]  /*f200*/  LOP3.LUT R10, R10, 0xfffffffe, RZ, 0xc0, !PT ;  /* 0xfffffffe0a0a7812 */ /* 0x000fc400078ec0ff */
[--C-:B------:R-:W-:Y:S02]  /*f210*/  SHF.R.U32.HI R5, RZ, 0x4, R11.reuse ;  /* 0x00000004ff057819 */ /* 0x100fe4000001160b */
[----:B------:R-:W-:Y:S02]  /*f220*/  SHF.R.U64 R10, R10, 0x4, R11 ;  /* 0x000000040a0a7819 */ /* 0x000fe4000000120b */
[----:B-1----:R-:W-:-:S03]  /*f230*/  LOP3.LUT R0, R0, 0xf, R5, 0xb8, !PT ;  /* 0x0000000f00007812 */ /* 0x002fc600078eb805 */
[----:B------:R-:W-:Y:S04]  /*f240*/  STS [UR49+0xc], R10 ;  /* 0x00000c0aff007988 */ /* 0x000fe80008000831 */
[----:B------:R-:W-:Y:S01]  /*f250*/  STS [UR49+0x1c], R0 ;  /* 0x00001c00ff007988 */ /* 0x000fe20008000831 */
[----:B---3--:R-:W-:-:S03]  /*f260*/  VIADD R4, R12, 0xffffffff ;  /* 0xffffffff0c047836 */ /* 0x008fc60000000000 */
[----:B------:R-:W1:Y:S04]  /*f270*/  LDS R5, [UR49+0x1c] ;  /* 0x00001c31ff057984 */ /* 0x000e680008000800 */
[----:B-----5:R-:W-:Y:S01]  /*f280*/  STS.64 [UR49], R2 ;  /* 0x00000002ff007988 */ /* 0x020fe20008000a31 */
[----:B-1----:R-:W-:-:S05]  /*f290*/  LOP3.LUT R5, R5, 0xf0, RZ, 0xb8, !PT ;  /* 0x000000f005057812 */ /* 0x002fca00078eb8ff */
[----:B------:R1:W-:Y:S04]  /*f2a0*/  STS [UR49+0x1c], R5 ;  /* 0x00001c05ff007988 */ /* 0x0003e80008000831 */
[----:B------:R-:W2:Y:S01]  /*f2b0*/  LDS R9, [UR49+0x1c] ;  /* 0x00001c31ff097984 */ /* 0x000ea20008000800 */
[----:B-1----:R-:W-:-:S05]  /*f2c0*/  IADD3 R5, R13, -0x1, RZ ;  /* 0xffffffff0d057810 */ /* 0x002fca0007ffe0ff */
[----:B------:R-:W-:Y:S01]  /*f2d0*/  STS.128 [UR49+0x20], R4 ;  /* 0x00002004ff007988 */ /* 0x000fe20008000c31 */
[----:B--2---:R-:W-:-:S05]  /*f2e0*/  LOP3.LUT R9, R9, 0xf00, RZ, 0xb8, !PT ;  /* 0x00000f0009097812 */ /* 0x004fca00078eb8ff */
[----:B------:R-:W-:Y:S04]  /*f2f0*/  STS.64 [UR49+0x18], R8 ;  /* 0x00001808ff007988 */ /* 0x000fe80008000a31 */
[----:B------:R-:W1:Y:S02]  /*f300*/  LDS R14, [UR49+0x1c] ;  /* 0x00001c31ff0e7984 */ /* 0x000e640008000800 */
[----:B-1----:R-:W-:-:S05]  /*f310*/  LOP3.LUT R0, R14, 0xf000, RZ, 0xb8, !PT ;  /* 0x0000f0000e007812 */ /* 0x002fca00078eb8ff */
[----:B------:R1:W-:Y:S02]  /*f320*/  STS [UR49+0x1c], R0 ;  /* 0x00001c00ff007988 */ /* 0x0003e40008000831 */
.L_x_146:
[----:B------:R-:W-:Y:S05]  /*f330*/  BSYNC B0 ;  /* 0x0000000000007941 */ /* 0x000fea0003800000 */
.L_x_145:
[----:B------:R-:W-:Y:S01]  /*f340*/  NOP ;  /* 0x0000000000007918 */ /* 0x000fe20000000000 */
[----:B------:R2:W3:Y:S01]  /*f350*/  LDS R5, [R15+UR49] ;  /* 0x000000310f057984 */ /* 0x0004e20008000800 */
[----:B------:R-:W-:Y:S02]  /*f360*/  ELECT P0, URZ, PT ;  /* 0x00000000003f782f */ /* 0x000fe40003800000 */
[----:B------:R-:W-:Y:S01]  /*f370*/  IADD3 R2, P3, R15, UR58, RZ ;  /* 0x0000003a0f027c10 */ /* 0x000fe2000ff7e0ff */
[----:B------:R-:W-:Y:S04]  /*f380*/  BSSY B0, `(.L_x_147) ;  /* 0x0000005000007945 */ /* 0x000fe80003800000 */
[----:B------:R-:W-:-:S06]  /*f390*/  IMAD.X R3, RZ, RZ, UR59, P3 ;  /* 0x0000003bff037e24 */ /* 0x000fcc00098e06ff */
[----:B--2---:R-:W-:Y:S05]  /*f3a0*/  @!P0 BRA `(.L_x_148) ;  /* 0x0000000000088947 */ /* 0x004fea0003800000 */
[----:B------:R0:W-:Y:S01]  /*f3b0*/  UTMACMDFLUSH ;  /* 0x00000000000079b7 */ /* 0x0001e20000000000 */
[----:B------:R-:W-:-:S04]  /*f3c0*/  DEPBAR.LE SB0, 0x0 ;  /* 0x000080000000791a */ /* 0x000fc80000000000 */
.L_x_148:
[----:B------:R-:W-:Y:S05]  /*f3d0*/  BSYNC B0 ;  /* 0x0000000000007941 */ /* 0x000fea0003800000 */
.L_x_147:
[----:B---3--:R2:W5:Y:S02]  /*f3e0*/  ATOMG.E.EXCH.STRONG.GPU PT, RZ, [R2], R5 ;  /* 0x0000000502ff73a8 */ /* 0x00856400041ee100 */
.L_x_144:
[----:B------:R-:W-:Y:S01]  /*f3f0*/  UIMAD.WIDE.U32 UR4, UR55, -0x55555555, URZ ;  /* 0xaaaaaaab370478a5 */ /* 0x000fe2000f8e003f */
[----:B------:R-:W-:Y:S01]  /*f400*/  ISETP.NE.AND P0, PT, R19, RZ, PT ;  /* 0x000000ff1300720c */ /* 0x000fe20003f05270 */
[----:B------:R-:W-:Y:S01]  /*f410*/  UIADD3 UR38, UR38, 0x1, URZ ;  /* 0x0000000126267890 */ /* 0x000fe2000fffe03f */
[----:B-1----:R-:W-:Y:S01]  /*f420*/  SEL R6, RZ, 0x1, !P2 ;  /* 0x00000001ff067807 */ /* 0x002fe20005000000 */
[----:B------:R-:W-:Y:S02]  /*f430*/  USHF.R.U32.HI UR4, URZ, 0x2, UR5 ;  /* 0x000000023f047899 */ /* 0x000fe40008011605 */
[----:B------:R-:W-:Y:S02]  /*f440*/  UISETP.NE.AND UP0, UPT, UR38, 0x8, UPT ;  /* 0x000000082600788c */ /* 0x000fe4000bf05270 */
[----:B------:R-:W-:Y:S02]  /*f450*/  UIMAD UR55, UR4, -0x6, UR55 ;  /* 0xfffffffa043778a4 */ /* 0x000fe4000f8e0237 */
[----:B------:R-:W-:-:S02]  /*f460*/  USEL UR4, URZ, 0x1, UP0 ;  /* 0x000000013f047887 */ /* 0x000fc40008000000 */
[----:B------:R-:W-:Y:S02]  /*f470*/  UIADD3 UR36, UR36, 0x10, URZ ;  /* 0x0000001024247890 */ /* 0x000fe4000fffe03f */
[----:B------:R-:W-:Y:S02]  /*f480*/  USEL UR38, UR38, URZ, UP0 ;  /* 0x0000003f26267287 */ /* 0x000fe40008000000 */
[----:B------:R-:W-:Y:S01]  /*f490*/  LOP3.LUT R23, R23, UR4, RZ, 0x3c, !PT ;  /* 0x0000000417177c12 */ /* 0x000fe2000f8e3cff */
[----:B------:R-:W-:Y:S09]  /*f4a0*/  @P0 BRA `(.L_x_149) ;  /* 0xffffff4000800947 */ /* 0x000ff2000383ffff */
[----:B------:R-:W-:-:S04]  /*f4b0*/  DEPBAR.LE SB0, 0x0 ;  /* 0x000080000000791a */ /* 0x000fc80000000000 */
[----:B------:R-:W-:Y:S05]  /*f4c0*/  @!P1 BRA `(.L_x_150) ;  /* 0x0000000000049947 */ /* 0x000fea0003800000 */
[----:B------:R-:W-:Y:S01]  /*f4d0*/  BPT.TRAP 0x1 ;  /* 0x000000040000795c */ /* 0x000fe20000300000 */
.L_x_150:
[----:B------:R-:W-:-:S04]  /*f4e0*/  ULEA UR43, UR60, UR43, 0x3 ;  /* 0x0000002b3c2b7291 */ /* 0x000fc8000f8e183f */
[----:B------:R-:W-:-:S04]  /*f4f0*/  UIADD3 UR43, UR43, 0x38500, URZ ;  /* 0x000385002b2b7890 */ /* 0x000fc8000fffe03f */
[----:B------:R-:W-:-:S09]  /*f500*/  UPRMT UR43, UR42, 0x654, UR43 ;  /* 0x000006542a2b7896 */ /* 0x000fd2000800002b */
[----:B-----5:R-:W-:Y:S01]  /*f510*/  SYNCS.ARRIVE.TRANS64.RED.A1T0 RZ, [UR43], RZ ;  /* 0x000000ffffff79a7 */ /* 0x020fe2000810042b */
[----:B------:R-:W-:Y:S05]  /*f520*/  EXIT ;  /* 0x000000000000794d */ /* 0x000fea0003800000 */
.L_x_19:
[----:B------:R-:W-:-:S08]  /*f530*/  NOP ;  /* 0x0000000000007918 */ /* 0x000fd00000000000 */
[----:B----45:R-:W1:-:S00]  /*f540*/  USETMAXREG.DEALLOC.CTAPOOL 0x28 ;  /* 0x00000028000079c8 */ /* 0x030e4000080e0500 */
[----:B------:R-:W-:-:S06]  /*f550*/  UISETP.NE.AND UP1, UPT, UR54, 0x3, UPT ;  /* 0x000000033600788c */ /* 0x000fcc000bf25270 */
[----:B------:R-:W-:-:S13]  /*f560*/  PLOP3.LUT P1, PT, PT, PT, UP1, 0x80, 0x0 ;  /* 0x000000000000781c */ /* 0x000fda0003f2f018 */
[----:B-1----:R-:W-:Y:S05]  /*f570*/  @!P1 BRA `(.L_x_151) ;  /* 0x0000004400f89947 */ /* 0x002fea0003800000 */
[----:B------:R-:W-:-:S13]  /*f580*/  ISETP.NE.AND P0, PT, RZ, UR54, PT ;  /* 0x00000036ff007c0c */ /* 0x000fda000bf05270 */
[----:B------:R-:W-:Y:S05]  /*f590*/  @!P0 BRA `(.L_x_152) ;  /* 0x0000002800cc8947 */ /* 0x000fea0003800000 */
[----:B------:R-:W-:-:S06]  /*f5a0*/  UISETP.NE.AND UP0, UPT, UR54, 0x2, UPT ;  /* 0x000000023600788c */ /* 0x000fcc000bf05270 */
[----:B------:R-:W-:-:S13]  /*f5b0*/  PLOP3.LUT P0, PT, PT, PT, UP0, 0x80, 0x0 ;  /* 0x000000000000781c */ /* 0x000fda0003f0f008 */
[----:B--2---:R-:W-:Y:S05]  /*f5c0*/  @P0 EXIT ;  /* 0x000000000000094d */ /* 0x004fea0003800000 */
[----:B------:R-:W1:Y:S01]  /*f5d0*/  S2UR UR4, SR_CTAID.Y ;  /* 0x00000000000479c3 */ /* 0x000e620000002600 */
[----:B------:R-:W-:Y:S01]  /*f5e0*/  ELECT P0, URZ, PT ;  /* 0x00000000003f782f */ /* 0x000fe20003800000 */
[----:B------:R-:W-:Y:S01]  /*f5f0*/  BSSY B0, `(.L_x_153) ;  /* 0x000001f000007945 */ /* 0x000fe20003800000 */
[----:B-1----:R-:W-:-:S11]  /*f600*/  UIMAD UR4, UR4, UR39, UR40 ;  /* 0x00000027040472a4 */ /* 0x002fd6000f8e0228 */
[----:B------:R-:W-:Y:S05]  /*f610*/  @!P0 BRA `(.L_x_154) ;  /* 0x0000000000708947 */ /* 0x000fea0003800000 */
[----:B------:R1:W-:Y:S01]  /*f620*/  STL.64 [R1+0x200], R12 ;  /* 0x0002000c01007387 */ /* 0x0003e20000100a00 */
[----:B------:R-:W2:Y:S01]  /*f630*/  LDC.64 R14, c[0x0][0x618] ;  /* 0x00018600ff0e7b82 */ /* 0x000ea20000000a00 */
[----:B------:R-:W-:Y:S02]  /*f640*/  UMOV UR5, 0x400 ;  /* 0x0000040000057882 */ /* 0x000fe40000000000 */
[----:B------:R-:W-:-:S05]  /*f650*/  ULEA UR5, UR41, UR5, 0x18 ;  /* 0x0000000529057291 */ /* 0x000fca000f8ec03f */
[----:B------:R-:W3:Y:S08]  /*f660*/  LDC.64 R4, c[0x0][0x600] ;  /* 0x00018000ff047b82 */ /* 0x000ef00000000a00 */
[----:B-1----:R-:W2:Y:S08]  /*f670*/  LDC.64 R12, c[0x0][0x610] ;  /* 0x00018400ff0c7b82 */ /* 0x002eb00000000a00 */
[----:B------:R-:W3:Y:S08]  /*f680*/  LDC.64 R6, c[0x0][0x608] ;  /* 0x00018200ff067b82 */ /* 0x000ef00000000a00 */
[----:B------:R-:W1:Y:S01]  /*f690*/  LDC.64 R32, c[0x0][0x620] ;  /* 0x00018800ff207b82 */ /* 0x000e620000000a00 */
[----:B--2---:R2:W-:Y:S07]  /*f6a0*/  STS.128 [UR5+0x38710], R12 ;  /* 0x0387100cff007988 */ /* 0x0045ee0008000c05 */
[----:B------:R-:W1:Y:S01]  /*f6b0*/  LDC.64 R34, c[0x0][0x628] ;  /* 0x00018a00ff227b82 */ /* 0x000e620000000a00 */
[----:B---3--:R3:W-:Y:S07]  /*f6c0*/  STS.128 [UR5+0x38700], R4 ;  /* 0x03870004ff007988 */ /* 0x0087ee0008000c05 */
[----:B------:R-:W4:Y:S01]  /*f6d0*/  LDC.64 R28, c[0x0][0x630] ;  /* 0x00018c00ff1c7b82 */ /* 0x000f220000000a00 */
[----:B--2---:R2:W5:Y:S07]  /*f6e0*/  LDL.LU.64 R12, [R1+0x200] ;  /* 0x00020000010c7983 */ /* 0x00456e0000300a00 */
[----:B------:R-:W4:Y:S08]  /*f6f0*/  LDC.64 R30, c[0x0][0x638] ;  /* 0x00018e00ff1e7b82 */ /* 0x000f300000000a00 */
[----:B------:R-:W2:Y:S08]  /*f700*/  LDC.64 R24, c[0x0][0x640] ;  /* 0x00019000ff187b82 */ /* 0x000eb00000000a00 */
[----:B------:R-:W2:Y:S08]  /*f710*/  LDC.64 R26, c[0x0][0x648] ;  /* 0x00019200ff1a7b82 */ /* 0x000eb00000000a00 */
[----:B------:R-:W2:Y:S08]  /*f720*/  LDC.64 R20, c[0x0][0x650] ;  /* 0x00019400ff147b82 */ /* 0x000eb00000000a00 */
[----:B------:R-:W2:Y:S08]  /*f730*/  LDC.64 R22, c[0x0][0x658] ;  /* 0x00019600ff167b82 */ /* 0x000eb00000000a00 */
[----:B------:R-:W2:Y:S08]  /*f740*/  LDC.64 R8, c[0x0][0x660] ;  /* 0x00019800ff087b82 */ /* 0x000eb00000000a00 */
[----:B------:R-:W2:Y:S08]  /*f750*/  LDC.64 R10, c[0x0][0x668] ;  /* 0x00019a00ff0a7b82 */ /* 0x000eb00000000a00 */
[----:B---3--:R-:W3:Y:S08]  /*f760*/  LDC.64 R4, c[0x0][0x670] ;  /* 0x00019c00ff047b82 */ /* 0x008ef00000000a00 */
[----:B------:R-:W3:Y:S01]  /*f770*/  LDC.64 R6, c[0x0][0x678] ;  /* 0x00019e00ff067b82 */ /* 0x000ee20000000a00 */
[----:B-1----:R1:W-:Y:S04]  /*f780*/  STS.128 [UR5+0x38720], R32 ;  /* 0x03872020ff007988 */ /* 0x0023e80008000c05 */
[----:B----4-:R1:W-:Y:S04]  /*f790*/  STS.128 [UR5+0x38730], R28 ;  /* 0x0387301cff007988 */ /* 0x0103e80008000c05 */
[----:B--2---:R1:W-:Y:S04]  /*f7a0*/  STS.128 [UR5+0x38740], R24 ;  /* 0x03874018ff007988 */ /* 0x0043e80008000c05 */
[----:B------:R1:W-:Y:S04]  /*f7b0*/  STS.128 [UR5+0x38750], R20 ;  /* 0x03875014ff007988 */ /* 0x0003e80008000c05 */
[----:B------:R1:W-:Y:S04]  /*f7c0*/  STS.128 [UR5+0x38760], R8 ;  /* 0x03876008ff007988 */ /* 0x0003e80008000c05 */
[----:B---3--:R1:W-:Y:S02]  /*f7d0*/  STS.128 [UR5+0x38770], R4 ;  /* 0x03877004ff007988 */ /* 0x0083e40008000c05 */
.L_x_154:
[----:B------:R-:W-:Y:S05]  /*f7e0*/  BSYNC B0 ;  /* 0x0000000000007941 */ /* 0x000fea0003800000 */
.L_x_153:
[----:B------:R-:W-:Y:S01]  /*f7f0*/  ELECT P0, URZ, PT ;  /* 0x00000000003f782f */ /* 0x000fe20003800000 */
[----:B------:R-:W-:Y:S01]  /*f800*/  NOP ;  /* 0x0000000000007918 */ /* 0x000fe20000000000 */
[----:B------:R-:W-:Y:S01]  /*f810*/  ULDC UR5, c[0x0][0x884] ;  /* 0x0002210000057ab9 */ /* 0x000fe20000000800 */
[----:B------:R-:W-:Y:S01]  /*f820*/  ULDC.64 UR44, c[0x0][0x800] ;  /* 0x00020000002c7ab9 */ /* 0x000fe20000000a00 */
[----:B------:R-:W-:Y:S01]  /*f830*/  ULEA UR4, UR5, UR4, 0x1 ;  /* 0x0000000405047291 */ /* 0x000fe2000f8e083f */
[----:B------:R-:W-:Y:S03]  /*f840*/  BSSY B0, `(.L_x_155) ;  /* 0x0000033000007945 */ /* 0x000fe60003800000 */
[----:B------:R-:W-:-:S05]  /*f850*/  UIMAD.WIDE UR44, UR4, 0x80, UR44 ;  /* 0x00000080042c78a5 */ /* 0x000fca000f8e022c */
[----:B------:R-:W-:Y:S07]  /*f860*/  @!P0 BRA `(.L_x_156) ;  /* 0x0000000000c08947 */ /* 0x000fee0003800000 */
[----:B------:R-:W-:Y:S01]  /*f870*/  ULDC.64 UR4, c[0x0][0x808] ;  /* 0x0002020000047ab9 */ /* 0x000fe20000000a00 */
[----:B------:R-:W-:Y:S01]  /*f880*/  ULDC.64 UR6, c[0x0][0x810] ;  /* 0x0002040000067ab9 */ /* 0x000fe20000000a00 */
[----:B------:R-:W-:Y:S02]  /*f890*/  ISETP.NE.U32.AND P0, PT, RZ, UR4, PT ;  /* 0x00000004ff007c0c */ /* 0x000fe4000bf05070 */
[----:B------:R-:W-:Y:S02]  /*f8a0*/  ISETP.NE.U32.AND P1, PT, RZ, UR6, PT ;  /* 0x00000006ff007c0c */ /* 0x000fe4000bf25070 */
[----:B------:R-:W-:Y:S02]  /*f8b0*/  ISETP.NE.AND.EX P0, PT, RZ, UR5, PT, P0 ;  /* 0x00000005ff007c0c */ /* 0x000fe4000bf05300 */
[----:B------:R-:W-:-:S11]  /*f8c0*/  ISETP.NE.AND.EX P1, PT, RZ, UR7, PT, P1 ;  /* 0x00000007ff007c0c */ /* 0x000fd6000bf25310 */
[----:B------:R-:W-:Y:S05]  /*f8d0*/  @!P0 BRA `(.L_x_157) ;  /* 0x0000000000188947 */ /* 0x000fea0003800000 */
[----:B------:R-:W-:-:S04]  /*f8e0*/  LEA R2, P0, R18, UR4, 0x3 ;  /* 0x0000000412027c11 */ /* 0x000fc8000f8018ff */
[----:B------:R-:W-:-:S06]  /*f8f0*/  LEA.HI.X R3, R18, UR5, R19, 0x3, P0 ;  /* 0x0000000512037c11 */ /* 0x000fcc00080f1c13 */
[----:B------:R-:W2:Y:S01]  /*f900*/  LDG.E.64 R2, desc[UR56][R2.64] ;  /* 0x0000003802027981 */ /* 0x000ea2000c1e1b00 */
[----:B------:R-:W-:Y:S02]  /*f910*/  UMOV UR4, 0x400 ;  /* 0x0000040000047882 */ /* 0x000fe40000000000 */
[----:B------:R-:W-:-:S09]  /*f920*/  ULEA UR4, UR41, UR4, 0x18 ;  /* 0x0000000429047291 */ /* 0x000fd2000f8ec03f */
[----:B--2---:R2:W-:Y:S03]  /*f930*/  STS.64 [UR4+0x38700], R2 ;  /* 0x03870002ff007988 */ /* 0x0045e60008000a04 */
.L_x_157:
[----:B------:R-:W-:Y:S05]  /*f940*/  @!P1 BRA `(.L_x_156) ;  /* 0x0000000000889947 */ /* 0x000fea0003800000 */
[----:B--2---:R-:W-:-:S04]  /*f950*/  LEA R2, P0, R18, UR6, 0x3 ;  /* 0x0000000612027c11 */ /* 0x004fc8000f8018ff */
[----:B------:R-:W-:-:S06]  /*f960*/  LEA.HI.X R3, R18, UR7, R19, 0x3, P0 ;  /* 0x0000000712037c11 */ /* 0x000fcc00080f1c13 */
[----:B------:R-:W2:Y:S01]  /*f970*/  LDG.E.64 R2, desc[UR56][R2.64] ;  /* 0x0000003802027981 */ /* 0x000ea2000c1e1b00 */
[----:B------:R-:W-:Y:S01]  /*f980*/  UMOV UR4, 0x400 ;  /* 0x0000040000047882 */ /* 0x000fe20000000000 */
[----:B-1---5:R-:W-:Y:S01]  /*f990*/  IADD3 R4, R13, -0x1, RZ ;  /* 0xffffffff0d047810 */ /* 0x022fe20007ffe0ff */
[----:B------:R-:W-:-:S04]  /*f9a0*/  ULEA UR4, UR41, UR4, 0x18 ;  /* 0x0000000429047291 */ /* 0x000fc8000f8ec03f */
[----:B------:R-:W-:-:S05]  /*f9b0*/  UIADD3 UR5, UR4, 0x38700, URZ ;  /* 0x0003870004057890 */ /* 0x000fca000fffe03f */
[----:B------:R-:W1:Y:S01]  /*f9c0*/  LDS R0, [UR4+0x3871c] ;  /* 0x03871c04ff007984 */ /* 0x000e620008000800 */
[----:B------:R-:W-:-:S03]  /*f9d0*/  MOV R8, UR5 ;  /* 0x0000000500087c02 */ /* 0x000fc60008000f00 */
[----:B------:R-:W-:Y:S01]  /*f9e0*/  STS [UR4+0x38730], RZ ;  /* 0x038730ffff007988 */ /* 0x000fe20008000804 */
[----:B------:R-:W-:-:S05]  /*f9f0*/  SHF.R.U64 R8, R8, 0x4, RZ ;  /* 0x0000000408087819 */ /* 0x000fca00000012ff */
[----:B------:R-:W-:Y:S04]  /*fa00*/  STS [UR4+0x38710], R8 ;  /* 0x03871008ff007988 */ /* 0x000fe80008000804 */
[----:B------:R-:W-:Y:S01]  /*fa10*/  STS [UR4+0x38714], R8 ;  /* 0x03871408ff007988 */ /* 0x000fe20008000804 */
[C---:B--2---:R-:W-:Y:S01]  /*fa20*/  SHF.L.U64.HI R11, R2.reuse, 0x1, R3 ;  /* 0x00000001020b7819 */ /* 0x044fe20000010203 */
[----:B------:R-:W-:-:S03]  /*fa30*/  IMAD.SHL.U32 R2, R2, 0x2, RZ ;  /* 0x0000000202027824 */ /* 0x000fc600078e00ff */
[----:B------:R-:W-:Y:S02]  /*fa40*/  LOP3.LUT R11, R11, 0x1fffffff, RZ, 0xc0, !PT ;  /* 0x1fffffff0b0b7812 */ /* 0x000fe400078ec0ff */
[----:B------:R-:W-:Y:S02]  /*fa50*/  LOP3.LUT R2, R2, 0xfffffffe, RZ, 0xc0, !PT ;  /* 0xfffffffe02027812 */ /* 0x000fe400078ec0ff */
[--C-:B------:R-:W-:Y:S02]  /*fa60*/  SHF.R.U32.HI R5, RZ, 0x4, R11.reuse ;  /* 0x00000004ff057819 */ /* 0x100fe4000001160b */
[----:B------:R-:W-:Y:S02]  /*fa70*/  SHF.R.U64 R2, R2, 0x4, R11 ;  /* 0x0000000402027819 */ /* 0x000fe4000000120b */
[----:B-1----:R-:W-:Y:S01]  /*fa80*/  LOP3.LUT R0, R0, 0xf, R5, 0xb8, !PT ;  /* 0x0000000f00007812 */ /* 0x002fe200078eb805 */
[----:B------:R-:W-:Y:S02]  /*fa90*/  VIADD R5, R12, 0xffffffff ;  /* 0xffffffff0c057836 */ /* 0x000fe40000000000 */
[----:B------:R-:W-:Y:S04]  /*faa0*/  STS [UR4+0x3870c], R2 ;  /* 0x03870c02ff007988 */ /* 0x000fe80008000804 */
[----:B------:R-:W-:Y:S04]  /*fab0*/  STS [UR4+0x3871c], R0 ;  /* 0x03871c00ff007988 */ /* 0x000fe80008000804 */
[----:B------:R-:W1:Y:S02]  /*fac0*/  LDS R6, [UR4+0x3871c] ;  /* 0x03871c04ff067984 */ /* 0x000e640008000800 */
[----:B-1----:R-:W-:-:S05]  /*fad0*/  LOP3.LUT R6, R6, 0xf0, RZ, 0xb8, !PT ;  /* 0x000000f006067812 */ /* 0x002fca00078eb8ff */
[----:B------:R1:W-:Y:S04]  /*fae0*/  STS [UR4+0x3871c], R6 ;  /* 0x03871c06ff007988 */ /* 0x0003e80008000804 */
[----:B------:R-:W2:Y:S01]  /*faf0*/  LDS R9, [UR4+0x3871c] ;  /* 0x03871c04ff097984 */ /* 0x000ea20008000800 */
[----:B-1----:R-:W-:-:S05]  /*fb00*/  CS2R R6, SRZ ;  /* 0x0000000000067805 */ /* 0x002fca000001ff00 */
[----:B------:R-:W-:Y:S01]  /*fb10*/  STS.128 [UR4+0x38720], R4 ;  /* 0x03872004ff007988 */ /* 0x000fe20008000c04 */
[----:B--2---:R-:W-:-:S05]  /*fb20*/  LOP3.LUT R9, R9, 0xf00, RZ, 0xb8, !PT ;  /* 0x00000f0009097812 */ /* 0x004fca00078eb8ff */
[----:B------:R-:W-:Y:S04]  /*fb30*/  STS.64 [UR4+0x38718], R8 ;  /* 0x03871808ff007988 */ /* 0x000fe80008000a04 */
[----:B------:R-:W1:Y:S02]  /*fb40*/  LDS R3, [UR4+0x3871c] ;  /* 0x03871c04ff037984 */ /* 0x000e640008000800 */
[----:B-1----:R-:W-:-:S05]  /*fb50*/  LOP3.LUT R0, R3, 0xf000, RZ, 0xb8, !PT ;  /* 0x0000f00003007812 */ /* 0x002fca00078eb8ff */
[----:B------:R3:W-:Y:S02]  /*fb60*/  STS [UR4+0x3871c], R0 ;  /* 0x03871c00ff007988 */ /* 0x0007e40008000804 */
.L_x_156:
[----:B------:R-:W-:Y:S05]  /*fb70*/  BSYNC B0 ;  /* 0x0000000000007941 */ /* 0x000fea0003800000 */
.L_x_155:
[----:B---3--:R-:W3:Y:S01]  /*fb80*/  S2R R0, SR_LANEID ;  /* 0x0000000000007919 */ /* 0x008ee20000000000 */
[----:B------:R-:W-:Y:S01]  /*fb90*/  ELECT P0, URZ, PT ;  /* 0x00000000003f782f */ /* 0x000fe20003800000 */
[----:B------:R-:W-:Y:S01]  /*fba0*/  NOP ;  /* 0x0000000000007918 */ /* 0x000fe20000000000 */
[----:B------:R-:W-:Y:S01]  /*fbb0*/  UMOV UR38, URZ ;  /* 0x0000003f00267c82 */ /* 0x000fe20008000000 */
[----:B------:R-:W-:Y:S10]  /*fbc0*/  BSSY B0, `(.L_x_158) ;  /* 0x0000004000007945 */ /* 0x000ff40003800000 */
[----:B------:R-:W-:Y:S05]  /*fbd0*/  @!P0 BRA `(.L_x_159) ;  /* 0x0000000000088947 */ /* 0x000fea0003800000 */
[----:B------:R0:W-:Y:S01]  /*fbe0*/  UTMACMDFLUSH ;  /* 0x00000000000079b7 */ /* 0x0001e20000000000 */
[----:B------:R-:W-:-:S04]  /*fbf0*/  DEPBAR.LE SB0, 0x0 ;  /* 0x000080000000791a */ /* 0x000fc80000000000 */
.L_x_159:
[----:B------:R-:W-:Y:S05]  /*fc00*/  BSYNC B0 ;  /* 0x0000000000007941 */ /* 0x000fea0003800000 */
.L_x_158:
[----:B------:R-:W-:Y:S01]  /*fc10*/  UMOV UR35, 0x400 ;  /* 0x0000040000237882 */ /* 0x000fe20000000000 */
[----:B-1-3--:R-:W-:Y:S01]  /*fc20*/  SHF.L.U32 R4, R0, 0x2, RZ ;  /* 0x0000000200047819 */ /* 0x00afe200000006ff */
[----:B------:R-:W-:-:S03]  /*fc30*/  ULEA UR35, UR41, UR35, 0x18 ;  /* 0x0000002329237291 */ /* 0x000fc6000f8ec03f */
[----:B--2---:R-:W-:Y:S01]  /*fc40*/  IADD3 R2, P0, R4, UR44, RZ ;  /* 0x0000002c04027c10 */ /* 0x004fe2000ff1e0ff */
[----:B------:R-:W-:Y:S01]  /*fc50*/  UIADD3 UR34, UR35, 0x38700, URZ ;  /* 0x0003870023227890 */ /* 0x000fe2000fffe03f */
[----:B------:R-:W-:-:S03]  /*fc60*/  MOV R0, RZ ;  /* 0x000000ff00007202 */ /* 0x000fc60000000f00 */
[----:B------:R-:W-:-:S05]  /*fc70*/  IMAD.X R3, RZ, RZ, UR45, P0 ;  /* 0x0000002dff037e24 */ /* 0x000fca00080e06ff */
[----:B------:R-:W1:Y:S01]  /*fc80*/  LDS R5, [R4+UR34] ;  /* 0x0000002204057984 */ /* 0x000e620008000800 */
[----:B------:R-:W-:-:S03]  /*fc90*/  SHF.L.U32 R0, R0, 0x1f, RZ ;  /* 0x0000001f00007819 */ /* 0x000fc600000006ff */
[----:B-1----:R1:W2:Y:S02]  /*fca0*/  ATOMG.E.EXCH.STRONG.GPU PT, RZ, [R2], R5 ;  /* 0x0000000502ff73a8 */ /* 0x0022a400041ee100 */
[----:B--2---:R-:W2:Y:S01]  /*fcb0*/  SYNCS.PHASECHK.TRANS64.TRYWAIT P0, [UR35+0x38528], R0 ;  /* 0x03852800ff0075a7 */ /* 0x004ea20008000163 */
[----:B------:R-:W-:Y:S02]  /*fcc0*/  ULOP3.LUT UR33, UR53, 0x1, URZ, 0xfc, !UPT ;  /* 0x0000000135217892 */ /* 0x000fe4000f8efc3f */
[----:B------:R-:W-:Y:S01]  /*fcd0*/  ULOP3.LUT UR37, UR51, 0x2, URZ, 0xfc, !UPT ;  /* 0x0000000233257892 */ /* 0x000fe2000f8efc3f */
[----:B-12---:R-:W-:Y:S11]  /*fce0*/  @!P0 BRA `(.L_x_160) ;  /* 0x0000006800c88947 */ /* 0x006ff60003800000 */
.L_x_373:
[----:B------:R-:W-:Y:S01]  /*fcf0*/  IMAD.MOV.U32 R2, RZ, RZ, 0x1 ;  /* 0x00000001ff027424 */ /* 0x000fe200078e00ff */
[----:B-----5:R-:W-:Y:S01]  /*fd00*/  MOV R12, RZ ;  /* 0x000000ff000c7202 */ /* 0x020fe20000000f00 */
[----:B------:R-:W-:Y:S01]  /*fd10*/  ULDC UR32, c[0x0][0x598] ;  /* 0x0001660000207ab9 */ /* 0x000fe20000000800 */
[----:B------:R-:W-:Y:S01]  /*fd20*/  ULDC UR36, c[0x0][0x580] ;  /* 0x0001600000247ab9 */ /* 0x000fe20000000800 */
[----:B------:R-:W-:Y:S01]  /*fd30*/  ULDC.64 UR4, c[0x0][0x590] ;  /* 0x0001640000047ab9 */ /* 0x000fe20000000a00 */
[----:B------:R-:W-:-:S05]  /*fd40*/  ULDC.64 UR6, c[0x0][0x588] ;  /* 0x0001620000067ab9 */ /* 0x000fca0000000a00 */
.L_x_269:
[----:B------:R-:W-:-:S06]  /*fd50*/  UISETP.NE.AND UP0, UPT, UR33, 0x3, UPT ;  /* 0x000000032100788c */ /* 0x000fcc000bf05270 */
[----:B------:R-:W-:-:S13]  /*fd60*/  PLOP3.LUT P1, PT, PT, PT, UP0, 0x80, 0x0 ;  /* 0x000000000000781c */ /* 0x000fda0003f2f008 */
[----:B---345:R-:W-:Y:S05]  /*fd70*/  @!P1 BRA `(.L_x_161) ;  /* 0x0000000000049947 */ /* 0x038fea0003800000 */
[----:B------:R-:W-:Y:S01]  /*fd80*/  BPT.TRAP 0x1 ;  /* 0x000000040000795c */ /* 0x000fe20000300000 */
.L_x_161:
[----:B------:R-:W-:Y:S01]  /*fd90*/  ULEA UR8, UR38, UR35, 0x3 ;  /* 0x0000002326087291 */ /* 0x000fe2000f8e183f */
[----:B-1----:R-:W-:-:S08]  /*fda0*/  SHF.L.U32 R0, R12, 0x1f, RZ ;  /* 0x0000001f0c007819 */ /* 0x002fd000000006ff */
[----:B------:R-:W1:Y:S02]  /*fdb0*/  SYNCS.PHASECHK.TRANS64.TRYWAIT P0, [UR8+0x38400], R0 ;  /* 0x03840000ff0075a7 */ /* 0x000e640008000148 */
[----:B-1----:R-:W-:Y:S05]  /*fdc0*/  @!P0 BRA `(.L_x_162) ;  /* 0x0000006800a88947 */ /* 0x002fea0003800000 */
.L_x_374:
        /* <DEDUP_REMOVED lines=10> */
.L_x_163:
[----:B------:R-:W-:Y:S01]  /*fe70*/  UIADD3 UR8, UR8, 0x38440, URZ ;  /* 0x0003844008087890 */ /* 0x000fe2000fffe03f */
[----:B------:R-:W-:Y:S02]  /*fe80*/  R2UR UR10, R16 ;  /* 0x00000000100a72ca */ /* 0x000fe400000e0000 */
[----:B------:R-:W-:Y:S01]  /*fe90*/  R2UR UR11, R17 ;  /* 0x00000000110b72ca */ /* 0x000fe200000e0000 */
[----:B------:R-:W-:Y:S01]  /*fea0*/  UPRMT UR8, UR41, 0x654, UR8 ;  /* 0x0000065429087896 */ /* 0x000fe20008000008 */
[----:B------:R-:W-:Y:S02]  /*feb0*/  LOP3.LUT P1, RZ, R2, 0xff, RZ, 0xc0, !PT ;  /* 0x000000ff02ff7812 */ /* 0x000fe4000782c0ff */
[----:B------:R-:W-:-:S04]  /*fec0*/  ISETP.NE.U32.AND P0, PT, RZ, UR4, PT ;  /* 0x00000004ff007c0c */ /* 0x000fc8000bf05070 */
[----:B------:R-:W-:Y:S02]  /*fed0*/  ISETP.NE.AND.EX P0, PT, RZ, UR5, PT, P0 ;  /* 0x00000005ff007c0c */ /* 0x000fe4000bf05300 */
[----:B---3--:R-:W-:Y:S01]  /*fee0*/  SYNCS.ARRIVE.TRANS64.RED.A1T0 RZ, [UR8], RZ ;  /* 0x000000ffffff79a7 */ /* 0x008fe20008100408 */
[----:B------:R-:W-:Y:S02]  /*fef0*/  USHF.L.U32 UR10, UR10, 0x8, URZ ;  /* 0x000000080a0a7899 */ /* 0x000fe4000800063f */
[----:B------:R-:W-:Y:S02]  /*ff00*/  USHF.L.U32 UR11, UR11, 0x8, URZ ;  /* 0x000000080b0b7899 */ /* 0x000fe4000800063f */
[----:B------:R-:W-:Y:S10]  /*ff10*/  @!P1 BRA `(.L_x_164) ;  /* 0x00000000000c9947 */ /* 0x000ff40003800000 */
[----:B------:R-:W-:-:S04]  /*ff20*/  DEPBAR {5,4,3,2,1,0} ;  /* 0x0000003f0000791a */ /* 0x000fc80000000000 */
[----:B------:R3:W-:Y:S02]  /*ff30*/  UTMACCTL.IV [UR44] ;  /* 0x000000002c0079b9 */ /* 0x0007e40008000000 */
[----:B---3--:R-:W-:Y:S01]  /*ff40*/  NOP ;  /* 0x0000000000007918 */ /* 0x008fe20000000000 */
.L_x_164:
[----:B------:R-:W-:Y:S05]  /*ff50*/  @!P0 BRA `(.L_x_165) ;  /* 0x0000000000188947 */ /* 0x000fea0003800000 */
[----:B-1----:R-:W1:Y:S02]  /*ff60*/  LDC.64 R2, c[0x0][0x590] ;  /* 0x00016400ff027b82 */ /* 0x002e640000000a00 */
[----:B-1----:R-:W-:-:S06]  /*ff70*/  IMAD.WIDE R2, R18, 0x8, R2 ;  /* 0x0000000812027825 */ /* 0x002fcc00078e0202 */
[----:B------:R-:W3:Y:S04]  /*ff80*/  LDG.E.64 R2, desc[UR56][R2.64] ;  /* 0x0000003802027981 */ /* 0x000ee8000c1e1b00 */
[----:B---3--:R-:W3:Y:S02]  /*ff90*/  LD.E R0, desc[UR56][R2.64] ;  /* 0x0000003802007980 */ /* 0x008ee4000c101900 */
[----:B---3--:R-:W-:Y:S01]  /*ffa0*/  FSETP.NEU.AND P0, PT, R0, RZ, PT ;  /* 0x000000ff0000720b */ /* 0x008fe20003f0d000 */
[----:B------:R-:W-:-:S12]  /*ffb0*/  BRA `(.L_x_166) ;  /* 0x0000000000247947 */ /* 0x000fd80003800000 */
.L_x_165:
[----:B------:R-:W-:Y:S02]  /*ffc0*/  ISETP.NE.U32.AND P1, PT, RZ, UR6, PT ;  /* 0x00000006ff007c0c */ /* 0x000fe4000bf25070 */
[----:B------:R-:W-:Y:S02]  /*ffd0*/  FSETP.NEU.AND P0, PT, RZ, UR36, PT ;  /* 0x00000024ff007c0b */ /* 0x000fe4000bf0d000 */
[----:B------:R-:W-:-:S13]  /*ffe0*/  ISETP.NE.AND.EX P1, PT, RZ, UR7, PT, P1 ;  /* 0x00000007ff007c0c */ /* 0x000fda000bf25310 */
[----:B------:R-:W-:Y:S05]  /*fff0*/  @!P1 BRA `(.L_x_166) ;  /* 0x0000000000149947 */ /* 0x000fea0003800000 */
[----:B-1----:R-:W1:Y:S01]  /*10000*/  LDC.64 R2, c[0x0][0x588] ;  /* 0x00016200ff027b82 */ /* 0x002e620000000a00 */
[----:B------:R-:W-:-:S04]  /*10010*/  IMAD R9, R18, UR32, RZ ;  /* 0x0000002012097c24 */ /* 0x000fc8000f8e02ff */
[----:B-1----:R-:W-:-:S06]  /*10020*/  IMAD.WIDE R2, R9, 0x4, R2 ;  /* 0x0000000409027825 */ /* 0x002fcc00078e0202 */
[----:B------:R-:W3:Y:S02]  /*10030*/  LDG.E R2, desc[UR56][R2.64] ;  /* 0x0000003802027981 */ /* 0x000ee4000c1e1900 */
[----:B---3--:R-:W-:-:S13]  /*10040*/  FSETP.NEU.AND P0, PT, R2, RZ, PT ;  /* 0x000000ff0200720b */ /* 0x008fda0003f0d000 */
.L_x_166:
[----:B------:R-:W-:Y:S01]  /*10050*/  UISETP.NE.AND UP0, UPT, UR37, 0x3, UPT ;  /* 0x000000032500788c */ /* 0x000fe2000bf05270 */
[----:B------:R-:W-:-:S05]  /*10060*/  ELECT P1, URZ, PT ;  /* 0x00000000003f782f */ /* 0x000fca0003820000 */
[----:B------:R-:W-:Y:S02]  /*10070*/  PLOP3.LUT P2, PT, PT, PT, UP0, 0x80, 0x0 ;  /* 0x000000000000781c */ /* 0x000fe40003f4f008 */
[----:B------:R-:W-:-:S11]  /*10080*/  PLOP3.LUT P0, PT, P0, P1, PT, 0x2a, 0x0 ;  /* 0x000000000000781c */ /* 0x000fd60000702572 */
[----:B------:R-:W-:Y:S05]  /*10090*/  @!P2 BRA `(.L_x_167) ;  /* 0x000000000004a947 */ /* 0x000fea0003800000 */
[----:B------:R-:W-:Y:S01]  /*100a0*/  BPT.TRAP 0x1 ;  /* 0x000000040000795c */ /* 0x000fe20000300000 */
.L_x_167:
[----:B-1----:R-:W-:-:S05]  /*100b0*/  IMAD.MOV.U32 R0, RZ, RZ, 0x1 ;  /* 0x00000001ff007424 */ /* 0x002fca00078e00ff */
[----:B------:R-:W-:-:S04]  /*100c0*/  SHF.L.U32 R0, R0, 0x1f, RZ ;  /* 0x0000001f00007819 */ /* 0x000fc800000006ff */
[----:B------:R-:W1:Y:S02]  /*100d0*/  SYNCS.PHASECHK.TRANS64.TRYWAIT P1, [UR35+0x38500], R0 ;  /* 0x03850000ff0075a7 */ /* 0x000e640008020163 */
[----:B-1----:R-:W-:Y:S05]  /*100e0*/  @!P1 BRA `(.L_x_168) ;  /* 0x0000006400f89947 */ /* 0x002fea0003800000 */
.L_x_375:
[----:B------:R-:W-:Y:S04]  /*100f0*/  BSSY B0, `(.L_x_169) ;  /* 0x0000010000007945 */ /* 0x000fe80003800000 */
[----:B------:R-:W-:Y:S05]  /*10100*/  @P0 BRA `(.L_x_170) ;  /* 0x0000000000380947 */ /* 0x000fea0003800000 */
[----:B------:R-:W-:Y:S02]  /*10110*/  UIADD3 UR8, UR35, 0x30000, URZ ;  /* 0x0003000023087890 */ /* 0x000fe4000fffe03f */
[----:B------:R-:W-:Y:S02]  /*10120*/  UIADD3 UR9, UR35, 0x384e0, URZ ;  /* 0x000384e023097890 */ /* 0x000fe4000fffe03f */
[----:B------:R-:W-:Y:S02]  /*10130*/  UIADD3 UR14, UR10, 0x40, URZ ;  /* 0x000000400a0e7890 */ /* 0x000fe4000fffe03f */
[----:B------:R-:W-:Y:S01]  /*10140*/  UIADD3 UR12, UR35, 0x31000, URZ ;  /* 0x00031000230c7890 */ /* 0x000fe2000fffe03f */
[----:B------:R-:W-:Y:S01]  /*10150*/  UMOV UR16, 0x0 ;  /* 0x0000000000107882 */ /* 0x000fe20000000000 */
[----:B------:R-:W-:Y:S01]  /*10160*/  UMOV UR17, 0x10000000 ;  /* 0x1000000000117882 */ /* 0x000fe20000000000 */
[----:B------:R-:W-:Y:S01]  /*10170*/  UMOV UR15, UR11 ;  /* 0x0000000b000f7c82 */ /* 0x000fe20008000000 */
[----:B------:R-:W-:Y:S01]  /*10180*/  UMOV UR13, UR9 ;  /* 0x00000009000d7c82 */ /* 0x000fe20008000000 */
[----:B------:R3:W-:Y:S04]  /*10190*/  UTMALDG.2D [UR8], [UR44], desc[UR16] ;  /* 0x000010082c0075b4 */ /* 0x0007e80008009000 */
[----:B------:R3:W-:Y:S02]  /*101a0*/  UTMALDG.2D [UR12], [UR44], desc[UR16] ;  /* 0x0000100c2c0075b4 */ /* 0x0007e40008009000 */
[----:B---3--:R-:W-:Y:S05]  /*101b0*/  @!P2 BRA `(.L_x_171) ;  /* 0x000000000004a947 */ /* 0x008fea0003800000 */
[----:B------:R-:W-:Y:S01]  /*101c0*/  BPT.TRAP 0x1 ;  /* 0x000000040000795c */ /* 0x000fe20000300000 */
.L_x_171:
[----:B------:R-:W3:Y:S02]  /*101d0*/  LDC R2, c[0x0][0x828] ;  /* 0x00020a00ff027b82 */ /* 0x000ee40000000800 */
[----:B---3--:R3:W-:Y:S02]  /*101e0*/  SYNCS.ARRIVE.TRANS64.RED.A0TR RZ, [UR35+0x384e0], R2 ;  /* 0x0384e002ffff79a7 */ /* 0x0087e40008300423 */
.L_x_170:
[----:B------:R-:W-:Y:S05]  /*101f0*/  BSYNC B0 ;  /* 0x0000000000007941 */ /* 0x000fea0003800000 */
.L_x_169:
[----:B------:R-:W-:Y:S05]  /*10200*/  @!P2 BRA `(.L_x_172) ;  /* 0x000000000004a947 */ /* 0x000fea0003800000 */
[----:B------:R-:W-:Y:S01]  /*10210*/  BPT.TRAP 0x1 ;  /* 0x000000040000795c */ /* 0x000fe20000300000 */
.L_x_172:
[----:B------:R-:W-:-:S04]  /*10220*/  UIADD3 UR21, UR35, 0x384e0, URZ ;  /* 0x000384e023157890 */ /* 0x000fc8000fffe03f */
[----:B------:R-:W-:-:S09]  /*10230*/  UPRMT UR9, UR41, 0x654, UR21 ;  /* 0x0000065429097896 */ /* 0x000fd20008000015 */
[----:B------:R-:W-:Y:S01]  /*10240*/  SYNCS.ARRIVE.TRANS64.RED.A1T0 RZ, [UR9], RZ ;  /* 0x000000ffffff79a7 */ /* 0x000fe20008100409 */
[----:B------:R-:W-:Y:S05]  /*10250*/  @!P2 BRA `(.L_x_173) ;  /* 0x000000000004a947 */ /* 0x000fea0003800000 */
[----:B------:R-:W-:Y:S01]  /*10260*/  BPT.TRAP 0x1 ;  /* 0x000000040000795c */ /* 0x000fe20000300000 */
.L_x_173:
[----:B------:R-:W4:Y:S02]  /*10270*/  SYNCS.PHASECHK.TRANS64.TRYWAIT P1, [UR35+0x38508], R0 ;  /* 0x03850800ff0075a7 */ /* 0x000f240008020163 */
[----:B----4-:R-:W-:Y:S05]  /*10280*/  @!P1 BRA `(.L_x_174) ;  /* 0x0000006400a89947 */ /* 0x010fea0003800000 */
.L_x_376:
[----:B------:R-:W-:Y:S04]  /*10290*/  BSSY B0, `(.L_x_175) ;  /* 0x0000012000007945 */ /* 0x000fe80003800000 */
[----:B------:R-:W-:Y:S05]  /*102a0*/  @P0 BRA `(.L_x_176) ;  /* 0x0000000000400947 */ /* 0x000fea0003800000 */
[----:B------:R-:W-:Y:S02]  /*102b0*/  UIADD3 UR14, UR10, 0x80, URZ ;  /* 0x000000800a0e7890 */ /* 0x000fe4000fffe03f */
        /* <DEDUP_REMOVED lines=8> */
[----:B------:R-:W-:Y:S01]  /*10340*/  UMOV UR17, UR13 ;  /* 0x0000000d00117c82 */ /* 0x000fe20008000000 */
[----:B------:R4:W-:Y:S03]  /*10350*/  UTMALDG.2D [UR12], [UR44], desc[UR22] ;  /* 0x0000160c2c0075b4 */ /* 0x0009e60008009000 */
[----:B------:R4:W-:Y:S02]  /*10360*/  UTMALDG.2D [UR16], [UR44], desc[UR22] ;  /* 0x000016102c0075b4 */ /* 0x0009e40008009000 */
[----:B----4-:R-:W-:Y:S05]  /*10370*/  @!P2 BRA `(.L_x_177) ;  /* 0x000000000004a947 */ /* 0x010fea0003800000 */
[----:B------:R-:W-:Y:S01]  /*10380*/  BPT.TRAP 0x1 ;  /* 0x000000040000795c */ /* 0x000fe20000300000 */
.L_x_177:
[----:B---3--:R-:W3:Y:S02]  /*10390*/  LDC R2, c[0x0][0x828] ;  /* 0x00020a00ff027b82 */ /* 0x008ee40000000800 */
[----:B---3--:R4:W-:Y:S02]  /*103a0*/  SYNCS.ARRIVE.TRANS64.RED.A0TR RZ, [UR35+0x384e8], R2 ;  /* 0x0384e802ffff79a7 */ /* 0x0089e40008300423 */
.L_x_176:
[----:B------:R-:W-:Y:S05]  /*103b0*/  BSYNC B0 ;  /* 0x0000000000007941 */ /* 0x000fea0003800000 */
.L_x_175:
[----:B------:R-:W-:Y:S05]  /*103c0*/  @!P2 BRA `(.L_x_178) ;  /* 0x000000000004a947 */ /* 0x000fea0003800000 */
[----:B------:R-:W-:Y:S01]  /*103d0*/  BPT.TRAP 0x1 ;  /* 0x000000040000795c */ /* 0x000fe20000300000 */
.L_x_178:
[----:B------:R-:W-:Y:S02]  /*103e0*/  UIADD3 UR17, UR35, 0x384e8, URZ ;  /* 0x000384e823117890 */ /* 0x000fe4000fffe03f */
[----:B------:R-:W-:Y:S02]  /*103f0*/  UIADD3 UR27, UR11, 0x20, URZ ;  /* 0x000000200b1b7890 */ /* 0x000fe4000fffe03f */
[----:B------:R-:W-:-:S09]  /*10400*/  UPRMT UR8, UR41, 0x654, UR17 ;  /* 0x0000065429087896 */ /* 0x000fd20008000011 */
[----:B------:R-:W-:Y:S01]  /*10410*/  SYNCS.ARRIVE.TRANS64.RED.A1T0 RZ, [UR8], RZ ;  /* 0x000000ffffff79a7 */ /* 0x000fe20008100408 */
[----:B------:R-:W-:Y:S05]  /*10420*/  @!P2 BRA `(.L_x_179) ;  /* 0x000000000004a947 */ /* 0x000fea0003800000 */
[----:B------:R-:W-:Y:S01]  /*10430*/  BPT.TRAP 0x1 ;  /* 0x000000040000795c */ /* 0x000fe20000300000 */
.L_x_179:
[----:B------:R-:W5:Y:S02]  /*10440*/  SYNCS.PHASECHK.TRANS64.TRYWAIT P1, [UR35+0x38510], R0 ;  /* 0x03851000ff0075a7 */ /* 0x000f640008020163 */
[----:B-----5:R-:W-:Y:S05]  /*10450*/  @!P1 BRA `(.L_x_180) ;  /* 0x00000064004c9947 */ /* 0x020fea0003800000 */
.L_x_377:
        /* <DEDUP_REMOVED lines=13> */
[----:B-1----:R-:W-:Y:S05]  /*10530*/  @!P2 BRA `(.L_x_183) ;  /* 0x000000000004a947 */ /* 0x002fea0003800000 */
[----:B------:R-:W-:Y:S01]  /*10540*/  BPT.TRAP 0x1 ;  /* 0x000000040000795c */ /* 0x000fe20000300000 */
.L_x_183:
[----:B---34-:R-:W1:Y:S02]  /*10550*/  LDC R2, c[0x0][0x828] ;  /* 0x00020a00ff027b82 */ /* 0x018e640000000800 */
[----:B-1----:R1:W-:Y:S02]  /*10560*/  SYNCS.ARRIVE.TRANS64.RED.A0TR RZ, [UR35+0x384f0], R2 ;  /* 0x0384f002ffff79a7 */ /* 0x0023e40008300423 */
.L_x_182:
[----:B------:R-:W-:Y:S05]  /*10570*/  BSYNC B0 ;  /* 0x0000000000007941 */ /* 0x000fea0003800000 */
.L_x_181:
[----:B------:R-:W-:Y:S05]  /*10580*/  @!P2 BRA `(.L_x_184) ;  /* 0x000000000004a947 */ /* 0x000fea0003800000 */
[----:B------:R-:W-:Y:S01]  /*10590*/  BPT.TRAP 0x1 ;  /* 0x000000040000795c */ /* 0x000fe20000300000 */
.L_x_184:
[----:B------:R-:W-:-:S04]  /*105a0*/  UIADD3 UR13, UR35, 0x384f0, URZ ;  /* 0x000384f0230d7890 */ /* 0x000fc8000fffe03f */
[----:B------:R-:W-:-:S09]  /*105b0*/  UPRMT UR42, UR41, 0x654, UR13 ;  /* 0x00000654292a7896 */ /* 0x000fd2000800000d */
[----:B------:R-:W-:Y:S01]  /*105c0*/  SYNCS.ARRIVE.TRANS64.RED.A1T0 RZ, [UR42], RZ ;  /* 0x000000ffffff79a7 */ /* 0x000fe2000810042a */
[----:B------:R-:W-:Y:S05]  /*105d0*/  @!P2 BRA `(.L_x_185) ;  /* 0x000000000004a947 */ /* 0x000fea0003800000 */
[----:B------:R-:W-:Y:S01]  /*105e0*/  BPT.TRAP 0x1 ;  /* 0x000000040000795c */ /* 0x000fe20000300000 */
.L_x_185:
[----:B------:R-:W5:Y:S02]  /*105f0*/  SYNCS.PHASECHK.TRANS64.TRYWAIT P1, [UR35+0x38518], R0 ;  /* 0x03851800ff0075a7 */ /* 0x000f640008020163 */
[----:B-----5:R-:W-:Y:S05]  /*10600*/  @!P1 BRA `(.L_x_186) ;  /* 0x0000006000f89947 */ /* 0x020fea0003800000 */
.L_x_378:
        /* <DEDUP_REMOVED lines=13> */
[----:B-1----:R-:W-:Y:S05]  /*106e0*/  @!P2 BRA `(.L_x_189) ;  /* 0x000000000004a947 */ /* 0x002fea0003800000 */
[----:B------:R-:W-:Y:S01]  /*106f0*/  BPT.TRAP 0x1 ;  /* 0x000000040000795c */ /* 0x000fe20000300000 */
.L_x_189:
[----:B---34-:R-:W1:Y:S02]  /*10700*/  LDC R2, c[0x0][0x828] ;  /* 0x00020a00ff027b82 */ /* 0x018e640000000800 */
[----:B-1----:R1:W-:Y:S02]  /*10710*/  SYNCS.ARRIVE.TRANS64.RED.A0TR RZ, [UR35+0x384f8], R2 ;  /* 0x0384f802ffff79a7 */ /* 0x0023e40008300423 */
.L_x_188:
[----:B------:R-:W-:Y:S05]  /*10720*/  BSYNC B0 ;  /* 0x0000000000007941 */ /* 0x000fea0003800000 */
.L_x_187:
[----:B------:R-:W-:Y:S05]  /*10730*/  @!P2 BRA `(.L_x_190) ;  /* 0x000000000004a947 */ /* 0x000fea0003800000 */
[----:B------:R-:W-:Y:S01]  /*10740*/  BPT.TRAP 0x1 ;  /* 0x000000040000795c */ /* 0x000fe20000300000 */
.L_x_190:
[----:B------:R-:W-:Y:S02]  /*10750*/  UIADD3 UR25, UR35, 0x384f8, URZ ;  /* 0x000384f823197890 */ /* 0x000fe4000fffe03f */
[----:B------:R-:W-:Y:S02]  /*10760*/  UIADD3 UR23, UR11, 0x40, URZ ;  /* 0x000000400b177890 */ /* 0x000fe4000fffe03f */
[----:B------:R-:W-:-:S09]  /*10770*/  UPRMT UR43, UR41, 0x654, UR25 ;  /* 0x00000654292b7896 */ /* 0x000fd20008000019 */
[----:B------:R-:W-:Y:S01]  /*10780*/  SYNCS.ARRIVE.TRANS64.RED.A1T0 RZ, [UR43], RZ ;  /* 0x000000ffffff79a7 */ /* 0x000fe2000810042b */
[----:B------:R-:W-:Y:S05]  /*10790*/  @!P2 BRA `(.L_x_191) ;  /* 0x000000000004a947 */ /* 0x000fea0003800000 */
[----:B------:R-:W-:Y:S01]  /*107a0*/  BPT.TRAP 0x1 ;  /* 0x000000040000795c */ /* 0x000fe20000300000 */
.L_x_191:
[----:B-1-34-:R-:W-:-:S04]  /*107b0*/  SHF.L.U32 R2, RZ, 0x1f, RZ ;  /* 0x0000001fff027819 */ /* 0x01afc800000006ff */
[----:B------:R-:W1:Y:S02]  /*107c0*/  SYNCS.PHASECHK.TRANS64.TRYWAIT P1, [UR35+0x38500], R2 ;  /* 0x03850002ff0075a7 */ /* 0x000e640008020163 */
[----:B-1----:R-:W-:Y:S05]  /*107d0*/  @!P1 BRA `(.L_x_192) ;  /* 0x00000060009c9947 */ /* 0x002fea0003800000 */
.L_x_379:
[----:B------:R-:W-:Y:S04]  /*107e0*/  BSSY B0, `(.L_x_193) ;  /* 0x0000010000007945 */ /* 0x000fe80003800000 */
[----:B------:R-:W-:Y:S05]  /*107f0*/  @P0 BRA `(.L_x_194) ;  /* 0x0000000000380947 */ /* 0x000fea0003800000 */
        /* <DEDUP_REMOVED lines=10> */
[----:B---3--:R-:W-:Y:S05]  /*108a0*/  @!P2 BRA `(.L_x_195) ;  /* 0x000000000004a947 */ /* 0x008fea0003800000 */
[----:B------:R-:W-:Y:S01]  /*108b0*/  BPT.TRAP 0x1 ;  /* 0x000000040000795c */ /* 0x000fe20000300000 */
.L_x_195:
[----:B-1----:R-:W1:Y:S02]  /*108c0*/  LDC R3, c[0x0][0x828] ;  /* 0x00020a00ff037b82 */ /* 0x002e640000000800 */
[----:B-1----:R3:W-:Y:S02]  /*108d0*/  SYNCS.ARRIVE.TRANS64.RED.A0TR RZ, [UR35+0x384e0], R3 ;  /* 0x0384e003ffff79a7 */ /* 0x0027e40008300423 */
.L_x_194:
[----:B------:R-:W-:Y:S05]  /*108e0*/  BSYNC B0 ;  /* 0x0000000000007941 */ /* 0x000fea0003800000 */
.L_x_193:
[----:B------:R-:W-:Y:S05]  /*108f0*/  @!P2 BRA `(.L_x_196) ;  /* 0x000000000004a947 */ /* 0x000fea0003800000 */
[----:B------:R-:W-:Y:S01]  /*10900*/  BPT.TRAP 0x1 ;  /* 0x000000040000795c */ /* 0x000fe20000300000 */
.L_x_196:
[----:B------:R-:W-:Y:S01]  /*10910*/  SYNCS.ARRIVE.TRANS64.RED.A1T0 RZ, [UR9], RZ ;  /* 0x000000ffffff79a7 */ /* 0x000fe20008100409 */
[----:B------:R-:W-:Y:S05]  /*10920*/  @!P2 BRA `(.L_x_197) ;  /* 0x000000000004a947 */ /* 0x000fea0003800000 */
[----:B------:R-:W-:Y:S01]  /*10930*/  BPT.TRAP 0x1 ;  /* 0x000000040000795c */ /* 0x000fe20000300000 */
.L_x_197:
[----:B------:R-:W4:Y:S02]  /*10940*/  SYNCS.PHASECHK.TRANS64.TRYWAIT P1, [UR35+0x38508], R2 ;  /* 0x03850802ff0075a7 */ /* 0x000f240008020163 */
[----:B----4-:R-:W-:Y:S05]  /*10950*/  @!P1 BRA `(.L_x_198) ;  /* 0x0000006000549947 */ /* 0x010fea0003800000 */
.L_x_380:
        /* <DEDUP_REMOVED lines=15> */
.L_x_201:
[----:B-1-3--:R-:W1:Y:S02]  /*10a50*/  LDC R3, c[0x0][0x828] ;  /* 0x00020a00ff037b82 */ /* 0x00ae640000000800 */
[----:B-1----:R4:W-:Y:S02]  /*10a60*/  SYNCS.ARRIVE.TRANS64.RED.A0TR RZ, [UR35+0x384e8], R3 ;  /* 0x0384e803ffff79a7 */ /* 0x0029e40008300423 */
.L_x_200:
[----:B------:R-:W-:Y:S05]  /*10a70*/  BSYNC B0 ;  /* 0x0000000000007941 */ /* 0x000fea0003800000 */
.L_x_199:
[----:B------:R-:W-:Y:S05]  /*10a80*/  @!P2 BRA `(.L_x_202) ;  /* 0x000000000004a947 */ /* 0x000fea0003800000 */
[----:B------:R-:W-:Y:S01]  /*10a90*/  BPT.TRAP 0x1 ;  /* 0x000000040000795c */ /* 0x000fe20000300000 */
.L_x_202:
[----:B------:R-:W-:Y:S01]  /*10aa0*/  SYNCS.ARRIVE.TRANS64.RED.A1T0 RZ, [UR8], RZ ;  /* 0x000000ffffff79a7 */ /* 0x000fe20008100408 */
[----:B------:R-:W-:Y:S01]  /*10ab0*/  UIADD3 UR15, UR11, 0x60, URZ ;  /* 0x000000600b0f7890 */ /* 0x000fe2000fffe03f */
[----:B------:R-:W-:Y:S11]  /*10ac0*/  @!P2 BRA `(.L_x_203) ;  /* 0x000000000004a947 */ /* 0x000ff60003800000 */
[----:B------:R-:W-:Y:S01]  /*10ad0*/  BPT.TRAP 0x1 ;  /* 0x000000040000795c */ /* 0x000fe20000300000 */
.L_x_203:
[----:B------:R-:W5:Y:S02]  /*10ae0*/  SYNCS.PHASECHK.TRANS64.TRYWAIT P1, [UR35+0x38510], R2 ;  /* 0x03851002ff0075a7 */ /* 0x000f640008020163 */
[----:B-----5:R-:W-:Y:S05]  /*10af0*/  @!P1 BRA `(.L_x_204) ;  /* 0x0000006000049947 */ /* 0x020fea0003800000 */
.L_x_381:
        /* <DEDUP_REMOVED lines=14> */
.L_x_207:
[----:B---34-:R-:W1:Y:S02]  /*10be0*/  LDC R3, c[0x0][0x828] ;  /* 0x00020a00ff037b82 */ /* 0x018e640000000800 */
[----:B-1----:R1:W-:Y:S02]  /*10bf0*/  SYNCS.ARRIVE.TRANS64.RED.A0TR RZ, [UR35+0x384f0], R3 ;  /* 0x0384f003ffff79a7 */ /* 0x0023e40008300423 */
.L_x_206:
[----:B------:R-:W-:Y:S05]  /*10c00*/  BSYNC B0 ;  /* 0x0000000000007941 */ /* 0x000fea0003800000 */
.L_x_205:
[----:B------:R-:W-:Y:S05]  /*10c10*/  @!P2 BRA `(.L_x_208) ;  /* 0x000000000004a947 */ /* 0x000fea0003800000 */
[----:B------:R-:W-:Y:S01]  /*10c20*/  BPT.TRAP 0x1 ;  /* 0x000000040000795c */ /* 0x000fe20000300000 */
.L_x_208:
[----:B------:R-:W-:Y:S01]  /*10c30*/  SYNCS.ARRIVE.TRANS64.RED.A1T0 RZ, [UR42], RZ ;  /* 0x000000ffffff79a7 */ /* 0x000fe2000810042a */
[----:B------:R-:W-:Y:S05]  /*10c40*/  @!P2 BRA `(.L_x_209) ;  /* 0x000000000004a947 */ /* 0x000fea0003800000 */
[----:B------:R-:W-:Y:S01]  /*10c50*/  BPT.TRAP 0x1 ;  /* 0x000000040000795c */ /* 0x000fe20000300000 */
.L_x_209:
[----:B------:R-:W5:Y:S02]  /*10c60*/  SYNCS.PHASECHK.TRANS64.TRYWAIT P1, [UR35+0x38518], R2 ;  /* 0x03851802ff0075a7 */ /* 0x000f640008020163 */
[----:B-----5:R-:W-:Y:S05]  /*10c70*/  @!P1 BRA `(.L_x_210) ;  /* 0x0000005c00bc9947 */ /* 0x020fea0003800000 */
.L_x_382:
        /* <DEDUP_REMOVED lines=15> */
.L_x_213:
[----:B---34-:R-:W1:Y:S02]  /*10d70*/  LDC R3, c[0x0][0x828] ;  /* 0x00020a00ff037b82 */ /* 0x018e640000000800 */
[----:B-1----:R1:W-:Y:S02]  /*10d80*/  SYNCS.ARRIVE.TRANS64.RED.A0TR RZ, [UR35+0x384f8], R3 ;  /* 0x0384f803ffff79a7 */ /* 0x0023e40008300423 */
.L_x_212:
[----:B------:R-:W-:Y:S05]  /*10d90*/  BSYNC B0 ;  /* 0x0000000000007941 */ /* 0x000fea0003800000 */
.L_x_211:
[----:B------:R-:W-:Y:S05]  /*10da0*/  @!P2 BRA `(.L_x_214) ;  /* 0x000000000004a947 */ /* 0x000fea0003800000 */
[----:B------:R-:W-:Y:S01]  /*10db0*/  BPT.TRAP 0x1 ;  /* 0x000000040000795c */ /* 0x000fe20000300000 */
.L_x_214:
[----:B------:R-:W-:Y:S01]  /*10dc0*/  SYNCS.ARRIVE.TRANS64.RED.A1T0 RZ, [UR43], RZ ;  /* 0x000000ffffff79a7 */ /* 0x000fe2000810042b */
[----:B------:R-:W-:Y:S01]  /*10dd0*/  UIADD3 UR23, UR11, 0x80, URZ ;  /* 0x000000800b177890 */ /* 0x000fe2000fffe03f */
[----:B------:R-:W-:Y:S11]  /*10de0*/  @!P2 BRA `(.L_x_215) ;  /* 0x000000000004a947 */ /* 0x000ff60003800000 */
[----:B------:R-:W-:Y:S01]  /*10df0*/  BPT.TRAP 0x1 ;  /* 0x000000040000795c */ /* 0x000fe20000300000 */
.L_x_215:
[----:B------:R-:W5:Y:S02]  /*10e00*/  SYNCS.PHASECHK.TRANS64.TRYWAIT P1, [UR35+0x38500], R0 ;  /* 0x03850000ff0075a7 */ /* 0x000f640008020163 */
[----:B-----5:R-:W-:Y:S05]  /*10e10*/  @!P1 BRA `(.L_x_216) ;  /* 0x0000005c006c9947 */ /* 0x020fea0003800000 */
.L_x_383:
        /* <DEDUP_REMOVED lines=14> */
.L_x_219:
[----:B---34-:R-:W1:Y:S02]  /*10f00*/  LDC R3, c[0x0][0x828] ;  /* 0x00020a00ff037b82 */ /* 0x018e640000000800 */
[----:B-1----:R1:W-:Y:S02]  /*10f10*/  SYNCS.ARRIVE.TRANS64.RED.A0TR RZ, [UR35+0x384e0], R3 ;  /* 0x0384e003ffff79a7 */ /* 0x0023e40008300423 */
.L_x_218:
[----:B------:R-:W-:Y:S05]  /*10f20*/  BSYNC B0 ;  /* 0x0000000000007941 */ /* 0x000fea0003800000 */
.L_x_217:
[----:B------:R-:W-:Y:S05]  /*10f30*/  @!P2 BRA `(.L_x_220) ;  /* 0x000000000004a947 */ /* 0x000fea0003800000 */
[----:B------:R-:W-:Y:S01]  /*10f40*/  BPT.TRAP 0x1 ;  /* 0x000000040000795c */ /* 0x000fe20000300000 */
.L_x_220:
[----:B------:R-:W-:Y:S01]  /*10f50*/  SYNCS.ARRIVE.TRANS64.RED.A1T0 RZ, [UR9], RZ ;  /* 0x000000ffffff79a7 */ /* 0x000fe20008100409 */
[----:B------:R-:W-:Y:S05]  /*10f60*/  @!P2 BRA `(.L_x_221) ;  /* 0x000000000004a947 */ /* 0x000fea0003800000 */
[----:B------:R-:W-:Y:S01]  /*10f70*/  BPT.TRAP 0x1 ;  /* 0x000000040000795c */ /* 0x000fe20000300000 */
.L_x_221:
[----:B------:R-:W5:Y:S02]  /*10f80*/  SYNCS.PHASECHK.TRANS64.TRYWAIT P1, [UR35+0x38508], R0 ;  /* 0x03850800ff0075a7 */ /* 0x000f640008020163 */
[----:B-----5:R-:W-:Y:S05]  /*10f90*/  @!P1 BRA `(.L_x_222) ;  /* 0x0000005c00249947 */ /* 0x020fea0003800000 */
.L_x_384:
        /* <DEDUP_REMOVED lines=15> */
.L_x_225:
[----:B---34-:R-:W1:Y:S02]  /*11090*/  LDC R3, c[0x0][0x828] ;  /* 0x00020a00ff037b82 */ /* 0x018e640000000800 */
[----:B-1----:R1:W-:Y:S02]  /*110a0*/  SYNCS.ARRIVE.TRANS64.RED.A0TR RZ, [UR35+0x384e8], R3 ;  /* 0x0384e803ffff79a7 */ /* 0x0023e40008300423 */
.L_x_224:
[----:B------:R-:W-:Y:S05]  /*110b0*/  BSYNC B0 ;  /* 0x0000000000007941 */ /* 0x000fea0003800000 */
.L_x_223:
[----:B------:R-:W-:Y:S05]  /*110c0*/  @!P2 BRA `(.L_x_226) ;  /* 0x000000000004a947 */ /* 0x000fea0003800000 */
[----:B------:R-:W-:Y:S01]  /*110d0*/  BPT.TRAP 0x1 ;  /* 0x000000040000795c */ /* 0x000fe20000300000 */
.L_x_226:
[----:B------:R-:W-:Y:S01]  /*110e0*/  SYNCS.ARRIVE.TRANS64.RED.A1T0 RZ, [UR8], RZ ;  /* 0x000000ffffff79a7 */ /* 0x000fe20008100408 */
[----:B------:R-:W-:Y:S01]  /*110f0*/  UIADD3 UR15, UR11, 0xa0, URZ ;  /* 0x000000a00b0f7890 */ /* 0x000fe2000fffe03f */
[----:B------:R-:W-:Y:S11]  /*11100*/  @!P2 BRA `(.L_x_227) ;  /* 0x000000000004a947 */ /* 0x000ff60003800000 */
[----:B------:R-:W-:Y:S01]  /*11110*/  BPT.TRAP 0x1 ;  /* 0x000000040000795c */ /* 0x000fe20000300000 */
.L_x_227:
[----:B------:R-:W5:Y:S02]  /*11120*/  SYNCS.PHASECHK.TRANS64.TRYWAIT P1, [UR35+0x38510], R0 ;  /* 0x03851000ff0075a7 */ /* 0x000f640008020163 */
[----:B-----5:R-:W-:Y:S05]  /*11130*/  @!P1 BRA `(.L_x_228) ;  /* 0x0000005800d49947 */ /* 0x020fea0003800000 */
.L_x_385:
        /* <DEDUP_REMOVED lines=14> */
.L_x_231:
[----:B---34-:R-:W1:Y:S02]  /*11220*/  LDC R3, c[0x0][0x828] ;  /* 0x00020a00ff037b82 */ /* 0x018e640000000800 */
[----:B-1----:R1:W-:Y:S02]  /*11230*/  SYNCS.ARRIVE.TRANS64.RED.A0TR RZ, [UR35+0x384f0], R3 ;  /* 0x0384f003ffff79a7 */ /* 0x0023e40008300423 */
.L_x_230:
[----:B------:R-:W-:Y:S05]  /*11240*/  BSYNC B0 ;  /* 0x0000000000007941 */ /* 0x000fea0003800000 */
.L_x_229:
[----:B------:R-:W-:Y:S05]  /*11250*/  @!P2 BRA `(.L_x_232) ;  /* 0x000000000004a947 */ /* 0x000fea0003800000 */
[----:B------:R-:W-:Y:S01]  /*11260*/  BPT.TRAP 0x1 ;  /* 0x000000040000795c */ /* 0x000fe20000300000 */
.L_x_232:
[----:B------:R-:W-:Y:S01]  /*11270*/  SYNCS.ARRIVE.TRANS64.RED.A1T0 RZ, [UR42], RZ ;  /* 0x000000ffffff79a7 */ /* 0x000fe2000810042a */
[----:B------:R-:W-:Y:S05]  /*11280*/  @!P2 BRA `(.L_x_233) ;  /* 0x000000000004a947 */ /* 0x000fea0003800000 */
[----:B------:R-:W-:Y:S01]  /*11290*/  BPT.TRAP 0x1 ;  /* 0x000000040000795c */ /* 0x000fe20000300000 */
.L_x_233:
[----:B------:R-:W5:Y:S02]  /*112a0*/  SYNCS.PHASECHK.TRANS64.TRYWAIT P1, [UR35+0x38518], R0 ;  /* 0x03851800ff0075a7 */ /* 0x000f640008020163 */
[----:B-----5:R-:W-:Y:S05]  /*112b0*/  @!P1 BRA `(.L_x_234) ;  /* 0x00000058008c9947 */ /* 0x020fea0003800000 */
.L_x_386:
        /* <DEDUP_REMOVED lines=15> */
.L_x_237:
[----:B---34-:R-:W1:Y:S02]  /*113b0*/  LDC R3, c[0x0][0x828] ;  /* 0x00020a00ff037b82 */ /* 0x018e640000000800 */
[----:B-1----:R1:W-:Y:S02]  /*113c0*/  SYNCS.ARRIVE.TRANS64.RED.A0TR RZ, [UR35+0x384f8], R3 ;  /* 0x0384f803ffff79a7 */ /* 0x0023e40008300423 */
.L_x_236:
[----:B------:R-:W-:Y:S05]  /*113d0*/  BSYNC B0 ;  /* 0x0000000000007941 */ /* 0x000fea0003800000 */
.L_x_235:
[----:B------:R-:W-:Y:S05]  /*113e0*/  @!P2 BRA `(.L_x_238) ;  /* 0x000000000004a947 */ /* 0x000fea0003800000 */
[----:B------:R-:W-:Y:S01]  /*113f0*/  BPT.TRAP 0x1 ;  /* 0x000000040000795c */ /* 0x000fe20000300000 */
.L_x_238:
[----:B------:R-:W-:Y:S01]  /*11400*/  SYNCS.ARRIVE.TRANS64.RED.A1T0 RZ, [UR43], RZ ;  /* 0x000000ffffff79a7 */ /* 0x000fe2000810042b */
[----:B------:R-:W-:Y:S01]  /*11410*/  UIADD3 UR23, UR11, 0xc0, URZ ;  /* 0x000000c00b177890 */ /* 0x000fe2000fffe03f */
[----:B------:R-:W-:Y:S11]  /*11420*/  @!P2 BRA `(.L_x_239) ;  /* 0x000000000004a947 */ /* 0x000ff60003800000 */
[----:B------:R-:W-:Y:S01]  /*11430*/  BPT.TRAP 0x1 ;  /* 0x000000040000795c */ /* 0x000fe20000300000 */
.L_x_239:
[----:B------:R-:W5:Y:S02]  /*11440*/  SYNCS.PHASECHK.TRANS64.TRYWAIT P1, [UR35+0x38500], R2 ;  /* 0x03850002ff0075a7 */ /* 0x000f640008020163 */
[----:B-----5:R-:W-:Y:S05]  /*11450*/  @!P1 BRA `(.L_x_240) ;  /* 0x00000058003c9947 */ /* 0x020fea0003800000 */
.L_x_387:
        /* <DEDUP_REMOVED lines=14> */
.L_x_243:
[----:B---34-:R-:W1:Y:S02]  /*11540*/  LDC R3, c[0x0][0x828] ;  /* 0x00020a00ff037b82 */ /* 0x018e640000000800 */
[----:B-1----:R1:W-:Y:S02]  /*11550*/  SYNCS.ARRIVE.TRANS64.RED.A0TR RZ, [UR35+0x384e0], R3 ;  /* 0x0384e003ffff79a7 */ /* 0x0023e40008300423 */
.L_x_242:
[----:B------:R-:W-:Y:S05]  /*11560*/  BSYNC B0 ;  /* 0x0000000000007941 */ /* 0x000fea0003800000 */
.L_x_241:
[----:B------:R-:W-:Y:S05]  /*11570*/  @!P2 BRA `(.L_x_244) ;  /* 0x000000000004a947 */ /* 0x000fea0003800000 */
[----:B------:R-:W-:Y:S01]  /*11580*/  BPT.TRAP 0x1 ;  /* 0x000000040000795c */ /* 0x000fe20000300000 */
.L_x_244:
[----:B------:R-:W-:Y:S01]  /*11590*/  SYNCS.ARRIVE.TRANS64.RED.A1T0 RZ, [UR9], RZ ;  /* 0x000000ffffff79a7 */ /* 0x000fe20008100409 */
[----:B------:R-:W-:Y:S05]  /*115a0*/  @!P2 BRA `(.L_x_245) ;  /* 0x000000000004a947 */ /* 0x000fea0003800000 */
[----:B------:R-:W-:Y:S01]  /*115b0*/  BPT.TRAP 0x1 ;  /* 0x000000040000795c */ /* 0x000fe20000300000 */
.L_x_245:
[----:B------:R-:W5:Y:S02]  /*115c0*/  SYNCS.PHASECHK.TRANS64.TRYWAIT P1, [UR35+0x38508], R2 ;  /* 0x03850802ff0075a7 */ /* 0x000f640008020163 */
[----:B-----5:R-:W-:Y:S05]  /*115d0*/  @!P1 BRA `(.L_x_246) ;  /* 0x0000005400f49947 */ /* 0x020fea0003800000 */
.L_x_388:
        /* <DEDUP_REMOVED lines=14> */
.L_x_249:
[----:B---34-:R-:W1:Y:S02]  /*116c0*/  LDC R3, c[0x0][0x828] ;  /* 0x00020a00ff037b82 */ /* 0x018e640000000800 */
[----:B-1----:R1:W-:Y:S02]  /*116d0*/  SYNCS.ARRIVE.TRANS64.RED.A0TR RZ, [UR35+0x384e8], R3 ;  /* 0x0384e803ffff79a7 */ /* 0x0023e40008300423 */
.L_x_248:
[----:B------:R-:W-:Y:S05]  /*116e0*/  BSYNC B0 ;  /* 0x0000000000007941 */ /* 0x000fea0003800000 */
.L_x_247:
[----:B------:R-:W-:Y:S05]  /*116f0*/  @!P2 BRA `(.L_x_250) ;  /* 0x000000000004a947 */ /* 0x000fea0003800000 */
[----:B------:R-:W-:Y:S01]  /*11700*/  BPT.TRAP 0x1 ;  /* 0x000000040000795c */ /* 0x000fe20000300000 */
.L_x_250:
[----:B------:R-:W-:Y:S01]  /*11710*/  SYNCS.ARRIVE.TRANS64.RED.A1T0 RZ, [UR8], RZ ;  /* 0x000000ffffff79a7 */ /* 0x000fe20008100408 */
[----:B------:R-:W-:Y:S01]  /*11720*/  UIADD3 UR11, UR11, 0xe0, URZ ;  /* 0x000000e00b0b7890 */ /* 0x000fe2000fffe03f */
[----:B------:R-:W-:Y:S11]  /*11730*/  @!P2 BRA `(.L_x_251) ;  /* 0x000000000004a947 */ /* 0x000ff60003800000 */
[----:B------:R-:W-:Y:S01]  /*11740*/  BPT.TRAP 0x1 ;  /* 0x000000040000795c */ /* 0x000fe20000300000 */
.L_x_251:
[----:B------:R-:W5:Y:S02]  /*11750*/  SYNCS.PHASECHK.TRANS64.TRYWAIT P1, [UR35+0x38510], R2 ;  /* 0x03851002ff0075a7 */ /* 0x000f640008020163 */
[----:B-----5:R-:W-:Y:S05]  /*11760*/  @!P1 BRA `(.L_x_252) ;  /* 0x0000005400a89947 */ /* 0x020fea0003800000 */
.L_x_389:
        /* <DEDUP_REMOVED lines=13> */
.L_x_255:
[----:B---34-:R-:W1:Y:S02]  /*11840*/  LDC R3, c[0x0][0x828] ;  /* 0x00020a00ff037b82 */ /* 0x018e640000000800 */
[----:B-1----:R1:W-:Y:S02]  /*11850*/  SYNCS.ARRIVE.TRANS64.RED.A0TR RZ, [UR35+0x384f0], R3 ;  /* 0x0384f003ffff79a7 */ /* 0x0023e40008300423 */
.L_x_254:
[----:B------:R-:W-:Y:S05]  /*11860*/  BSYNC B0 ;  /* 0x0000000000007941 */ /* 0x000fea0003800000 */
.L_x_253:
[----:B------:R-:W-:Y:S05]  /*11870*/  @!P2 BRA `(.L_x_256) ;  /* 0x000000000004a947 */ /* 0x000fea0003800000 */
[----:B------:R-:W-:Y:S01]  /*11880*/  BPT.TRAP 0x1 ;  /* 0x000000040000795c */ /* 0x000fe20000300000 */
.L_x_256:
[----:B------:R-:W-:Y:S01]  /*11890*/  SYNCS.ARRIVE.TRANS64.RED.A1T0 RZ, [UR42], RZ ;  /* 0x000000ffffff79a7 */ /* 0x000fe2000810042a */
[----:B------:R-:W-:Y:S05]  /*118a0*/  @!P2 BRA `(.L_x_257) ;  /* 0x000000000004a947 */ /* 0x000fea0003800000 */
[----:B------:R-:W-:Y:S01]  /*118b0*/  BPT.TRAP 0x1 ;  /* 0x000000040000795c */ /* 0x000fe20000300000 */
.L_x_257:
[----:B------:R-:W5:Y:S02]  /*118c0*/  SYNCS.PHASECHK.TRANS64.TRYWAIT P1, [UR35+0x38518], R2 ;  /* 0x03851802ff0075a7 */ /* 0x000f640008020163 */
[----:B-----5:R-:W-:Y:S05]  /*118d0*/  @!P1 BRA `(.L_x_258) ;  /* 0x0000005400649947 */ /* 0x020fea0003800000 */
.L_x_390:
        /* <DEDUP_REMOVED lines=15> */
.L_x_261:
[----:B------:R-:W1:Y:S02]  /*119d0*/  LDC R2, c[0x0][0x828] ;  /* 0x00020a00ff027b82 */ /* 0x000e640000000800 */
[----:B-1----:R1:W-:Y:S02]  /*119e0*/  SYNCS.ARRIVE.TRANS64.RED.A0TR RZ, [UR35+0x384f8], R2 ;  /* 0x0384f802ffff79a7 */ /* 0x0023e40008300423 */
.L_x_260:
[----:B------:R-:W-:Y:S05]  /*119f0*/  BSYNC B0 ;  /* 0x0000000000007941 */ /* 0x000fea0003800000 */
.L_x_259:
[----:B------:R-:W-:Y:S05]  /*11a00*/  @!P2 BRA `(.L_x_262) ;  /* 0x000000000004a947 */ /* 0x000fea0003800000 */
[----:B------:R-:W-:Y:S01]  /*11a10*/  BPT.TRAP 0x1 ;  /* 0x000000040000795c */ /* 0x000fe20000300000 */
.L_x_262:
[----:B--2---:R-:W-:Y:S01]  /*11a20*/  ISETP.NE.AND P0, PT, R7, RZ, PT ;  /* 0x000000ff0700720c */ /* 0x004fe20003f05270 */
[----:B------:R-:W-:Y:S01]  /*11a30*/  SYNCS.ARRIVE.TRANS64.RED.A1T0 RZ, [UR43], RZ ;  /* 0x000000ffffff79a7 */ /* 0x000fe2000810042b */
[CC--:B------:R-:W-:Y:S02]  /*11a40*/  ISETP.NE.AND P3, PT, R18.reuse, R6.reuse, PT ;  /* 0x000000061200720c */ /* 0x0c0fe40003f65270 */
[----:B------:R-:W-:-:S13]  /*11a50*/  ISETP.EQ.OR P0, PT, R18, R6, !P0 ;  /* 0x000000061200720c */ /* 0x000fda0004702670 */
[----:B------:R-:W-:Y:S05]  /*11a60*/  @P0 BRA `(.L_x_263) ;  /* 0x0000000400040947 */ /* 0x000fea0003800000 */
[----:B------:R-:W-:Y:S01]  /*11a70*/  ELECT P0, URZ, PT ;  /* 0x00000000003f782f */ /* 0x000fe20003800000 */
[----:B------:R-:W-:-:S12]  /*11a80*/  BSSY B0, `(.L_x_264) ;  /* 0x0000032000007945 */ /* 0x000fd80003800000 */
[----:B------:R-:W-:Y:S05]  /*11a90*/  @!P0 BRA `(.L_x_265) ;  /* 0x0000000000c08947 */ /* 0x000fea0003800000 */
[----:B-1-34-:R-:W1:Y:S08]  /*11aa0*/  LDC.64 R2, c[0x0][0x290] ;  /* 0x0000a400ff027b82 */ /* 0x01ae700000000a00 */
[----:B------:R-:W2:Y:S08]  /*11ab0*/  LDC.64 R14, c[0x0][0x808] ;  /* 0x00020200ff0e7b82 */ /* 0x000eb00000000a00 */
[----:B------:R-:W3:Y:S01]  /*11ac0*/  LDC.64 R16, c[0x0][0x810] ;  /* 0x00020400ff107b82 */ /* 0x000ee20000000a00 */
[----:B-1----:R-:W-:-:S05]  /*11ad0*/  IMAD.WIDE R2, R6, 0xc, R2 ;  /* 0x0000000c06027825 */ /* 0x002fca00078e0202 */
[----:B------:R1:W5:Y:S04]  /*11ae0*/  LDG.E R10, desc[UR56][R2.64] ;  /* 0x00000038020a7981 */ /* 0x000368000c1e1900 */
[----:B------:R1:W5:Y:S01]  /*11af0*/  LDG.E R13, desc[UR56][R2.64+0x4] ;  /* 0x00000438020d7981 */ /* 0x000362000c1e1900 */
[----:B--2---:R-:W-:Y:S02]  /*11b00*/  ISETP.NE.U32.AND P0, PT, R14, RZ, PT ;  /* 0x000000ff0e00720c */ /* 0x004fe40003f05070 */
[----:B------:R-:W-:Y:S02]  /*11b10*/  SHF.R.S32.HI R8, RZ, 0x1f, R6 ;  /* 0x0000001fff087819 */ /* 0x000fe40000011406 */
[----:B------:R-:W-:Y:S02]  /*11b20*/  ISETP.NE.AND.EX P0, PT, R15, RZ, PT, P0 ;  /* 0x000000ff0f00720c */ /* 0x000fe40003f05300 */
[----:B---3--:R-:W-:-:S04]  /*11b30*/  ISETP.NE.U32.AND P1, PT, R16, RZ, PT ;  /* 0x000000ff1000720c */ /* 0x008fc80003f25070 */
[----:B------:R-:W-:-:S07]  /*11b40*/  ISETP.NE.AND.EX P1, PT, R17, RZ, PT, P1 ;  /* 0x000000ff1100720c */ /* 0x000fce0003f25310 */
[----:B-1----:R-:W-:Y:S06]  /*11b50*/  @!P0 BRA `(.L_x_266) ;  /* 0x0000000000108947 */ /* 0x002fec0003800000 */
[----:B------:R-:W-:-:S04]  /*11b60*/  LEA R2, P0, R6, R14, 0x3 ;  /* 0x0000000e06027211 */ /* 0x000fc800078018ff */
[----:B------:R-:W-:-:S06]  /*11b70*/  LEA.HI.X R3, R6, R15, R8, 0x3, P0 ;  /* 0x0000000f06037211 */ /* 0x000fcc00000f1c08 */
[----:B------:R-:W2:Y:S04]  /*11b80*/  LDG.E.64 R2, desc[UR56][R2.64] ;  /* 0x0000003802027981 */ /* 0x000ea8000c1e1b00 */
[----:B--2---:R1:W-:Y:S02]  /*11b90*/  STS.64 [UR34], R2 ;  /* 0x00000002ff007988 */ /* 0x0043e40008000a22 */
.L_x_266:
[----:B------:R-:W-:Y:S05]  /*11ba0*/  @!P1 BRA `(.L_x_265) ;  /* 0x00000000007c9947 */ /* 0x000fea0003800000 */
[----:B-1----:R-:W-:-:S04]  /*11bb0*/  LEA R2, P0, R6, R16, 0x3 ;  /* 0x0000001006027211 */ /* 0x002fc800078018ff */
[----:B------:R-:W-:Y:S02]  /*11bc0*/  LEA.HI.X R3, R6, R17, R8, 0x3, P0 ;  /* 0x0000001106037211 */ /* 0x000fe400000f1c08 */
[----:B------:R-:W1:Y:S04]  /*11bd0*/  LDS R8, [UR34+0x1c] ;  /* 0x00001c22ff087984 */ /* 0x000e680008000800 */
[----:B------:R-:W2:Y:S01]  /*11be0*/  LDG.E.64 R2, desc[UR56][R2.64] ;  /* 0x0000003802027981 */ /* 0x000ea2000c1e1b00 */
        /* <DEDUP_REMOVED lines=11> */
[----:B-1----:R-:W-:-:S03]  /*11ca0*/  LOP3.LUT R8, R8, 0xf, R9, 0xb8, !PT ;  /* 0x0000000f08087812 */ /* 0x002fc600078eb809 */
[----:B------:R-:W-:Y:S04]  /*11cb0*/  STS [UR34+0xc], R3 ;  /* 0x00000c03ff007988 */ /* 0x000fe80008000822 */
[----:B------:R1:W-:Y:S04]  /*11cc0*/  STS [UR34+0x1c], R8 ;  /* 0x00001c08ff007988 */ /* 0x0003e80008000822 */
[----:B------:R-:W2:Y:S01]  /*11cd0*/  LDS R11, [UR34+0x1c] ;  /* 0x00001c22ff0b7984 */ /* 0x000ea20008000800 */
[----:B-1---5:R-:W-:Y:S02]  /*11ce0*/  IADD3 R8, R10, -0x1, RZ ;  /* 0xffffffff0a087810 */ /* 0x022fe40007ffe0ff */
[----:B--2---:R-:W-:-:S05]  /*11cf0*/  LOP3.LUT R11, R11, 0xf0, RZ, 0xb8, !PT ;  /* 0x000000f00b0b7812 */ /* 0x004fca00078eb8ff */
[----:B------:R1:W-:Y:S04]  /*11d00*/  STS [UR34+0x1c], R11 ;  /* 0x00001c0bff007988 */ /* 0x0003e80008000822 */
[----:B------:R-:W2:Y:S01]  /*11d10*/  LDS R9, [UR34+0x1c] ;  /* 0x00001c22ff097984 */ /* 0x000ea20008000800 */
[----:B-1----:R-:W-:Y:S02]  /*11d20*/  CS2R R10, SRZ ;  /* 0x00000000000a7805 */ /* 0x002fe4000001ff00 */
[----:B--2---:R-:W-:Y:S01]  /*11d30*/  LOP3.LUT R17, R9, 0xf00, RZ, 0xb8, !PT ;  /* 0x00000f0009117812 */ /* 0x004fe200078eb8ff */
[----:B------:R-:W-:-:S04]  /*11d40*/  VIADD R9, R13, 0xffffffff ;  /* 0xffffffff0d097836 */ /* 0x000fc80000000000 */
[----:B------:R-:W-:Y:S04]  /*11d50*/  STS.64 [UR34+0x18], R16 ;  /* 0x00001810ff007988 */ /* 0x000fe80008000a22 */
[----:B------:R-:W1:Y:S04]  /*11d60*/  LDS R15, [UR34+0x1c] ;  /* 0x00001c22ff0f7984 */ /* 0x000e680008000800 */
[----:B------:R2:W-:Y:S01]  /*11d70*/  STS.128 [UR34+0x20], R8 ;  /* 0x00002008ff007988 */ /* 0x0005e20008000c22 */
[----:B-1----:R-:W-:-:S05]  /*11d80*/  LOP3.LUT R2, R15, 0xf000, RZ, 0xb8, !PT ;  /* 0x0000f0000f027812 */ /* 0x002fca00078eb8ff */
[----:B------:R2:W-:Y:S02]  /*11d90*/  STS [UR34+0x1c], R2 ;  /* 0x00001c02ff007988 */ /* 0x0005e40008000822 */
.L_x_265:
[----:B------:R-:W-:Y:S05]  /*11da0*/  BSYNC B0 ;  /* 0x0000000000007941 */ /* 0x000fea0003800000 */
.L_x_264:
[----:B-12---:R-:W1:Y:S01]  /*11db0*/  S2R R2, SR_LANEID ;  /* 0x0000000000027919 */ /* 0x006e620000000000 */
[----:B------:R-:W-:Y:S01]  /*11dc0*/  NOP ;  /* 0x0000000000007918 */ /* 0x000fe20000000000 */
[----:B------:R-:W-:Y:S01]  /*11dd0*/  ELECT P0, URZ, PT ;  /* 0x00000000003f782f */ /* 0x000fe20003800000 */
[----:B------:R-:W-:Y:S01]  /*11de0*/  BSSY B0, `(.L_x_267) ;  /* 0x0000008000007945 */ /* 0x000fe20003800000 */
[----:B-1----:R-:W-:-:S04]  /*11df0*/  SHF.L.U32 R8, R2, 0x2, RZ ;  /* 0x0000000202087819 */ /* 0x002fc800000006ff */
[----:B------:R-:W-:Y:S01]  /*11e00*/  IADD3 R2, P1, R8, UR44, RZ ;  /* 0x0000002c08027c10 */ /* 0x000fe2000ff3e0ff */
[----:B------:R1:W2:Y:S04]  /*11e10*/  LDS R9, [R8+UR34] ;  /* 0x0000002208097984 */ /* 0x0002a80008000800 */
[----:B---34-:R-:W-:Y:S02]  /*11e20*/  IMAD.X R3, RZ, RZ, UR45, P1 ;  /* 0x0000002dff037e24 */ /* 0x018fe400088e06ff */
[----:B------:R-:W-:Y:S06]  /*11e30*/  @!P0 BRA `(.L_x_268) ;  /* 0x0000000000088947 */ /* 0x000fec0003800000 */
[----:B------:R0:W-:Y:S01]  /*11e40*/  UTMACMDFLUSH ;  /* 0x00000000000079b7 */ /* 0x0001e20000000000 */
[----:B------:R-:W-:-:S04]  /*11e50*/  DEPBAR.LE SB0, 0x0 ;  /* 0x000080000000791a */ /* 0x000fc80000000000 */
.L_x_268:
[----:B------:R-:W-:Y:S05]  /*11e60*/  BSYNC B0 ;  /* 0x0000000000007941 */ /* 0x000fea0003800000 */
.L_x_267:
[----:B--2---:R2:W5:Y:S02]  /*11e70*/  ATOMG.E.EXCH.STRONG.GPU PT, RZ, [R2], R9 ;  /* 0x0000000902ff73a8 */ /* 0x00456400041ee100 */
.L_x_263:
[----:B------:R-:W-:Y:S01]  /*11e80*/  UIADD3 UR38, UR38, 0x1, URZ ;  /* 0x0000000126267890 */ /* 0x000fe2000fffe03f */
[----:B------:R-:W-:Y:S01]  /*11e90*/  ISETP.NE.AND P0, PT, R7, RZ, PT ;  /* 0x000000ff0700720c */ /* 0x000fe20003f05270 */
[----:B------:R-:W-:Y:S01]  /*11ea0*/  IMAD.MOV.U32 R17, RZ, RZ, R5 ;  /* 0x000000ffff117224 */ /* 0x000fe200078e0005 */
[----:B-12---:R-:W-:Y:S01]  /*11eb0*/  SEL R2, RZ, 0x1, !P3 ;  /* 0x00000001ff027807 */ /* 0x006fe20005800000 */
[----:B------:R-:W-:Y:S01]  /*11ec0*/  UISETP.NE.AND UP0, UPT, UR38, 0x8, UPT ;  /* 0x000000082600788c */ /* 0x000fe2000bf05270 */
[----:B------:R-:W-:Y:S02]  /*11ed0*/  MOV R16, R4 ;  /* 0x0000000400107202 */ /* 0x000fe40000000f00 */
[----:B------:R-:W-:Y:S01]  /*11ee0*/  MOV R18, R6 ;  /* 0x0000000600127202 */ /* 0x000fe20000000f00 */
[----:B------:R-:W-:Y:S02]  /*11ef0*/  USEL UR8, URZ, 0x1, UP0 ;  /* 0x000000013f087887 */ /* 0x000fe40008000000 */
[----:B------:R-:W-:-:S04]  /*11f00*/  USEL UR38, UR38, URZ, UP0 ;  /* 0x0000003f26267287 */ /* 0x000fc80008000000 */
[----:B------:R-:W-:Y:S01]  /*11f10*/  LOP3.LUT R12, R12, UR8, RZ, 0x3c, !PT ;  /* 0x000000080c0c7c12 */ /* 0x000fe2000f8e3cff */
[----:B------:R-:W-:Y:S07]  /*11f20*/  @P0 BRA `(.L_x_269) ;  /* 0xffffffdc00880947 */ /* 0x000fee000383ffff */
[----:B-----5:R-:W-:Y:S01]  /*11f30*/  ELECT P0, URZ, PT ;  /* 0x00000000003f782f */ /* 0x020fe20003800000 */
[----:B------:R-:W-:-:S12]  /*11f40*/  BSSY B0, `(.L_x_270) ;  /* 0x0000017000007945 */ /* 0x000fd80003800000 */
[----:B------:R-:W-:Y:S05]  /*11f50*/  @!P0 BRA `(.L_x_271) ;  /* 0x0000000000548947 */ /* 0x000fea0003800000 */
[----:B------:R-:W-:Y:S05]  /*11f60*/  @!P2 BRA `(.L_x_272) ;  /* 0x000000000004a947 */ /* 0x000fea0003800000 */
[----:B------:R-:W-:Y:S01]  /*11f70*/  BPT.TRAP 0x1 ;  /* 0x000000040000795c */ /* 0x000fe20000300000 */
.L_x_272:
[----:B------:R-:W1:Y:S02]  /*11f80*/  SYNCS.PHASECHK.TRANS64.TRYWAIT P0, [UR35+0x38500], R0 ;  /* 0x03850000ff0075a7 */ /* 0x000e640008000163 */
[----:B-1----:R-:W-:Y:S05]  /*11f90*/  @!P0 BRA `(.L_x_273) ;  /* 0x0000004c00cc8947 */ /* 0x002fea0003800000 */
.L_x_391:
[----:B------:R-:W-:Y:S05]  /*11fa0*/  @!P2 BRA `(.L_x_274) ;  /* 0x000000000004a947 */ /* 0x000fea0003800000 */
[----:B------:R-:W-:Y:S01]  /*11fb0*/  BPT.TRAP 0x1 ;  /* 0x000000040000795c */ /* 0x000fe20000300000 */
.L_x_274:
[----:B------:R-:W2:Y:S02]  /*11fc0*/  SYNCS.PHASECHK.TRANS64.TRYWAIT P0, [UR35+0x38508], R0 ;  /* 0x03850800ff0075a7 */ /* 0x000ea40008000163 */
[----:B--2---:R-:W-:Y:S05]  /*11fd0*/  @!P0 BRA `(.L_x_275) ;  /* 0x0000004c00d48947 */ /* 0x004fea0003800000 */
.L_x_392:
[----:B------:R-:W-:Y:S05]  /*11fe0*/  @!P2 BRA `(.L_x_276) ;  /* 0x000000000004a947 */ /* 0x000fea0003800000 */
[----:B------:R-:W-:Y:S01]  /*11ff0*/  BPT.TRAP 0x1 ;  /* 0x000000040000795c */ /* 0x000fe20000300000 */
.L_x_276:
[----:B------:R-:W2:Y:S02]  /*12000*/  SYNCS.PHASECHK.TRANS64.TRYWAIT P0, [UR35+0x38510], R0 ;  /* 0x03851000ff0075a7 */ /* 0x000ea40008000163 */
[----:B--2---:R-:W-:Y:S05]  /*12010*/  @!P0 BRA `(.L_x_277) ;  /* 0x0000004c00dc8947 */ /* 0x004fea0003800000 */
.L_x_393:
[----:B------:R-:W-:Y:S05]  /*12020*/  @!P2 BRA `(.L_x_278) ;  /* 0x000000000004a947 */ /* 0x000fea0003800000 */
[----:B------:R-:W-:Y:S01]  /*12030*/  BPT.TRAP 0x1 ;  /* 0x000000040000795c */ /* 0x000fe20000300000 */
.L_x_278:
[----:B-1----:R-:W-:-:S05]  /*12040*/  IMAD.MOV.U32 R0, RZ, RZ, 0x1 ;  /* 0x00000001ff007424 */ /* 0x002fca00078e00ff */
[----:B------:R-:W-:-:S07]  /*12050*/  SHF.L.U32 R0, R0, 0x1f, RZ ;  /* 0x0000001f00007819 */ /* 0x000fce00000006ff */
.L_x_279:
[----:B-1-34-:R-:W-:-:S04]  /*12060*/  MOV R3, UR35 ;  /* 0x0000002300037c02 */ /* 0x01afc80008000f00 */
[----:B------:R1:W2:Y:S03]  /*12070*/  SYNCS.PHASECHK.TRANS64.TRYWAIT P0, [R3+URZ+0x38518], R0 ;  /* 0x03851800030075a7 */ /* 0x0002a6000800017f */
[----:B--2---:R-:W-:Y:S05]  /*12080*/  @!P0 NANOSLEEP.SYNCS 0x989680 ;  /* 0x009896800000895d */ /* 0x004fea0003900000 */
[----:B------:R-:W2:Y:S02]  /*12090*/  @!P0 SYNCS.PHASECHK.TRANS64 P0, [R3+URZ+0x38518], R0 ;  /* 0x03851800030085a7 */ /* 0x000ea4000800007f */
[----:B--2---:R-:W-:Y:S05]  /*120a0*/  @!P0 BRA `(.L_x_279) ;  /* 0xfffffffc00ec8947 */ /* 0x004fea000383ffff */
.L_x_271:
[----:B------:R-:W-:Y:S05]  /*120b0*/  BSYNC B0 ;  /* 0x0000000000007941 */ /* 0x000fea0003800000 */
.L_x_270:
[----:B------:R-:W-:Y:S05]  /*120c0*/  EXIT ;  /* 0x000000000000794d */ /* 0x000fea0003800000 */
.L_x_152:
[----:B------:R-:W1:Y:S01]  /*120d0*/  S2UR UR4, SR_CTAID.Y ;  /* 0x00000000000479c3 */ /* 0x000e620000002600 */
[----:B------:R-:W3:Y:S01]  /*120e0*/  S2R R0, SR_LANEID ;  /* 0x0000000000007919 */ /* 0x000ee20000000000 */
[----:B------:R-:W-:Y:S01]  /*120f0*/  ELECT P0, URZ, PT ;  /* 0x00000000003f782f */ /* 0x000fe20003800000 */
[----:B------:R-:W-:Y:S01]  /*12100*/  BSSY B0, `(.L_x_280) ;  /* 0x000003d000007945 */ /* 0x000fe20003800000 */
[----:B------:R-:W-:Y:S01]  /*12110*/  ULDC.64 UR8, c[0x0][0x508] ;  /* 0x0001420000087ab9 */ /* 0x000fe20000000a00 */
[----:B-1----:R-:W-:-:S04]  /*12120*/  UIMAD UR4, UR4, UR39, UR40 ;  /* 0x00000027040472a4 */ /* 0x002fc8000f8e0228 */
[----:B------:R-:W-:-:S06]  /*12130*/  UIMAD.WIDE UR8, UR4, 0x80, UR8 ;  /* 0x00000080040878a5 */ /* 0x000fcc000f8e0208 */
[----:B------:R-:W-:Y:S06]  /*12140*/  @!P0 BRA `(.L_x_281) ;  /* 0x0000000000e08947 */ /* 0x000fec0003800000 */
[----:B------:R-:W-:Y:S01]  /*12150*/  STL [R1+0x210], R14 ;  /* 0x0002100e01007387 */ /* 0x000fe20000100800 */
[----:B------:R-:W1:Y:S01]  /*12160*/  LDC.64 R8, c[0x0][0x340] ;  /* 0x0000d000ff087b82 */ /* 0x000e620000000a00 */
[----:B------:R-:W-:Y:S02]  /*12170*/  UMOV UR4, 0x400 ;  /* 0x0000040000047882 */ /* 0x000fe40000000000 */
[----:B------:R4:W-:Y:S01]  /*12180*/  STL.64 [R1+0x208], R12 ;  /* 0x0002080c01007387 */ /* 0x0009e20000100a00 */
[----:B--2---:R-:W-:-:S03]  /*12190*/  ULEA UR4, UR41, UR4, 0x18 ;  /* 0x0000000429047291 */ /* 0x004fc6000f8ec03f */
[----:B------:R2:W-:Y:S01]  /*121a0*/  STL [R1+0x200], R11 ;  /* 0x0002000b01007387 */ /* 0x0005e20000100800 */
[----:B------:R-:W3:Y:S08]  /*121b0*/  LDC.64 R32, c[0x0][0x300] ;  /* 0x0000c000ff207b82 */ /* 0x000ef00000000a00 */
[----:B----4-:R-:W4:Y:S08]  /*121c0*/  LDC.64 R12, c[0x0][0x350] ;  /* 0x0000d400ff0c7b82 */ /* 0x010f300000000a00 */
[----:B------:R-:W4:Y:S08]  /*121d0*/  LDC.64 R14, c[0x0][0x358] ;  /* 0x0000d600ff0e7b82 */ /* 0x000f300000000a00 */
[----:B--2---:R-:W1:Y:S08]  /*121e0*/  LDC.64 R10, c[0x0][0x348] ;  /* 0x0000d200ff0a7b82 */ /* 0x004e700000000a00 */
[----:B------:R-:W3:Y:S01]  /*121f0*/  LDC.64 R34, c[0x0][0x308] ;  /* 0x0000c200ff227b82 */ /* 0x000ee20000000a00 */
[----:B----4-:R2:W-:Y:S07]  /*12200*/  STS.128 [UR4+0x38650], R12 ;  /* 0x0386500cff007988 */ /* 0x0105ee0008000c04 */
[----:B------:R-:W4:Y:S01]  /*12210*/  LDC.64 R28, c[0x0][0x310] ;  /* 0x0000c400ff1c7b82 */ /* 0x000f220000000a00 */
[----:B-1----:R1:W-:Y:S07]  /*12220*/  STS.128 [UR4+0x38640], R8 ;  /* 0x03864008ff007988 */ /* 0x0023ee0008000c04 */
[----:B------:R-:W4:Y:S01]  /*12230*/  LDC.64 R30, c[0x0][0x318] ;  /* 0x0000c600ff1e7b82 */ /* 0x000f220000000a00 */
[----:B---3--:R-:W-:Y:S07]  /*12240*/  STS.128 [UR4+0x38600], R32 ;  /* 0x03860020ff007988 */ /* 0x008fee0008000c04 */
[----:B--2---:R-:W2:Y:S08]  /*12250*/  LDC.64 R12, c[0x0][0x420] ;  /* 0x00010800ff0c7b82 */ /* 0x004eb00000000a00 */
[----:B------:R-:W2:Y:S08]  /*12260*/  LDC.64 R14, c[0x0][0x428] ;  /* 0x00010a00ff0e7b82 */ /* 0x000eb00000000a00 */
[----:B-1----:R-:W1:Y:S01]  /*12270*/  LDC.64 R8, c[0x0][0x430] ;  /* 0x00010c00ff087b82 */ /* 0x002e620000000a00 */
[----:B----4-:R-:W-:Y:S07]  /*12280*/  STS.128 [UR4+0x38610], R28 ;  /* 0x0386101cff007988 */ /* 0x010fee0008000c04 */
[----:B------:R-:W1:Y:S01]  /*12290*/  LDC.64 R10, c[0x0][0x438] ;  /* 0x00010e00ff0a7b82 */ /* 0x000e620000000a00 */
[----:B--2---:R2:W-:Y:S07]  /*122a0*/  STS.128 [UR4+0x386a0], R12 ;  /* 0x0386a00cff007988 */ /* 0x0045ee0008000c04 */
[----:B------:R-:W3:Y:S08]  /*122b0*/  LDC.64 R24, c[0x0][0x320] ;  /* 0x0000c800ff187b82 */ /* 0x000ef00000000a00 */
[----:B------:R-:W3:Y:S01]  /*122c0*/  LDC.64 R26, c[0x0][0x328] ;  /* 0x0000ca00ff1a7b82 */ /* 0x000ee20000000a00 */
[----:B--2---:R4:W5:Y:S07]  /*122d0*/  LDL.LU R14, [R1+0x210] ;  /* 0x00021000010e7983 */ /* 0x00496e0000300800 */
[----:B------:R-:W2:Y:S01]  /*122e0*/  LDC.64 R4, c[0x0][0x330] ;  /* 0x0000cc00ff047b82 */ /* 0x000ea20000000a00 */
[----:B------:R4:W5:Y:S04]  /*122f0*/  LDL.LU.64 R12, [R1+0x208] ;  /* 0x00020800010c7983 */ /* 0x0009680000300a00 */
[----:B-1----:R1:W-:Y:S03]  /*12300*/  STS.128 [UR4+0x386b0], R8 ;  /* 0x0386b008ff007988 */ /* 0x0023e60008000c04 */
[----:B------:R-:W2:Y:S01]  /*12310*/  LDC.64 R6, c[0x0][0x338] ;  /* 0x0000ce00ff067b82 */ /* 0x000ea20000000a00 */
[----:B---3--:R3:W-:Y:S07]  /*12320*/  STS.128 [UR4+0x38620], R24 ;  /* 0x03862018ff007988 */ /* 0x0087ee0008000c04 */
[----:B------:R-:W4:Y:S01]  /*12330*/  LDC.64 R32, c[0x0][0x360] ;  /* 0x0000d800ff207b82 */ /* 0x000f220000000a00 */
[----:B-1----:R1:W5:Y:S07]  /*12340*/  LDL.LU R11, [R1+0x200] ;  /* 0x00020000010b7983 */ /* 0x00236e0000300800 */
[----:B------:R-:W4:Y:S01]  /*12350*/  LDC.64 R34, c[0x0][0x368] ;  /* 0x0000da00ff227b82 */ /* 0x000f220000000a00 */
[----:B--2---:R2:W-:Y:S07]  /*12360*/  STS.128 [UR4+0x38630], R4 ;  /* 0x03863004ff007988 */ /* 0x0045ee0008000c04 */
[----:B------:R-:W1:Y:S08]  /*12370*/  LDC.64 R28, c[0x0][0x370] ;  /* 0x0000dc00ff1c7b82 */ /* 0x000e700000000a00 */
[----:B------:R-:W1:Y:S08]  /*12380*/  LDC.64 R30, c[0x0][0x378] ;  /* 0x0000de00ff1e7b82 */ /* 0x000e700000000a00 */
[----:B---3--:R-:W3:Y:S01]  /*12390*/  LDC.64 R24, c[0x0][0x400] ;  /* 0x00010000ff187b82 */ /* 0x008ee20000000a00 */
[----:B----4-:R4:W-:Y:S07]  /*123a0*/  STS.128 [UR4+0x38660], R32 ;  /* 0x03866020ff007988 */ /* 0x0109ee0008000c04 */
[----:B------:R-:W3:Y:S08]  /*123b0*/  LDC.64 R26, c[0x0][0x408] ;  /* 0x00010200ff1a7b82 */ /* 0x000ef00000000a00 */
[----:B--2---:R-:W2:Y:S01]  /*123c0*/  LDC.64 R4, c[0x0][0x410] ;  /* 0x00010400ff047b82 */ /* 0x004ea20000000a00 */
[----:B-1----:R1:W-:Y:S07]  /*123d0*/  STS.128 [UR4+0x38670], R28 ;  /* 0x0386701cff007988 */ /* 0x0023ee0008000c04 */
[----:B------:R-:W2:Y:S01]  /*123e0*/  LDC.64 R6, c[0x0][0x418] ;  /* 0x00010600ff067b82 */ /* 0x000ea20000000a00 */
[----:B---3--:R3:W-:Y:S07]  /*123f0*/  STS.128 [UR4+0x38680], R24 ;  /* 0x03868018ff007988 */ /* 0x0087ee0008000c04 */
[----:B----4-:R-:W4:Y:S08]  /*12400*/  LDC.64 R32, c[0x0][0x440] ;  /* 0x00011000ff207b82 */ /* 0x010f300000000a00 */
[----:B------:R-:W4:Y:S01]  /*12410*/  LDC.64 R34, c[0x0][0x448] ;  /* 0x00011200ff227b82 */ /* 0x000f220000000a00 */
[----:B--2---:R2:W-:Y:S07]  /*12420*/  STS.128 [UR4+0x38690], R4 ;  /* 0x03869004ff007988 */ /* 0x0045ee0008000c04 */
[----:B-1----:R-:W1:Y:S08]  /*12430*/  LDC.64 R28, c[0x0][0x450] ;  /* 0x00011400ff1c7b82 */ /* 0x002e700000000a00 */
[----:B------:R-:W1:Y:S08]  /*12440*/  LDC.64 R30, c[0x0][0x458] ;  /* 0x00011600ff1e7b82 */ /* 0x000e700000000a00 */
[----:B---3--:R-:W3:Y:S08]  /*12450*/  LDC.64 R24, c[0x0][0x460] ;  /* 0x00011800ff187b82 */ /* 0x008ef00000000a00 */
[----:B------:R-:W3:Y:S08]  /*12460*/  LDC.64 R26, c[0x0][0x468] ;  /* 0x00011a00ff1a7b82 */ /* 0x000ef00000000a00 */
[----:B--2---:R-:W2:Y:S08]  /*12470*/  LDC.64 R4, c[0x0][0x470] ;  /* 0x00011c00ff047b82 */ /* 0x004eb00000000a00 */
[----:B------:R-:W2:Y:S01]  /*12480*/  LDC.64 R6, c[0x0][0x478] ;  /* 0x00011e00ff067b82 */ /* 0x000ea20000000a00 */
[----:B----4-:R4:W-:Y:S04]  /*12490*/  STS.128 [UR4+0x386c0], R32 ;  /* 0x0386c020ff007988 */ /* 0x0109e80008000c04 */
[----:B-1----:R4:W-:Y:S04]  /*124a0*/  STS.128 [UR4+0x386d0], R28 ;  /* 0x0386d01cff007988 */ /* 0x0029e80008000c04 */
[----:B---3--:R4:W-:Y:S04]  /*124b0*/  STS.128 [UR4+0x386e0], R24 ;  /* 0x0386e018ff007988 */ /* 0x0089e80008000c04 */
[----:B--2---:R4:W-:Y:S02]  /*124c0*/  STS.128 [UR4+0x386f0], R4 ;  /* 0x0386f004ff007988 */ /* 0x0049e40008000c04 */
.L_x_281:
[----:B--2---:R-:W-:Y:S05]  /*124d0*/  BSYNC B0 ;  /* 0x0000000000007941 */ /* 0x004fea0003800000 */
.L_x_280:
[----:B------:R-:W-:Y:S01]  /*124e0*/  ELECT P0, URZ, PT ;  /* 0x00000000003f782f */ /* 0x000fe20003800000 */
[----:B------:R-:W-:Y:S01]  /*124f0*/  NOP ;  /* 0x0000000000007918 */ /* 0x000fe20000000000 */
[----:B------:R-:W-:Y:S11]  /*12500*/  BSSY B0, `(.L_x_282) ;  /* 0x000004a000007945 */ /* 0x000ff60003800000 */
[----:B------:R-:W-:Y:S05]  /*12510*/  @!P0 BRA `(.L_x_283) ;  /* 0x0000000400208947 */ /* 0x000fea0003800000 */
[C---:B------:R-:W-:Y:S01]  /*12520*/  IMAD.SHL.U32 R10, R18.reuse, 0x8, RZ ;  /* 0x00000008120a7824 */ /* 0x040fe200078e00ff */
[----:B------:R-:W-:Y:S01]  /*12530*/  ULDC.64 UR4, c[0x0][0x518] ;  /* 0x0001460000047ab9 */ /* 0x000fe20000000a00 */
[----:B------:R-:W-:Y:S01]  /*12540*/  SHF.L.U64.HI R19, R18, 0x3, R19 ;  /* 0x0000000312137819 */ /* 0x000fe20000010213 */
[----:B------:R-:W-:Y:S02]  /*12550*/  ULDC.64 UR6, c[0x0][0x520] ;  /* 0x0001480000067ab9 */ /* 0x000fe40000000a00 */
[----:B----4-:R-:W-:-:S04]  /*12560*/  IADD3 R4, P0, R10, UR4, RZ ;  /* 0x000000040a047c10 */ /* 0x010fc8000ff1e0ff */
[C---:B------:R-:W-:Y:S01]  /*12570*/  IADD3.X R5, R19.reuse, UR5, RZ, P0, !PT ;  /* 0x0000000513057c10 */ /* 0x040fe200087fe4ff */
[----:B------:R-:W-:Y:S02]  /*12580*/  ULDC.64 UR4, c[0x0][0x528] ;  /* 0x00014a0000047ab9 */ /* 0x000fe40000000a00 */
[----:B------:R-:W-:Y:S02]  /*12590*/  IADD3 R2, P0, R10, UR4, RZ ;  /* 0x000000040a027c10 */ /* 0x000fe4000ff1e0ff */
[----:B------:R1:W2:Y:S02]  /*125a0*/  LDG.E.64 R8, desc[UR56][R4.64] ;  /* 0x0000003804087981 */ /* 0x0002a4000c1e1b00 */
[----:B------:R-:W-:Y:S01]  /*125b0*/  IADD3.X R3, R19, UR5, RZ, P0, !PT ;  /* 0x0000000513037c10 */ /* 0x000fe200087fe4ff */
[----:B------:R-:W-:-:S04]  /*125c0*/  ULDC.64 UR4, c[0x0][0x510] ;  /* 0x0001440000047ab9 */ /* 0x000fc80000000a00 */
[----:B------:R4:W3:Y:S01]  /*125d0*/  LDG.E.64 R6, desc[UR56][R2.64] ;  /* 0x0000003802067981 */ /* 0x0008e2000c1e1b00 */
[----:B-1----:R-:W-:-:S04]  /*125e0*/  IADD3 R4, P0, R10, UR4, RZ ;  /* 0x000000040a047c10 */ /* 0x002fc8000ff1e0ff */
[----:B------:R-:W-:Y:S02]  /*125f0*/  IADD3.X R5, R19, UR5, RZ, P0, !PT ;  /* 0x0000000513057c10 */ /* 0x000fe400087fe4ff */
[----:B----4-:R-:W-:-:S04]  /*12600*/  IADD3 R2, P1, R10, UR6, RZ ;  /* 0x000000060a027c10 */ /* 0x010fc8000ff3e0ff */
[----:B------:R-:W4:Y:S01]  /*12610*/  LDG.E.64 R4, desc[UR56][R4.64] ;  /* 0x0000003804047981 */ /* 0x000f22000c1e1b00 */
[----:B------:R-:W-:-:S06]  /*12620*/  IADD3.X R3, R19, UR7, RZ, P1, !PT ;  /* 0x0000000713037c10 */ /* 0x000fcc0008ffe4ff */
[----:B------:R-:W4:Y:S01]  /*12630*/  LDG.E.64 R2, desc[UR56][R2.64] ;  /* 0x0000003802027981 */ /* 0x000f22000c1e1b00 */
[----:B------:R-:W-:Y:S02]  /*12640*/  UMOV UR4, 0x400 ;  /* 0x0000040000047882 */ /* 0x000fe40000000000 */
[----:B------:R-:W-:-:S09]  /*12650*/  ULEA UR4, UR41, UR4, 0x18 ;  /* 0x0000000429047291 */ /* 0x000fd2000f8ec03f */
[----:B------:R-:W1:Y:S04]  /*12660*/  LDS R10, [UR4+0x3861c] ;  /* 0x03861c04ff0a7984 */ /* 0x000e680008000800 */
[----:B------:R-:W1:Y:S01]  /*12670*/  LDS R15, [UR4+0x3869c] ;  /* 0x03869c04ff0f7984 */ /* 0x000e620008000800 */
[----:B------:R-:W-:Y:S02]  /*12680*/  UIADD3 UR6, UR4, 0x38680, URZ ;  /* 0x0003868004067890 */ /* 0x000fe4000fffe03f */
[----:B------:R-:W-:-:S04]  /*12690*/  UIADD3 UR5, UR4, 0x38600, URZ ;  /* 0x0003860004057890 */ /* 0x000fc8000fffe03f */
[----:B------:R-:W-:-:S05]  /*126a0*/  IMAD.U32 R28, RZ, RZ, UR6 ;  /* 0x00000006ff1c7e24 */ /* 0x000fca000f8e00ff */
[----:B------:R-:W-:Y:S01]  /*126b0*/  SHF.R.U64 R28, R28, 0x4, RZ ;  /* 0x000000041c1c7819 */ /* 0x000fe200000012ff */
[----:B-----5:R-:W-:Y:S01]  /*126c0*/  VIADD R24, R11, 0xffffffff ;  /* 0xffffffff0b187836 */ /* 0x020fe20000000000 */
[----:B------:R-:W-:Y:S02]  /*126d0*/  IADD3 R25, R13, -0x1, RZ ;  /* 0xffffffff0d197810 */ /* 0x000fe40007ffe0ff */
[----:B------:R-:W-:-:S05]  /*126e0*/  CS2R R26, SRZ ;  /* 0x00000000001a7805 */ /* 0x000fca000001ff00 */
[----:B------:R1:W-:Y:S04]  /*126f0*/  STS.128 [UR4+0x38620], R24 ;  /* 0x03862018ff007988 */ /* 0x0003e80008000c04 */
[----:B------:R-:W-:Y:S04]  /*12700*/  STS [UR4+0x38690], R28 ;  /* 0x0386901cff007988 */ /* 0x000fe80008000804 */
[----:B------:R-:W-:Y:S01]  /*12710*/  STS [UR4+0x38694], R28 ;  /* 0x0386941cff007988 */ /* 0x000fe20008000804 */
[----:B-1----:R-:W-:-:S03]  /*12720*/  IADD3 R25, R12, -0x1, RZ ;  /* 0xffffffff0c197810 */ /* 0x002fc60007ffe0ff */
[----:B------:R-:W-:Y:S04]  /*12730*/  STS [UR4+0x38630], RZ ;  /* 0x038630ffff007988 */ /* 0x000fe80008000804 */
[----:B------:R-:W-:Y:S04]  /*12740*/  STS.128 [UR4+0x386a0], R24 ;  /* 0x0386a018ff007988 */ /* 0x000fe80008000c04 */
[----:B------:R-:W-:Y:S01]  /*12750*/  STS [UR4+0x386b0], RZ ;  /* 0x0386b0ffff007988 */ /* 0x000fe20008000804 */
[----:B--2---:R-:W-:-:S04]  /*12760*/  LOP3.LUT R9, R9, 0x1fffffff, RZ, 0xc0, !PT ;  /* 0x1fffffff09097812 */ /* 0x004fc800078ec0ff */
[----:B------:R-:W-:Y:S02]  /*12770*/  SHF.R.U32.HI R19, RZ, 0x4, R9 ;  /* 0x00000004ff137819 */ /* 0x000fe40000011609 */
[----:B---3--:R-:W-:-:S04]  /*12780*/  LOP3.LUT R7, R7, 0x1fffffff, RZ, 0xc0, !PT ;  /* 0x1fffffff07077812 */ /* 0x008fc800078ec0ff */
[----:B------:R-:W-:Y:S02]  /*12790*/  SHF.R.U32.HI R22, RZ, 0x4, R7 ;  /* 0x00000004ff167819 */ /* 0x000fe40000011607 */
[----:B------:R-:W-:Y:S02]  /*127a0*/  LOP3.LUT R10, R10, 0xf, R19, 0xb8, !PT ;  /* 0x0000000f0a0a7812 */ /* 0x000fe400078eb813 */
[----:B------:R-:W-:-:S03]  /*127b0*/  LOP3.LUT R19, R15, 0xf, R22, 0xb8, !PT ;  /* 0x0000000f0f137812 */ /* 0x000fc600078eb816 */
[----:B------:R-:W-:Y:S04]  /*127c0*/  STS [UR4+0x3861c], R10 ;  /* 0x03861c0aff007988 */ /* 0x000fe80008000804 */
[----:B------:R-:W-:Y:S04]  /*127d0*/  STS [UR4+0x3869c], R19 ;  /* 0x03869c13ff007988 */ /* 0x000fe80008000804 */
[----:B------:R-:W1:Y:S04]  /*127e0*/  LDS R15, [UR4+0x3861c] ;  /* 0x03861c04ff0f7984 */ /* 0x000e680008000800 */
[----:B------:R-:W2:Y:S01]  /*127f0*/  LDS R21, [UR4+0x3869c] ;  /* 0x03869c04ff157984 */ /* 0x000ea20008000800 */
[----:B-1----:R-:W-:-:S02]  /*12800*/  LOP3.LUT R15, R15, 0xf0, RZ, 0xb8, !PT ;  /* 0x000000f00f0f7812 */ /* 0x002fc400078eb8ff */
[----:B--2---:R-:W-:-:S03]  /*12810*/  LOP3.LUT R21, R21, 0xf0, RZ, 0xb8, !PT ;  /* 0x000000f015157812 */ /* 0x004fc600078eb8ff */
[----:B------:R-:W-:Y:S04]  /*12820*/  STS [UR4+0x3861c], R15 ;  /* 0x03861c0fff007988 */ /* 0x000fe80008000804 */
[----:B------:R-:W-:Y:S04]  /*12830*/  STS [UR4+0x3869c], R21 ;  /* 0x03869c15ff007988 */ /* 0x000fe80008000804 */
[----:B------:R-:W1:Y:S04]  /*12840*/  LDS R23, [UR4+0x3861c] ;  /* 0x03861c04ff177984 */ /* 0x000e680008000800 */
[----:B------:R-:W2:Y:S01]  /*12850*/  LDS R29, [UR4+0x3869c] ;  /* 0x03869c04ff1d7984 */ /* 0x000ea20008000800 */
[----:B------:R-:W-:-:S04]  /*12860*/  MOV R22, UR5 ;  /* 0x0000000500167c02 */ /* 0x000fc80008000f00 */
[----:B------:R-:W-:Y:S02]  /*12870*/  SHF.R.U64 R22, R22, 0x4, RZ ;  /* 0x0000000416167819 */ /* 0x000fe400000012ff */
[----:B-1----:R-:W-:Y:S02]  /*12880*/  LOP3.LUT R23, R23, 0xf00, RZ, 0xb8, !PT ;  /* 0x00000f0017177812 */ /* 0x002fe400078eb8ff */
[----:B--2---:R-:W-:-:S03]  /*12890*/  LOP3.LUT R29, R29, 0xf00, RZ, 0xb8, !PT ;  /* 0x00000f001d1d7812 */ /* 0x004fc600078eb8ff */
[----:B------:R-:W-:Y:S04]  /*128a0*/  STS.64 [UR4+0x38618], R22 ;  /* 0x03861816ff007988 */ /* 0x000fe80008000a04 */
[----:B------:R-:W-:Y:S04]  /*128b0*/  STS.64 [UR4+0x38698], R28 ;  /* 0x0386981cff007988 */ /* 0x000fe80008000a04 */
[----:B------:R-:W1:Y:S04]  /*128c0*/  LDS R10, [UR4+0x3861c] ;  /* 0x03861c04ff0a7984 */ /* 0x000e680008000800 */
[----:B------:R-:W2:Y:S01]  /*128d0*/  LDS R15, [UR4+0x3869c] ;  /* 0x03869c04ff0f7984 */ /* 0x000ea20008000800 */
[----:B------:R-:W-:-:S02]  /*128e0*/  SHF.R.U64 R9, R8, 0x4, R9 ;  /* 0x0000000408097819 */ /* 0x000fc40000001209 */
[----:B------:R-:W-:Y:S01]  /*128f0*/  SHF.R.U64 R8, R6, 0x4, R7 ;  /* 0x0000000406087819 */ /* 0x000fe20000001207 */
[----:B------:R3:W-:Y:S04]  /*12900*/  STS [UR4+0x38610], R22 ;  /* 0x03861016ff007988 */ /* 0x0007e80008000804 */
[----:B------:R3:W-:Y:S04]  /*12910*/  STS [UR4+0x38614], R22 ;  /* 0x03861416ff007988 */ /* 0x0007e80008000804 */
[----:B------:R3:W-:Y:S04]  /*12920*/  STS [UR4+0x3860c], R9 ;  /* 0x03860c09ff007988 */ /* 0x0007e80008000804 */
[----:B----4-:R3:W-:Y:S04]  /*12930*/  STS.64 [UR4+0x38600], R4 ;  /* 0x03860004ff007988 */ /* 0x0107e80008000a04 */
[----:B------:R3:W-:Y:S04]  /*12940*/  STS.64 [UR4+0x38680], R2 ;  /* 0x03868002ff007988 */ /* 0x0007e80008000a04 */
[----:B------:R3:W-:Y:S01]  /*12950*/  STS [UR4+0x3868c], R8 ;  /* 0x03868c08ff007988 */ /* 0x0007e20008000804 */
[----:B-1----:R-:W-:-:S02]  /*12960*/  LOP3.LUT R6, R10, 0xf000, RZ, 0xb8, !PT ;  /* 0x0000f0000a067812 */ /* 0x002fc400078eb8ff */
[----:B--2---:R-:W-:-:S03]  /*12970*/  LOP3.LUT R7, R15, 0xf000, RZ, 0xb8, !PT ;  /* 0x0000f0000f077812 */ /* 0x004fc600078eb8ff */
[----:B------:R3:W-:Y:S04]  /*12980*/  STS [UR4+0x3861c], R6 ;  /* 0x03861c06ff007988 */ /* 0x0007e80008000804 */
[----:B------:R3:W-:Y:S02]  /*12990*/  STS [UR4+0x3869c], R7 ;  /* 0x03869c07ff007988 */ /* 0x0007e40008000804 */
.L_x_283:
[----:B------:R-:W-:Y:S05]  /*129a0*/  BSYNC B0 ;  /* 0x0000000000007941 */ /* 0x000fea0003800000 */
.L_x_282:
[----:B------:R-:W-:Y:S01]  /*129b0*/  ELECT P0, URZ, PT ;  /* 0x00000000003f782f */ /* 0x000fe20003800000 */
[----:B------:R-:W-:Y:S01]  /*129c0*/  NOP ;  /* 0x0000000000007918 */ /* 0x000fe20000000000 */
[----:B------:R-:W-:Y:S11]  /*129d0*/  BSSY B0, `(.L_x_284) ;  /* 0x0000004000007945 */ /* 0x000ff60003800000 */
[----:B------:R-:W-:Y:S05]  /*129e0*/  @!P0 BRA `(.L_x_285) ;  /* 0x0000000000088947 */ /* 0x000fea0003800000 */
[----:B------:R0:W-:Y:S01]  /*129f0*/  UTMACMDFLUSH ;  /* 0x00000000000079b7 */ /* 0x0001e20000000000 */
[----:B------:R-:W-:-:S04]  /*12a00*/  DEPBAR.LE SB0, 0x0 ;  /* 0x000080000000791a */ /* 0x000fc80000000000 */
.L_x_285:
[----:B------:R-:W-:Y:S05]  /*12a10*/  BSYNC B0 ;  /* 0x0000000000007941 */ /* 0x000fea0003800000 */
.L_x_284:
[----:B------:R-:W-:Y:S01]  /*12a20*/  UMOV UR4, 0x400 ;  /* 0x0000040000047882 */ /* 0x000fe20000000000 */
[----:B---3--:R-:W-:Y:S01]  /*12a30*/  IMAD.SHL.U32 R0, R0, 0x4, RZ ;  /* 0x0000000400007824 */ /* 0x008fe200078e00ff */
[----:B------:R-:W-:Y:S01]  /*12a40*/  ULEA UR12, UR41, UR4, 0x18 ;  /* 0x00000004290c7291 */ /* 0x000fe2000f8ec03f */
[----:B------:R-:W-:-:S03]  /*12a50*/  ULDC UR10, c[0x0][0x884] ;  /* 0x00022100000a7ab9 */ /* 0x000fc60000000800 */
[----:B------:R-:W-:Y:S01]  /*12a60*/  UIADD3 UR14, UR12, 0x38600, URZ ;  /* 0x000386000c0e7890 */ /* 0x000fe2000fffe03f */
[----:B----4-:R-:W-:Y:S01]  /*12a70*/  IADD3 R4, P0, R0, UR8, RZ ;  /* 0x0000000800047c10 */ /* 0x010fe2000ff1e0ff */
[----:B------:R-:W-:Y:S01]  /*12a80*/  UIMAD.WIDE UR10, UR10, 0x80, UR8 ;  /* 0x000000800a0a78a5 */ /* 0x000fe2000f8e0208 */
[----:B------:R-:W-:Y:S02]  /*12a90*/  IMAD.MOV.U32 R6, RZ, RZ, 0x1 ;  /* 0x00000001ff067424 */ /* 0x000fe400078e00ff */
[----:B------:R-:W-:-:S03]  /*12aa0*/  IADD3.X R5, RZ, UR9, RZ, P0, !PT ;  /* 0x00000009ff057c10 */ /* 0x000fc600087fe4ff */
[----:B------:R-:W-:Y:S01]  /*12ab0*/  IADD3 R2, P1, R0, UR10, RZ ;  /* 0x0000000a00027c10 */ /* 0x000fe2000ff3e0ff */
[----:B------:R-:W1:Y:S04]  /*12ac0*/  LDS R7, [R0+UR14] ;  /* 0x0000000e00077984 */ /* 0x000e680008000800 */
[----:B------:R2:W3:Y:S01]  /*12ad0*/  LDS R9, [R0+UR14+0x80] ;  /* 0x0000800e00097984 */ /* 0x0004e20008000800 */
[----:B------:R-:W-:Y:S01]  /*12ae0*/  IMAD.X R3, RZ, RZ, UR11, P1 ;  /* 0x0000000bff037e24 */ /* 0x000fe200088e06ff */
[----:B-----5:R-:W-:Y:S02]  /*12af0*/  LOP3.LUT P1, RZ, R14, 0x7f, RZ, 0xc0, !PT ;  /* 0x0000007f0eff7812 */ /* 0x020fe4000782c0ff */
[----:B------:R-:W-:Y:S01]  /*12b00*/  MOV R8, 0x1 ;  /* 0x0000000100087802 */ /* 0x000fe20000000f00 */
[----:B------:R-:W-:Y:S01]  /*12b10*/  BSSY B0, `(.L_x_286) ;  /* 0x00000e3000007945 */ /* 0x000fe20003800000 */
[----:B------:R-:W-:Y:S01]  /*12b20*/  ISETP.EQ.OR P2, PT, R20, RZ, P1 ;  /* 0x000000ff1400720c */ /* 0x000fe20000f42670 */
[----:B------:R-:W-:Y:S01]  /*12b30*/  IMAD.MOV.U32 R20, RZ, RZ, RZ ;  /* 0x000000ffff147224 */ /* 0x000fe200078e00ff */
[----:B------:R-:W-:Y:S01]  /*12b40*/  MOV R19, RZ ;  /* 0x000000ff00137202 */ /* 0x000fe20000000f00 */
[----:B--2---:R-:W-:Y:S01]  /*12b50*/  IMAD.MOV.U32 R0, RZ, RZ, 0x1 ;  /* 0x00000001ff007424 */ /* 0x004fe200078e00ff */
[----:B------:R-:W-:Y:S01]  /*12b60*/  MOV R10, RZ ;  /* 0x000000ff000a7202 */ /* 0x000fe20000000f00 */
[----:B------:R-:W-:-:S02]  /*12b70*/  ULOP3.LUT UR20, UR53, 0x1, URZ, 0xfc, !UPT ;  /* 0x0000000135147892 */ /* 0x000fc4000f8efc3f */
[----:B------:R-:W-:Y:S02]  /*12b80*/  ULOP3.LUT UR13, UR52, 0x2, URZ, 0xfc, !UPT ;  /* 0x00000002340d7892 */ /* 0x000fe4000f8efc3f */
[----:B------:R-:W-:Y:S01]  /*12b90*/  UIADD3 UR15, UR12, 0x38680, URZ ;  /* 0x000386800c0f7890 */ /* 0x000fe2000fffe03f */
[----:B-1----:R-:W5:Y:S04]  /*12ba0*/  ATOMG.E.EXCH.STRONG.GPU PT, RZ, [R4], R7 ;  /* 0x0000000704ff73a8 */ /* 0x002f6800041ee100 */
[----:B---3--:R1:W5:Y:S02]  /*12bb0*/  ATOMG.E.EXCH.STRONG.GPU PT, RZ, [R2], R9 ;  /* 0x0000000902ff73a8 */ /* 0x00836400041ee100 */
[----:B-1----:R-:W-:Y:S02]  /*12bc0*/  PRMT R2, R6, 0x7610, R2 ;  /* 0x0000761006027816 */ /* 0x002fe40000000002 */
[----:B------:R-:W-:-:S07]  /*12bd0*/  PRMT R3, R8, 0x7610, R3 ;  /* 0x0000761008037816 */ /* 0x000fce0000000003 */
.L_x_306:
[----:B------:R-:W-:Y:S01]  /*12be0*/  LOP3.LUT P0, RZ, R3, 0xff, RZ, 0xc0, !PT ;  /* 0x000000ff03ff7812 */ /* 0x000fe2000780c0ff */
[----:B------:R-:W-:Y:S05]  /*12bf0*/  YIELD ;  /* 0x0000000000007946 */ /* 0x000fea0003800000 */
[----:B-----5:R-:W-:Y:S01]  /*12c00*/  IADD3 R4, R11, 0x3f, RZ ;  /* 0x0000003f0b047810 */ /* 0x020fe20007ffe0ff */
[----:B------:R-:W-:Y:S03]  /*12c10*/  BSSY B1, `(.L_x_287) ;  /* 0x0000009000017945 */ /* 0x000fe60003800000 */
[----:B------:R-:W-:-:S04]  /*12c20*/  SHF.R.S32.HI R5, RZ, 0x1f, R4 ;  /* 0x0000001fff057819 */ /* 0x000fc80000011404 */
[----:B------:R-:W-:Y:S01]  /*12c30*/  LEA.HI R5, R5, R4, RZ, 0x6 ;  /* 0x0000000405057211 */ /* 0x000fe200078f30ff */
[----:B------:R-:W-:Y:S06]  /*12c40*/  @!P0 BRA `(.L_x_288) ;  /* 0x0000000000148947 */ /* 0x000fec0003800000 */
[----:B------:R-:W-:-:S04]  /*12c50*/  DEPBAR {5,4,3,2,1,0} ;  /* 0x0000003f0000791a */ /* 0x000fc80000000000 */
[----:B------:R1:W-:Y:S01]  /*12c60*/  UTMACCTL.IV [UR8] ;  /* 0x00000000080079b9 */ /* 0x0003e20008000000 */
[----:B------:R-:W-:-:S04]  /*12c70*/  DEPBAR {5,4,3,2,1,0} ;  /* 0x0000003f0000791a */ /* 0x000fc80000000000 */
[----:B------:R1:W-:Y:S02]  /*12c80*/  UTMACCTL.IV [UR10] ;  /* 0x000000000a0079b9 */ /* 0x0003e40008000000 */
[----:B-1----:R-:W-:Y:S01]  /*12c90*/  NOP ;  /* 0x0000000000007918 */ /* 0x002fe20000000000 */
.L_x_288:
[----:B------:R-:W-:Y:S05]  /*12ca0*/  BSYNC B1 ;  /* 0x0000000000017941 */ /* 0x000fea0003800000 */
.L_x_287:
[----:B------:R-:W-:Y:S01]  /*12cb0*/  UMOV UR4, 0xffffffff ;  /* 0xffffffff00047882 */ /* 0x000fe20000000000 */
[----:B------:R-:W-:Y:S02]  /*12cc0*/  SHF.R.S32.HI R8, RZ, 0x6, R5 ;  /* 0x00000006ff087819 */ /* 0x000fe40000011405 */
[----:B------:R-:W-:Y:S05]  /*12cd0*/  BRA.DIV UR4, `(.L_x_289) ;  /* 0x0000004204c47947 */ /* 0x000fea000b800000 */
[----:B-----5:R-:W-:-:S13]  /*12ce0*/  ELECT P6, URZ, PT ;  /* 0x00000000003f782f */ /* 0x020fda00038c0000 */
.L_x_396:
[----:B------:R-:W-:Y:S01]  /*12cf0*/  ISETP.LT.OR P6, PT, R11, 0x1, !P6 ;  /* 0x000000010b00780c */ /* 0x000fe200077c1670 */
[----:B------:R-:W-:-:S12]  /*12d00*/  BSSY B1, `(.L_x_290) ;  /* 0x000002d000017945 */ /* 0x000fd80003800000 */
[----:B------:R-:W-:Y:S05]  /*12d10*/  @P6 BRA `(.L_x_291) ;  /* 0x0000000000ac6947 */ /* 0x000fea0003800000 */
[----:B------:R-:W-:Y:S01]  /*12d20*/  IMAD.SHL.U32 R17, R17, 0x100, RZ ;  /* 0x0000010011117824 */ /* 0x000fe200078e00ff */
[----:B------:R-:W-:Y:S01]  /*12d30*/  SHF.L.U32 R16, R16, 0x8, RZ ;  /* 0x0000000810107819 */ /* 0x000fe200000006ff */
[----:B------:R-:W-:Y:S01]  /*12d40*/  VIADD R7, R8, 0x1 ;  /* 0x0000000108077836 */ /* 0x000fe20000000000 */
[----:B------:R-:W-:Y:S01]  /*12d50*/  MOV R9, RZ ;  /* 0x000000ff00097202 */ /* 0x000fe20000000f00 */
[----:B------:R-:W-:Y:S01]  /*12d60*/  IMAD.MOV.U32 R3, RZ, RZ, R0 ;  /* 0x000000ffff037224 */ /* 0x000fe200078e0000 */
[----:B------:R-:W-:-:S07]  /*12d70*/  MOV R4, R19 ;  /* 0x0000001300047202 */ /* 0x000fce0000000f00 */
.L_x_295:
[----:B--2---:R-:W-:Y:S01]  /*12d80*/  LEA R12, R4, UR12, 0x3 ;  /* 0x0000000c040c7c11 */ /* 0x004fe2000f8e18ff */
[----:B------:R-:W-:Y:S05]  /*12d90*/  YIELD ;  /* 0x0000000000007946 */ /* 0x000fea0003800000 */
[----:B------:R-:W-:Y:S01]  /*12da0*/  SHF.L.U32 R5, R3, 0x1f, RZ ;  /* 0x0000001f03057819 */ /* 0x000fe200000006ff */
[----:B------:R-:W1:Y:S03]  /*12db0*/  @!P1 LDC R6, c[0x0][0x500] ;  /* 0x00014000ff069b82 */ /* 0x000e660000000800 */
[----:B------:R-:W2:Y:S02]  /*12dc0*/  SYNCS.PHASECHK.TRANS64.TRYWAIT P0, [R12+URZ+0x384b0], R5 ;  /* 0x0384b0050c0075a7 */ /* 0x000ea4000800017f */
[----:B--2---:R-:W-:Y:S05]  /*12dd0*/  @!P0 BRA `(.L_x_292) ;  /* 0x0000004000a48947 */ /* 0x004fea0003800000 */
.L_x_397:
[----:B------:R-:W-:Y:S01]  /*12de0*/  UPRMT UR4, UR13, 0x9910, URZ ;  /* 0x000099100d047896 */ /* 0x000fe2000800003f */
[----:B-1----:R1:W-:Y:S03]  /*12df0*/  @!P1 SYNCS.ARRIVE.TRANS64 RZ, [R12+URZ+0x38480], R6 ;  /* 0x038480060cff99a7 */ /* 0x0023e6000800003f */
[----:B------:R-:W-:-:S06]  /*12e00*/  UISETP.NE.AND UP0, UPT, UR4, 0x2, UPT ;  /* 0x000000020400788c */ /* 0x000fcc000bf05270 */
[----:B------:R-:W-:-:S13]  /*12e10*/  PLOP3.LUT P0, PT, PT, PT, UP0, 0x80, 0x0 ;  /* 0x000000000000781c */ /* 0x000fda0003f0f008 */
[----:B-1----:R-:W-:Y:S05]  /*12e20*/  @P0 BRA `(.L_x_293) ;  /* 0x0000000000040947 */ /* 0x002fea0003800000 */
[----:B------:R-:W-:Y:S01]  /*12e30*/  BPT.TRAP 0x1 ;  /* 0x000000040000795c */ /* 0x000fe20000300000 */
.L_x_293:
[----:B------:R-:W-:Y:S05]  /*12e40*/  @P2 BRA `(.L_x_294) ;  /* 0x0000000000042947 */ /* 0x000fea0003800000 */
[----:B------:R-:W-:Y:S01]  /*12e50*/  BPT.TRAP 0x1 ;  /* 0x000000040000795c */ /* 0x000fe20000300000 */
.L_x_294:
[C---:B------:R-:W-:Y:S01]  /*12e60*/  R2UR UR4, R4.reuse ;  /* 0x00000000040472ca */ /* 0x040fe200000e0000 */
[----:B------:R-:W-:Y:S01]  /*12e70*/  VIADD R4, R4, 0x1 ;  /* 0x0000000104047836 */ /* 0x000fe20000000000 */
[----:B------:R-:W-:Y:S01]  /*12e80*/  R2UR UR5, R12 ;  /* 0x000000000c0572ca */ /* 0x000fe200000e0000 */
[----:B------:R-:W-:Y:S01]  /*12e90*/  UMOV UR22, 0x0 ;  /* 0x0000000000167882 */ /* 0x000fe20000000000 */
[----:B------:R-:W-:Y:S01]  /*12ea0*/  IADD3 R7, R7, -0x1, RZ ;  /* 0xffffffff07077810 */ /* 0x000fe20007ffe0ff */
[----:B------:R-:W-:Y:S01]  /*12eb0*/  UMOV UR23, 0x10000000 ;  /* 0x1000000000177882 */ /* 0x000fe20000000000 */
[C---:B------:R-:W-:Y:S01]  /*12ec0*/  R2UR UR6, R9.reuse ;  /* 0x00000000090672ca */ /* 0x040fe200000e0000 */
[----:B------:R-:W-:Y:S01]  /*12ed0*/  VIADD R9, R9, 0x40 ;  /* 0x0000004009097836 */ /* 0x000fe20000000000 */
[----:B------:R-:W-:Y:S02]  /*12ee0*/  R2UR UR7, R16 ;  /* 0x00000000100772ca */ /* 0x000fe400000e0000 */
[----:B------:R-:W-:-:S02]  /*12ef0*/  R2UR UR19, R17 ;  /* 0x00000000111372ca */ /* 0x000fc400000e0000 */
[----:B------:R-:W-:Y:S01]  /*12f00*/  ISETP.GT.AND P3, PT, R7, 0x1, PT ;  /* 0x000000010700780c */ /* 0x000fe20003f64270 */
[----:B------:R-:W-:Y:S01]  /*12f10*/  ULEA UR4, UR4, UR12, 0xe ;  /* 0x0000000c04047291 */ /* 0x000fe2000f8e703f */
[C---:B------:R-:W-:Y:S01]  /*12f20*/  ISETP.NE.AND P0, PT, R4.reuse, 0x6, PT ;  /* 0x000000060400780c */ /* 0x040fe20003f05270 */
[----:B------:R-:W-:Y:S02]  /*12f30*/  UIADD3 UR5, UR5, 0x38480, URZ ;  /* 0x0003848005057890 */ /* 0x000fe4000fffe03f */
[----:B------:R-:W-:Y:S01]  /*12f40*/  UIADD3 UR16, UR4, 0x18000, URZ ;  /* 0x0001800004107890 */ /* 0x000fe2000fffe03f */
[----:B------:R-:W-:Y:S01]  /*12f50*/  SEL R6, RZ, 0x1, P0 ;  /* 0x00000001ff067807 */ /* 0x000fe20000000000 */
[----:B------:R-:W-:Y:S01]  /*12f60*/  UMOV UR18, UR6 ;  /* 0x0000000600127c82 */ /* 0x000fe20008000000 */
[----:B------:R-:W-:Y:S02]  /*12f70*/  SEL R4, R4, RZ, P0 ;  /* 0x000000ff04047207 */ /* 0x000fe40000000000 */
[----:B------:R-:W-:Y:S01]  /*12f80*/  UMOV UR17, UR5 ;  /* 0x0000000500117c82 */ /* 0x000fe20008000000 */
[----:B------:R-:W-:Y:S01]  /*12f90*/  LOP3.LUT R3, R3, R6, RZ, 0x3c, !PT ;  /* 0x0000000603037212 */ /* 0x000fe200078e3cff */
[----:B------:R1:W-:Y:S02]  /*12fa0*/  UTMALDG.2D [UR4], [UR8], desc[UR22] ;  /* 0x00001604080075b4 */ /* 0x0003e40008009000 */
[----:B------:R1:W-:Y:S02]  /*12fb0*/  UTMALDG.2D [UR16], [UR10], desc[UR22] ;  /* 0x000016100a0075b4 */ /* 0x0003e40008009000 */
[----:B-1----:R-:W-:Y:S05]  /*12fc0*/  @P3 BRA `(.L_x_295) ;  /* 0xfffffffc006c3947 */ /* 0x002fea000383ffff */
.L_x_291:
[----:B------:R-:W-:Y:S05]  /*12fd0*/  BSYNC B1 ;  /* 0x0000000000017941 */ /* 0x000fea0003800000 */
.L_x_290:
[----:B------:R-:W-:Y:S01]  /*12fe0*/  LOP3.LUT P3, RZ, R2, 0xff, RZ, 0xc0, !PT ;  /* 0x000000ff02ff7812 */ /* 0x000fe2000786c0ff */
[----:B------:R-:W-:Y:S01]  /*12ff0*/  IMAD.U32 R6, RZ, RZ, UR20 ;  /* 0x00000014ff067e24 */ /* 0x000fe2000f8e00ff */
[----:B------:R-:W-:-:S04]  /*13000*/  IADD3 R4, R8, R19, RZ ;  /* 0x0000001308047210 */ /* 0x000fc80007ffe0ff */
[C---:B------:R-:W-:Y:S01]  /*13010*/  ISETP.GT.U32.AND P0, PT, R4.reuse, 0x5, PT ;  /* 0x000000050400780c */ /* 0x040fe20003f04070 */
[----:B------:R-:W-:Y:S01]  /*13020*/  IMAD.WIDE.U32 R2, R4, -0x55555555, RZ ;  /* 0xaaaaaaab04027825 */ /* 0x000fe200078e00ff */
[----:B------:R-:W-:Y:S02]  /*13030*/  ISETP.NE.AND P4, PT, R6, 0x3, PT ;  /* 0x000000030600780c */ /* 0x000fe40003f85270 */
[C---:B------:R-:W-:Y:S02]  /*13040*/  ISETP.LT.U32.AND P0, PT, R8.reuse, 0x6, P0 ;  /* 0x000000060800780c */ /* 0x040fe40000701070 */
[----:B------:R-:W-:Y:S01]  /*13050*/  SHF.R.U32.HI R3, RZ, 0x2, R3 ;  /* 0x00000002ff037819 */ /* 0x000fe20000011603 */
[----:B------:R-:W-:Y:S01]  /*13060*/  @P3 SYNCS.ARRIVE.TRANS64.A1T0 RZ, [UR12+0x38528], RZ ;  /* 0x038528ffffff39a7 */ /* 0x000fe2000810000c */
[----:B------:R-:W-:Y:S02]  /*13070*/  ISETP.GE.U32.AND P3, PT, R8, 0x6, PT ;  /* 0x000000060800780c */ /* 0x000fe40003f66070 */
[----:B--2---:R-:W-:Y:S01]  /*13080*/  SEL R5, RZ, 0x1, !P0 ;  /* 0x00000001ff057807 */ /* 0x004fe20004000000 */
[----:B------:R-:W-:-:S03]  /*13090*/  IMAD R19, R3, -0x6, R4 ;  /* 0xfffffffa03137824 */ /* 0x000fc600078e0204 */
[----:B------:R-:W-:-:S07]  /*130a0*/  LOP3.LUT R0, R0, R5, RZ, 0x3c, !PT ;  /* 0x0000000500007212 */ /* 0x000fce00078e3cff */
[----:B------:R-:W-:Y:S01]  /*130b0*/  @P3 LOP3.LUT R0, R0, 0x1, R3, 0x78, !PT ;  /* 0x0000000100003812 */ /* 0x000fe200078e7803 */
[----:B------:R-:W-:Y:S06]  /*130c0*/  @!P4 BRA `(.L_x_296) ;  /* 0x000000000004c947 */ /* 0x000fec0003800000 */
[----:B------:R-:W-:Y:S01]  /*130d0*/  BPT.TRAP 0x1 ;  /* 0x000000040000795c */ /* 0x000fe20000300000 */
.L_x_296:
[----:B------:R-:W-:Y:S01]  /*130e0*/  LEA R3, R10, UR12, 0x3 ;  /* 0x0000000c0a037c11 */ /* 0x000fe2000f8e18ff */
[----:B------:R-:W-:Y:S01]  /*130f0*/  BSSY B1, `(.L_x_297) ;  /* 0x0000005000017945 */ /* 0x000fe20003800000 */
[----:B------:R-:W-:Y:S02]  /*13100*/  SHF.L.U32 R2, R20, 0x1f, RZ ;  /* 0x0000001f14027819 */ /* 0x000fe400000006ff */
[----:B------:R-:W-:Y:S02]  /*13110*/  LEA R4, R10, UR12, 0x4 ;  /* 0x0000000c0a047c11 */ /* 0x000fe4000f8e20ff */
[----:B------:R-:W1:Y:S02]  /*13120*/  SYNCS.PHASECHK.TRANS64.TRYWAIT P0, [R3+URZ+0x38400], R2 ;  /* 0x03840002030075a7 */ /* 0x000e64000800017f */
[----:B-1----:R-:W-:Y:S05]  /*13130*/  @!P0 BRA `(.L_x_298) ;  /* 0x0000003c00e08947 */ /* 0x002fea0003800000 */
.L_x_398:
[----:B------:R-:W-:Y:S05]  /*13140*/  BSYNC B1 ;  /* 0x0000000000017941 */ /* 0x000fea0003800000 */
.L_x_297:
[----:B------:R-:W2:Y:S01]  /*13150*/  LDS.128 R4, [R4+0x38530] ;  /* 0x0385300004047984 */ /* 0x000ea20000000c00 */
[----:B------:R-:W-:Y:S01]  /*13160*/  @!PT LDS RZ, [RZ] ;  /* 0x00000000fffff984 */ /* 0x000fe20000000800 */
[----:B------:R-:W-:Y:S01]  /*13170*/  @!PT LDS RZ, [RZ] ;  /* 0x00000000fffff984 */ /* 0x000fe20000000800 */
[----:B------:R-:W-:Y:S01]  /*13180*/  @!PT LDS RZ, [RZ] ;  /* 0x00000000fffff984 */ /* 0x000fe20000000800 */
[----:B------:R-:W-:Y:S01]  /*13190*/  @!PT LDS RZ, [RZ] ;  /* 0x00000000fffff984 */ /* 0x000fe20000000800 */
[----:B------:R3:W-:Y:S06]  /*131a0*/  MEMBAR.ALL.CTA ;  /* 0x0000000000007992 */ /* 0x0007ec0000008000 */
[----:B---3--:R-:W3:Y:S01]  /*131b0*/  FENCE.VIEW.ASYNC.S ;  /* 0x00000000000073c6 */ /* 0x008ee20000000000 */
[----:B--2---:R-:W-:Y:S01]  /*131c0*/  MOV R17, R5 ;  /* 0x0000000500117202 */ /* 0x004fe20000000f00 */
[----:B------:R-:W-:Y:S01]  /*131d0*/  IMAD.MOV.U32 R16, RZ, RZ, R4 ;  /* 0x000000ffff107224 */ /* 0x000fe200078e0004 */
[----:B---3--:R-:W-:Y:S06]  /*131e0*/  @!P4 BRA `(.L_x_299) ;  /* 0x000000000004c947 */ /* 0x008fec0003800000 */
[----:B------:R-:W-:Y:S01]  /*131f0*/  BPT.TRAP 0x1 ;  /* 0x000000040000795c */ /* 0x000fe20000300000 */
.L_x_299:
[----:B------:R-:W2:Y:S01]  /*13200*/  S2R R5, SR_CgaCtaId ;  /* 0x0000000000057919 */ /* 0x000ea20000008800 */
[----:B------:R-:W-:Y:S02]  /*13210*/  ISETP.NE.AND P0, PT, R7, RZ, PT ;  /* 0x000000ff0700720c */ /* 0x000fe40003f05270 */
[----:B-1----:R-:W-:Y:S02]  /*13220*/  IADD3 R2, R3, 0x38440, RZ ;  /* 0x0003844003027810 */ /* 0x002fe40007ffe0ff */
[CC--:B------:R-:W-:Y:S02]  /*13230*/  ISETP.EQ.OR P0, PT, R6.reuse, R18.reuse, !P0 ;  /* 0x000000120600720c */ /* 0x0c0fe40004702670 */
[----:B------:R-:W-:Y:S02]  /*13240*/  ISETP.NE.AND P3, PT, R6, R18, PT ;  /* 0x000000120600720c */ /* 0x000fe40003f65270 */
[----:B--2---:R-:W-:-:S04]  /*13250*/  PRMT R2, R5, 0x654, R2 ;  /* 0x0000065405027816 */ /* 0x004fc80000000002 */
[----:B------:R1:W-:Y:S05]  /*13260*/  SYNCS.ARRIVE.TRANS64.RED.A1T0 RZ, [R2+URZ], RZ ;  /* 0x000000ff02ff79a7 */ /* 0x0003ea000810043f */
[----:B------:R-:W-:Y:S05]  /*13270*/  @P0 BRA `(.L_x_300) ;  /* 0x00000004008c0947 */ /* 0x000fea0003800000 */
[----:B-1----:R-:W1:Y:S02]  /*13280*/  LDC.64 R2, c[0x0][0x290] ;  /* 0x0000a400ff027b82 */ /* 0x002e640000000a00 */
[----:B-1----:R-:W-:-:S05]  /*13290*/  IMAD.WIDE R2, R6, 0xc, R2 ;  /* 0x0000000c06027825 */ /* 0x002fca00078e0202 */
[----:B------:R1:W5:Y:S01]  /*132a0*/  LDG.E R11, desc[UR56][R2.64+0x8] ;  /* 0x00000838020b7981 */ /* 0x000362000c1e1900 */
[----:B------:R-:W-:-:S03]  /*132b0*/  UMOV UR4, 0xffffffff ;  /* 0xffffffff00047882 */ /* 0x000fc60000000000 */
[----:B------:R-:W-:Y:S05]  /*132c0*/  BRA.DIV UR4, `(.L_x_301) ;  /* 0x0000003e04907947 */ /* 0x000fea000b800000 */
[----:B------:R-:W-:-:S13]  /*132d0*/  ELECT P6, URZ, PT ;  /* 0x00000000003f782f */ /* 0x000fda00038c0000 */
.L_x_401:
[----:B------:R-:W-:Y:S04]  /*132e0*/  BSSY B1, `(.L_x_302) ;  /* 0x0000049000017945 */ /* 0x000fe80003800000 */
[----:B------:R-:W-:Y:S05]  /*132f0*/  @!P6 BRA `(.L_x_303) ;  /* 0x00000004001ce947 */ /* 0x000fea0003800000 */
[C---:B------:R-:W-:Y:S01]  /*13300*/  IMAD.SHL.U32 R21, R6.reuse, 0x8, RZ ;  /* 0x0000000806157824 */ /* 0x040fe200078e00ff */
[----:B------:R-:W-:Y:S01]  /*13310*/  SHF.R.S32.HI R5, RZ, 0x1f, R6 ;  /* 0x0000001fff057819 */ /* 0x000fe20000011406 */
[----:B------:R-:W-:Y:S01]  /*13320*/  ULDC.64 UR4, c[0x0][0x510] ;  /* 0x0001440000047ab9 */ /* 0x000fe20000000a00 */
[----:B------:R-:W-:Y:S01]  /*13330*/  ULDC.64 UR6, c[0x0][0x520] ;  /* 0x0001480000067ab9 */ /* 0x000fe20000000a00 */
[----:B------:R-:W2:Y:S01]  /*13340*/  LDG.E R18, desc[UR56][R2.64] ;  /* 0x0000003802127981 */ /* 0x000ea2000c1e1900 */
[----:B------:R-:W-:Y:S02]  /*13350*/  SHF.L.U64.HI R22, R6, 0x3, R5 ;  /* 0x0000000306167819 */ /* 0x000fe40000010205 */
[C---:B------:R-:W-:Y:S02]  /*13360*/  IADD3 R8, P0, R21.reuse, UR4, RZ ;  /* 0x0000000415087c10 */ /* 0x040fe4000ff1e0ff */
[C---:B------:R-:W-:Y:S02]  /*13370*/  IADD3 R4, P4, R21.reuse, UR6, RZ ;  /* 0x0000000615047c10 */ /* 0x040fe4000ff9e0ff */
[C---:B------:R-:W-:Y:S01]  /*13380*/  IADD3.X R9, R22.reuse, UR5, RZ, P0, !PT ;  /* 0x0000000516097c10 */ /* 0x040fe200087fe4ff */
[----:B------:R-:W-:Y:S01]  /*13390*/  ULDC.64 UR4, c[0x0][0x518] ;  /* 0x0001460000047ab9 */ /* 0x000fe20000000a00 */
[----:B------:R-:W-:Y:S01]  /*133a0*/  IADD3.X R5, R22, UR7, RZ, P4, !PT ;  /* 0x0000000716057c10 */ /* 0x000fe2000a7fe4ff */
[----:B-1----:R-:W3:Y:S04]  /*133b0*/  LDG.E R2, desc[UR56][R2.64+0x4] ;  /* 0x0000043802027981 */ /* 0x002ee8000c1e1900 */
[----:B------:R-:W4:Y:S04]  /*133c0*/  LDG.E.64 R14, desc[UR56][R8.64] ;  /* 0x00000038080e7981 */ /* 0x000f28000c1e1b00 */
[----:B------:R1:W2:Y:S02]  /*133d0*/  LDG.E.64 R12, desc[UR56][R4.64] ;  /* 0x00000038040c7981 */ /* 0x0002a4000c1e1b00 */
[----:B-1----:R-:W-:-:S04]  /*133e0*/  IADD3 R4, P0, R21, UR4, RZ ;  /* 0x0000000415047c10 */ /* 0x002fc8000ff1e0ff */
[----:B------:R-:W-:Y:S01]  /*133f0*/  IADD3.X R5, R22, UR5, RZ, P0, !PT ;  /* 0x0000000516057c10 */ /* 0x000fe200087fe4ff */
[----:B------:R-:W-:-:S04]  /*13400*/  ULDC.64 UR4, c[0x0][0x528] ;  /* 0x00014a0000047ab9 */ /* 0x000fc80000000a00 */
[----:B------:R1:W3:Y:S02]  /*13410*/  LDG.E.64 R8, desc[UR56][R4.64] ;  /* 0x0000003804087981 */ /* 0x0002e4000c1e1b00 */
[----:B-1----:R-:W-:-:S04]  /*13420*/  IADD3 R4, P0, R21, UR4, RZ ;  /* 0x0000000415047c10 */ /* 0x002fc8000ff1e0ff */
[----:B------:R-:W-:-:S06]  /*13430*/  IADD3.X R5, R22, UR5, RZ, P0, !PT ;  /* 0x0000000516057c10 */ /* 0x000fcc00087fe4ff */
[----:B------:R-:W3:Y:S04]  /*13440*/  LDG.E.64 R4, desc[UR56][R4.64] ;  /* 0x0000003804047981 */ /* 0x000ee8000c1e1b00 */
[----:B----4-:R-:W-:Y:S04]  /*13450*/  STS.64 [UR14], R14 ;  /* 0x0000000eff007988 */ /* 0x010fe80008000a0e */
[----:B--2---:R-:W-:Y:S04]  /*13460*/  STS.64 [UR15], R12 ;  /* 0x0000000cff007988 */ /* 0x004fe80008000a0f */
[----:B------:R-:W1:Y:S01]  /*13470*/  LDS R21, [UR14+0x1c] ;  /* 0x00001c0eff157984 */ /* 0x000e620008000800 */
[----:B---3--:R-:W-:-:S04]  /*13480*/  LOP3.LUT R25, R9, 0x1fffffff, RZ, 0xc0, !PT ;  /* 0x1fffffff09197812 */ /* 0x008fc800078ec0ff */
[----:B------:R-:W-:-:S04]  /*13490*/  SHF.R.U32.HI R22, RZ, 0x4, R25 ;  /* 0x00000004ff167819 */ /* 0x000fc80000011619 */
[----:B-1----:R-:W-:-:S05]  /*134a0*/  LOP3.LUT R21, R21, 0xf, R22, 0xb8, !PT ;  /* 0x0000000f15157812 */ /* 0x002fca00078eb816 */
[----:B------:R-:W-:Y:S04]  /*134b0*/  STS [UR14+0x1c], R21 ;  /* 0x00001c15ff007988 */ /* 0x000fe8000800080e */
[----:B------:R-:W1:Y:S02]  /*134c0*/  LDS R9, [UR14+0x1c] ;  /* 0x00001c0eff097984 */ /* 0x000e640008000800 */
[----:B-1----:R-:W-:-:S05]  /*134d0*/  LOP3.LUT R9, R9, 0xf0, RZ, 0xb8, !PT ;  /* 0x000000f009097812 */ /* 0x002fca00078eb8ff */
[----:B------:R-:W-:Y:S04]  /*134e0*/  STS [UR14+0x1c], R9 ;  /* 0x00001c09ff007988 */ /* 0x000fe8000800080e */
[----:B------:R-:W1:Y:S01]  /*134f0*/  LDS R23, [UR14+0x1c] ;  /* 0x00001c0eff177984 */ /* 0x000e620008000800 */
[----:B------:R-:W-:-:S04]  /*13500*/  MOV R22, UR14 ;  /* 0x0000000e00167c02 */ /* 0x000fc80008000f00 */
[----:B------:R-:W-:Y:S02]  /*13510*/  SHF.R.U64 R22, R22, 0x4, RZ ;  /* 0x0000000416167819 */ /* 0x000fe400000012ff */
[----:B-1----:R-:W-:-:S05]  /*13520*/  LOP3.LUT R23, R23, 0xf00, RZ, 0xb8, !PT ;  /* 0x00000f0017177812 */ /* 0x002fca00078eb8ff */
[----:B------:R-:W-:Y:S04]  /*13530*/  STS.64 [UR14+0x18], R22 ;  /* 0x00001816ff007988 */ /* 0x000fe80008000a0e */
[----:B------:R-:W1:Y:S01]  /*13540*/  LDS R24, [UR14+0x1c] ;  /* 0x00001c0eff187984 */ /* 0x000e620008000800 */
[----:B------:R-:W-:Y:S01]  /*13550*/  SHF.R.U64 R21, R8, 0x4, R25 ;  /* 0x0000000408157819 */ /* 0x000fe20000001219 */
[----:B-----5:R-:W-:Y:S01]  /*13560*/  VIADD R12, R11, 0xffffffff ;  /* 0xffffffff0b0c7836 */ /* 0x020fe20000000000 */
[----:B------:R-:W-:Y:S02]  /*13570*/  CS2R R14, SRZ ;  /* 0x00000000000e7805 */ /* 0x000fe4000001ff00 */
[----:B------:R-:W-:Y:S01]  /*13580*/  IADD3 R13, R18, -0x1, RZ ;  /* 0xffffffff120d7810 */ /* 0x000fe20007ffe0ff */
[----:B------:R-:W-:Y:S04]  /*13590*/  STS [UR14+0x10], R22 ;  /* 0x00001016ff007988 */ /* 0x000fe8000800080e */
[----:B------:R-:W-:Y:S04]  /*135a0*/  STS [UR14+0x14], R22 ;  /* 0x00001416ff007988 */ /* 0x000fe8000800080e */
[----:B------:R-:W-:Y:S04]  /*135b0*/  STS.128 [UR14+0x20], R12 ;  /* 0x0000200cff007988 */ /* 0x000fe80008000c0e */
[----:B------:R-:W-:Y:S04]  /*135c0*/  STS [UR14+0xc], R21 ;  /* 0x00000c15ff007988 */ /* 0x000fe8000800080e */
[----:B------:R-:W-:Y:S01]  /*135d0*/  STS [UR14+0x30], RZ ;  /* 0x000030ffff007988 */ /* 0x000fe2000800080e */
[----:B-1----:R-:W-:-:S05]  /*135e0*/  LOP3.LUT R3, R24, 0xf000, RZ, 0xb8, !PT ;  /* 0x0000f00018037812 */ /* 0x002fca00078eb8ff */
[----:B------:R-:W-:Y:S04]  /*135f0*/  STS [UR14+0x1c], R3 ;  /* 0x00001c03ff007988 */ /* 0x000fe8000800080e */
[----:B------:R-:W1:Y:S01]  /*13600*/  LDS R8, [UR15+0x1c] ;  /* 0x00001c0fff087984 */ /* 0x000e620008000800 */
[----:B------:R-:W-:-:S04]  /*13610*/  LOP3.LUT R9, R5, 0x1fffffff, RZ, 0xc0, !PT ;  /* 0x1fffffff05097812 */ /* 0x000fc800078ec0ff */
[----:B------:R-:W-:-:S04]  /*13620*/  SHF.R.U32.HI R5, RZ, 0x4, R9 ;  /* 0x00000004ff057819 */ /* 0x000fc80000011609 */
[----:B-1----:R-:W-:-:S05]  /*13630*/  LOP3.LUT R8, R8, 0xf, R5, 0xb8, !PT ;  /* 0x0000000f08087812 */ /* 0x002fca00078eb805 */
[----:B------:R-:W-:Y:S04]  /*13640*/  STS [UR15+0x1c], R8 ;  /* 0x00001c08ff007988 */ /* 0x000fe8000800080f */
[----:B------:R-:W1:Y:S02]  /*13650*/  LDS R5, [UR15+0x1c] ;  /* 0x00001c0fff057984 */ /* 0x000e640008000800 */
[----:B-1----:R-:W-:-:S05]  /*13660*/  LOP3.LUT R5, R5, 0xf0, RZ, 0xb8, !PT ;  /* 0x000000f005057812 */ /* 0x002fca00078eb8ff */
[----:B------:R-:W-:Y:S04]  /*13670*/  STS [UR15+0x1c], R5 ;  /* 0x00001c05ff007988 */ /* 0x000fe8000800080f */
[----:B------:R-:W1:Y:S01]  /*13680*/  LDS R13, [UR15+0x1c] ;  /* 0x00001c0fff0d7984 */ /* 0x000e620008000800 */
[----:B------:R-:W-:-:S05]  /*13690*/  IMAD.U32 R22, RZ, RZ, UR15 ;  /* 0x0000000fff167e24 */ /* 0x000fca000f8e00ff */
[----:B------:R-:W-:Y:S02]  /*136a0*/  SHF.R.U64 R22, R22, 0x4, RZ ;  /* 0x0000000416167819 */ /* 0x000fe400000012ff */
[----:B-1----:R-:W-:-:S05]  /*136b0*/  LOP3.LUT R23, R13, 0xf00, RZ, 0xb8, !PT ;  /* 0x00000f000d177812 */ /* 0x002fca00078eb8ff */
[----:B------:R-:W-:Y:S04]  /*136c0*/  STS.64 [UR15+0x18], R22 ;  /* 0x00001816ff007988 */ /* 0x000fe80008000a0f */
[----:B------:R-:W1:Y:S01]  /*136d0*/  LDS R3, [UR15+0x1c] ;  /* 0x00001c0fff037984 */ /* 0x000e620008000800 */
[----:B------:R-:W-:Y:S02]  /*136e0*/  IADD3 R13, R2, -0x1, RZ ;  /* 0xffffffff020d7810 */ /* 0x000fe40007ffe0ff */
[----:B------:R-:W-:Y:S01]  /*136f0*/  SHF.R.U64 R4, R4, 0x4, R9 ;  /* 0x0000000404047819 */ /* 0x000fe20000001209 */
[----:B------:R2:W-:Y:S04]  /*13700*/  STS [UR15+0x10], R22 ;  /* 0x00001016ff007988 */ /* 0x0005e8000800080f */
[----:B------:R2:W-:Y:S04]  /*13710*/  STS.128 [UR15+0x20], R12 ;  /* 0x0000200cff007988 */ /* 0x0005e80008000c0f */
[----:B------:R2:W-:Y:S04]  /*13720*/  STS [UR15+0xc], R4 ;  /* 0x00000c04ff007988 */ /* 0x0005e8000800080f */
[----:B------:R2:W-:Y:S04]  /*13730*/  STS [UR15+0x14], R22 ;  /* 0x00001416ff007988 */ /* 0x0005e8000800080f */
[----:B------:R-:W-:Y:S01]  /*13740*/  STS [UR15+0x30], RZ ;  /* 0x000030ffff007988 */ /* 0x000fe2000800080f */
[----:B-1----:R-:W-:-:S05]  /*13750*/  LOP3.LUT R2, R3, 0xf000, RZ, 0xb8, !PT ;  /* 0x0000f00003027812 */ /* 0x002fca00078eb8ff */
[----:B------:R2:W-:Y:S02]  /*13760*/  STS [UR15+0x1c], R2 ;  /* 0x00001c02ff007988 */ /* 0x0005e4000800080f */
.L_x_303:
[----:B------:R-:W-:Y:S05]  /*13770*/  BSYNC B1 ;  /* 0x0000000000017941 */ /* 0x000fea0003800000 */
.L_x_302:
[----:B------:R-:W-:-:S03]  /*13780*/  UMOV UR4, 0xffffffff ;  /* 0xffffffff00047882 */ /* 0x000fc60000000000 */
[----:B------:R-:W-:Y:S05]  /*13790*/  BRA.DIV UR4, `(.L_x_304) ;  /* 0x0000003a047c7947 */ /* 0x000fea000b800000 */
[----:B------:R-:W-:Y:S01]  /*137a0*/  ELECT P6, URZ, PT ;  /* 0x00000000003f782f */ /* 0x000fe200038c0000 */
[----:B------:R-:W-:-:S12]  /*137b0*/  NOP ;  /* 0x0000000000007918 */ /* 0x000fd80000000000 */
.L_x_405:
[----:B-12---:R-:W1:Y:S02]  /*137c0*/  S2R R2, SR_LANEID ;  /* 0x0000000000027919 */ /* 0x006e640000000000 */
[----:B-1----:R-:W-:-:S05]  /*137d0*/  IMAD.SHL.U32 R8, R2, 0x4, RZ ;  /* 0x0000000402087824 */ /* 0x002fca00078e00ff */
[----:B------:R1:W2:Y:S01]  /*137e0*/  LDS R9, [R8+UR14] ;  /* 0x0000000e08097984 */ /* 0x0002a20008000800 */
[C---:B------:R-:W-:Y:S02]  /*137f0*/  IADD3 R4, P0, R8.reuse, UR8, RZ ;  /* 0x0000000808047c10 */ /* 0x040fe4000ff1e0ff */
[----:B------:R-:W-:Y:S01]  /*13800*/  IADD3 R2, P4, R8, UR10, RZ ;  /* 0x0000000a08027c10 */ /* 0x000fe2000ff9e0ff */
[----:B------:R1:W3:Y:S01]  /*13810*/  LDS R13, [R8+UR14+0x80] ;  /* 0x0000800e080d7984 */ /* 0x0002e20008000800 */
[----:B------:R-:W-:Y:S11]  /*13820*/  @!P6 BRA `(.L_x_305) ;  /* 0x000000000008e947 */ /* 0x000ff60003800000 */
[----:B------:R0:W-:Y:S01]  /*13830*/  UTMACMDFLUSH ;  /* 0x00000000000079b7 */ /* 0x0001e20000000000 */
[----:B------:R-:W-:-:S04]  /*13840*/  DEPBAR.LE SB0, 0x0 ;  /* 0x000080000000791a */ /* 0x000fc80000000000 */
.L_x_305:
[----:B------:R-:W-:Y:S01]  /*13850*/  IADD3.X R5, RZ, UR9, RZ, P0, !PT ;  /* 0x00000009ff057c10 */ /* 0x000fe200087fe4ff */
[----:B------:R-:W-:Y:S01]  /*13860*/  IMAD.X R3, RZ, RZ, UR11, P4 ;  /* 0x0000000bff037e24 */ /* 0x000fe2000a0e06ff */
[----:B------:R-:W-:Y:S05]  /*13870*/  WARPSYNC.ALL ;  /* 0x0000000000007948 */ /* 0x000fea0003800000 */
[----:B--2---:R2:W5:Y:S04]  /*13880*/  ATOMG.E.EXCH.STRONG.GPU PT, RZ, [R4], R9 ;  /* 0x0000000904ff73a8 */ /* 0x00456800041ee100 */
[----:B---3--:R2:W5:Y:S01]  /*13890*/  ATOMG.E.EXCH.STRONG.GPU PT, RZ, [R2], R13 ;  /* 0x0000000d02ff73a8 */ /* 0x00856200041ee100 */
[----:B------:R-:W-:-:S07]  /*138a0*/  MOV R18, R6 ;  /* 0x0000000600127202 */ /* 0x000fce0000000f00 */
.L_x_300:
[----:B------:R-:W-:Y:S01]  /*138b0*/  ISETP.NE.AND P4, PT, R7, RZ, PT ;  /* 0x000000ff0700720c */ /* 0x000fe20003f85270 */
[----:B------:R-:W-:Y:S01]  /*138c0*/  VIADD R10, R10, 0x1 ;  /* 0x000000010a0a7836 */ /* 0x000fe20000000000 */
[----:B--2---:R-:W-:Y:S02]  /*138d0*/  SEL R3, RZ, 0x1, !P3 ;  /* 0x00000001ff037807 */ /* 0x004fe40005800000 */
[----:B-1----:R-:W-:Y:S02]  /*138e0*/  PRMT R2, RZ, 0x7610, R2 ;  /* 0x00007610ff027816 */ /* 0x002fe40000000002 */
[----:B------:R-:W-:-:S04]  /*138f0*/  ISETP.NE.AND P0, PT, R10, 0x8, PT ;  /* 0x000000080a00780c */ /* 0x000fc80003f05270 */
[----:B------:R-:W-:Y:S02]  /*13900*/  SEL R5, RZ, 0x1, P0 ;  /* 0x00000001ff057807 */ /* 0x000fe40000000000 */
[----:B------:R-:W-:Y:S02]  /*13910*/  SEL R10, R10, RZ, P0 ;  /* 0x000000ff0a0a7207 */ /* 0x000fe40000000000 */
[----:B------:R-:W-:Y:S01]  /*13920*/  LOP3.LUT R20, R20, R5, RZ, 0x3c, !PT ;  /* 0x0000000514147212 */ /* 0x000fe200078e3cff */
[----:B------:R-:W-:Y:S06]  /*13930*/  @P4 BRA `(.L_x_306) ;  /* 0xfffffff000a84947 */ /* 0x000fec000383ffff */
[----:B------:R-:W-:Y:S05]  /*13940*/  BSYNC B0 ;  /* 0x0000000000007941 */ /* 0x000fea0003800000 */
.L_x_286:
[----:B------:R-:W-:-:S03]  /*13950*/  UMOV UR4, 0xffffffff ;  /* 0xffffffff00047882 */ /* 0x000fc60000000000 */
[----:B------:R-:W-:Y:S05]  /*13960*/  BRA.DIV UR4, `(.L_x_307) ;  /* 0x0000003a04387947 */ /* 0x000fea000b800000 */
[----:B-----5:R-:W-:-:S13]  /*13970*/  ELECT P6, URZ, PT ;  /* 0x00000000003f782f */ /* 0x020fda00038c0000 */
.L_x_408:
[----:B------:R-:W-:Y:S04]  /*13980*/  BSSY B0, `(.L_x_308) ;  /* 0x000003c000007945 */ /* 0x000fe80003800000 */
[----:B------:R-:W-:Y:S05]  /*13990*/  @!P6 BRA `(.L_x_309) ;  /* 0x0000000000e8e947 */ /* 0x000fea0003800000 */
[----:B------:R-:W-:-:S04]  /*139a0*/  ULOP3.LUT UR4, UR52, 0x2, URZ, 0xfc, !UPT ;  /* 0x0000000234047892 */ /* 0x000fc8000f8efc3f */
[----:B------:R-:W-:-:S06]  /*139b0*/  UISETP.NE.AND UP0, UPT, UR4, 0x3, UPT ;  /* 0x000000030400788c */ /* 0x000fcc000bf05270 */
[----:B------:R-:W-:-:S13]  /*139c0*/  PLOP3.LUT P0, PT, PT, PT, UP0, 0x80, 0x0 ;  /* 0x000000000000781c */ /* 0x000fda0003f0f008 */
[----:B------:R-:W-:Y:S05]  /*139d0*/  @!P0 BRA `(.L_x_310) ;  /* 0x0000000000048947 */ /* 0x000fea0003800000 */
[----:B------:R-:W-:Y:S01]  /*139e0*/  BPT.TRAP 0x1 ;  /* 0x000000040000795c */ /* 0x000fe20000300000 */
.L_x_310:
[----:B------:R-:W-:Y:S02]  /*139f0*/  MOV R2, UR12 ;  /* 0x0000000c00027c02 */ /* 0x000fe40008000f00 */
[----:B------:R-:W-:-:S03]  /*13a00*/  SHF.L.U32 R4, R0, 0x1f, RZ ;  /* 0x0000001f00047819 */ /* 0x000fc600000006ff */
[----:B------:R-:W-:-:S05]  /*13a10*/  VIADD R2, R2, 0x384b0 ;  /* 0x000384b002027836 */ /* 0x000fca0000000000 */
[C---:B------:R-:W-:Y:S01]  /*13a20*/  LEA R7, R19.reuse, R2, 0x3 ;  /* 0x0000000213077211 */ /* 0x040fe200078e18ff */
[----:B------:R-:W-:-:S03]  /*13a30*/  VIADD R19, R19, 0x1 ;  /* 0x0000000113137836 */ /* 0x000fc60000000000 */
[----:B------:R-:W1:Y:S02]  /*13a40*/  SYNCS.PHASECHK.TRANS64.TRYWAIT P0, [R7+URZ], R4 ;  /* 0x00000004070075a7 */ /* 0x000e64000800017f */
[----:B------:R-:W-:-:S04]  /*13a50*/  ISETP.NE.AND P1, PT, R19, 0x6, PT ;  /* 0x000000061300780c */ /* 0x000fc80003f25270 */
[----:B------:R-:W-:Y:S02]  /*13a60*/  SEL R3, RZ, 0x1, P1 ;  /* 0x00000001ff037807 */ /* 0x000fe40000800000 */
[----:B------:R-:W-:Y:S02]  /*13a70*/  SEL R19, R19, RZ, P1 ;  /* 0x000000ff13137207 */ /* 0x000fe40000800000 */
[----:B------:R-:W-:Y:S02]  /*13a80*/  LOP3.LUT R6, R0, R3, RZ, 0x3c, !PT ;  /* 0x0000000300067212 */ /* 0x000fe400078e3cff */
[----:B------:R-:W-:Y:S02]  /*13a90*/  LEA R8, R19, R2, 0x3 ;  /* 0x0000000213087211 */ /* 0x000fe400078e18ff */
[----:B------:R-:W-:Y:S01]  /*13aa0*/  SHF.L.U32 R5, R6, 0x1f, RZ ;  /* 0x0000001f06057819 */ /* 0x000fe200000006ff */
[----:B-1----:R-:W-:Y:S06]  /*13ab0*/  @!P0 BRA `(.L_x_311) ;  /* 0x0000003800048947 */ /* 0x002fec0003800000 */
.L_x_409:
[----:B------:R-:W2:Y:S01]  /*13ac0*/  SYNCS.PHASECHK.TRANS64.TRYWAIT P0, [R8+URZ], R5 ;  /* 0x00000005080075a7 */ /* 0x000ea2000800017f */
[----:B------:R-:W-:-:S05]  /*13ad0*/  VIADD R0, R19, 0x1 ;  /* 0x0000000113007836 */ /* 0x000fca0000000000 */
[----:B------:R-:W-:-:S04]  /*13ae0*/  ISETP.NE.AND P1, PT, R0, 0x6, PT ;  /* 0x000000060000780c */ /* 0x000fc80003f25270 */
[----:B------:R-:W-:Y:S02]  /*13af0*/  SEL R3, RZ, 0x1, P1 ;  /* 0x00000001ff037807 */ /* 0x000fe40000800000 */
[----:B-1----:R-:W-:Y:S02]  /*13b00*/  SEL R7, R0, RZ, P1 ;  /* 0x000000ff00077207 */ /* 0x002fe40000800000 */
[----:B------:R-:W-:Y:S02]  /*13b10*/  LOP3.LUT R6, R6, R3, RZ, 0x3c, !PT ;  /* 0x0000000306067212 */ /* 0x000fe400078e3cff */
[----:B------:R-:W-:Y:S02]  /*13b20*/  LEA R9, R7, R2, 0x3 ;  /* 0x0000000207097211 */ /* 0x000fe400078e18ff */
[----:B------:R-:W-:Y:S01]  /*13b30*/  SHF.L.U32 R4, R6, 0x1f, RZ ;  /* 0x0000001f06047819 */ /* 0x000fe200000006ff */
[----:B--2---:R-:W-:Y:S06]  /*13b40*/  @!P0 BRA `(.L_x_312) ;  /* 0x0000003400f48947 */ /* 0x004fec0003800000 */
.L_x_410:
[----:B------:R-:W2:Y:S01]  /*13b50*/  SYNCS.PHASECHK.TRANS64.TRYWAIT P0, [R9+URZ], R4 ;  /* 0x00000004090075a7 */ /* 0x000ea2000800017f */
[----:B------:R-:W-:-:S05]  /*13b60*/  VIADD R0, R7, 0x1 ;  /* 0x0000000107007836 */ /* 0x000fca0000000000 */
[----:B------:R-:W-:-:S04]  /*13b70*/  ISETP.NE.AND P1, PT, R0, 0x6, PT ;  /* 0x000000060000780c */ /* 0x000fc80003f25270 */
[----:B------:R-:W-:Y:S02]  /*13b80*/  SEL R3, RZ, 0x1, P1 ;  /* 0x00000001ff037807 */ /* 0x000fe40000800000 */
[----:B------:R-:W-:Y:S02]  /*13b90*/  SEL R7, R0, RZ, P1 ;  /* 0x000000ff00077207 */ /* 0x000fe40000800000 */
[----:B------:R-:W-:Y:S02]  /*13ba0*/  LOP3.LUT R6, R6, R3, RZ, 0x3c, !PT ;  /* 0x0000000306067212 */ /* 0x000fe400078e3cff */
[----:B-1----:R-:W-:Y:S02]  /*13bb0*/  LEA R8, R7, R2, 0x3 ;  /* 0x0000000207087211 */ /* 0x002fe400078e18ff */
[----:B------:R-:W-:Y:S01]  /*13bc0*/  SHF.L.U32 R5, R6, 0x1f, RZ ;  /* 0x0000001f06057819 */ /* 0x000fe200000006ff */
[----:B--2---:R-:W-:Y:S06]  /*13bd0*/  @!P0 BRA `(.L_x_313) ;  /* 0x0000003400e48947 */ /* 0x004fec0003800000 */
.L_x_411:
[----:B------:R-:W2:Y:S01]  /*13be0*/  SYNCS.PHASECHK.TRANS64.TRYWAIT P0, [R8+URZ], R5 ;  /* 0x00000005080075a7 */ /* 0x000ea2000800017f */
[----:B------:R-:W-:-:S05]  /*13bf0*/  VIADD R0, R7, 0x1 ;  /* 0x0000000107007836 */ /* 0x000fca0000000000 */
[----:B------:R-:W-:-:S04]  /*13c00*/  ISETP.NE.AND P1, PT, R0, 0x6, PT ;  /* 0x000000060000780c */ /* 0x000fc80003f25270 */
[----:B------:R-:W-:Y:S02]  /*13c10*/  SEL R3, RZ, 0x1, P1 ;  /* 0x00000001ff037807 */ /* 0x000fe40000800000 */
[----:B------:R-:W-:Y:S02]  /*13c20*/  SEL R7, R0, RZ, P1 ;  /* 0x000000ff00077207 */ /* 0x000fe40000800000 */
[----:B-1----:R-:W-:Y:S02]  /*13c30*/  LOP3.LUT R9, R6, R3, RZ, 0x3c, !PT ;  /* 0x0000000306097212 */ /* 0x002fe400078e3cff */
[----:B------:R-:W-:Y:S02]  /*13c40*/  LEA R11, R7, R2, 0x3 ;  /* 0x00000002070b7211 */ /* 0x000fe400078e18ff */
[----:B------:R-:W-:Y:S01]  /*13c50*/  SHF.L.U32 R6, R9, 0x1f, RZ ;  /* 0x0000001f09067819 */ /* 0x000fe200000006ff */
[----:B--2---:R-:W-:Y:S06]  /*13c60*/  @!P0 BRA `(.L_x_314) ;  /* 0x0000003400d48947 */ /* 0x004fec0003800000 */
.L_x_412:
[----:B------:R-:W2:Y:S01]  /*13c70*/  SYNCS.PHASECHK.TRANS64.TRYWAIT P0, [R11+URZ], R6 ;  /* 0x000000060b0075a7 */ /* 0x000ea2000800017f */
[----:B------:R-:W-:-:S05]  /*13c80*/  VIADD R0, R7, 0x1 ;  /* 0x0000000107007836 */ /* 0x000fca0000000000 */
[----:B------:R-:W-:-:S04]  /*13c90*/  ISETP.NE.AND P1, PT, R0, 0x6, PT ;  /* 0x000000060000780c */ /* 0x000fc80003f25270 */
[----:B------:R-:W-:Y:S02]  /*13ca0*/  SEL R4, RZ, 0x1, P1 ;  /* 0x00000001ff047807 */ /* 0x000fe40000800000 */
[----:B------:R-:W-:Y:S02]  /*13cb0*/  SEL R3, R0, RZ, P1 ;  /* 0x000000ff00037207 */ /* 0x000fe40000800000 */
[----:B------:R-:W-:Y:S01]  /*13cc0*/  LOP3.LUT R0, R9, R4, RZ, 0x3c, !PT ;  /* 0x0000000409007212 */ /* 0x000fe200078e3cff */
[----:B--2---:R-:W-:Y:S06]  /*13cd0*/  @!P0 BRA `(.L_x_315) ;  /* 0x0000003400cc8947 */ /* 0x004fec0003800000 */
.L_x_413:
[----:B------:R-:W-:Y:S02]  /*13ce0*/  LEA R3, R3, R2, 0x3 ;  /* 0x0000000203037211 */ /* 0x000fe400078e18ff */
[----:B------:R-:W-:-:S07]  /*13cf0*/  SHF.L.U32 R0, R0, 0x1f, RZ ;  /* 0x0000001f00007819 */ /* 0x000fce00000006ff */
.L_x_316:
[----:B---3--:R3:W4:Y:S02]  /*13d00*/  SYNCS.PHASECHK.TRANS64.TRYWAIT P0, [R3+URZ], R0 ;  /* 0x00000000030075a7 */ /* 0x008724000800017f */
[----:B----4-:R-:W-:Y:S05]  /*13d10*/  @!P0 NANOSLEEP.SYNCS 0x989680 ;  /* 0x009896800000895d */ /* 0x010fea0003900000 */
[----:B------:R-:W4:Y:S02]  /*13d20*/  @!P0 SYNCS.PHASECHK.TRANS64 P0, [R3+URZ], R0 ;  /* 0x00000000030085a7 */ /* 0x000f24000800007f */
[----:B----4-:R-:W-:Y:S05]  /*13d30*/  @!P0 BRA `(.L_x_316) ;  /* 0xfffffffc00f08947 */ /* 0x010fea000383ffff */
.L_x_309:
[----:B------:R-:W-:Y:S05]  /*13d40*/  BSYNC B0 ;  /* 0x0000000000007941 */ /* 0x000fea0003800000 */
.L_x_308:
[----:B------:R-:W-:Y:S05]  /*13d50*/  EXIT ;  /* 0x000000000000794d */ /* 0x000fea0003800000 */
.L_x_151:
[----:B------:R-:W-:Y:S01]  /*13d60*/  PLOP3.LUT P1, PT, PT, PT, UP3, 0x80, 0x0 ;  /* 0x000000000000781c */ /* 0x000fe20003f2f038 */
[----:B------:R-:W-:Y:S01]  /*13d70*/  ULDC UR20, c[0x0][0x10] ;  /* 0x0000040000147ab9 */ /* 0x000fe20000000800 */
[----:B------:R-:W-:Y:S01]  /*13d80*/  ULDC UR24, c[0x0][0x904] ;  /* 0x0002410000187ab9 */ /* 0x000fe20000000800 */
[----:B------:R-:W-:Y:S01]  /*13d90*/  UMOV UR19, 0xffffffff ;  /* 0xffffffff00137882 */ /* 0x000fe20000000000 */
[----:B------:R-:W-:Y:S01]  /*13da0*/  ULDC.64 UR12, c[0x0][0x8c8] ;  /* 0x00023200000c7ab9 */ /* 0x000fe20000000a00 */
[----:B------:R-:W-:Y:S01]  /*13db0*/  UIMAD.WIDE.U32 UR20, UR39, UR20, URZ ;  /* 0x00000014271472a5 */ /* 0x000fe2000f8e003f */
[----:B------:R-:W-:Y:S01]  /*13dc0*/  IMAD.MOV.U32 R14, RZ, RZ, 0x1 ;  /* 0x00000001ff0e7424 */ /* 0x000fe200078e00ff */
[----:B------:R-:W-:Y:S01]  /*13dd0*/  ULDC.64 UR14, c[0x0][0x8e0] ;  /* 0x00023800000e7ab9 */ /* 0x000fe20000000a00 */
[----:B------:R-:W-:Y:S01]  /*13de0*/  USHF.L.U32 UR25, UR19, UR24, URZ ;  /* 0x0000001813197299 */ /* 0x000fe2000800063f */
[----:B------:R-:W-:Y:S01]  /*13df0*/  MOV R13, RZ ;  /* 0x000000ff000d7202 */ /* 0x000fe20000000f00 */
[----:B------:R-:W-:Y:S01]  /*13e00*/  UIADD3 UR11, UP1, UR12, -0x1, URZ ;  /* 0xffffffff0c0b7890 */ /* 0x000fe2000ff3e03f */
[----:B------:R-:W-:-:S02]  /*13e10*/  ULDC UR19, c[0x0][0x14] ;  /* 0x0000050000137ab9 */ /* 0x000fc40000000800 */
[----:B------:R-:W1:Y:S01]  /*13e20*/  @P1 S2R R2, SR_CTAID.Y ;  /* 0x0000000000021919 */ /* 0x000e620000002600 */
[----:B------:R-:W-:Y:S02]  /*13e30*/  UIADD3 UR12, UP2, UR14, -0x1, URZ ;  /* 0xffffffff0e0c7890 */ /* 0x000fe4000ff5e03f */
[----:B------:R-:W-:Y:S02]  /*13e40*/  UIMAD.WIDE.U32 UR22, UR20, UR19, URZ ;  /* 0x00000013141672a5 */ /* 0x000fe4000f8e003f */
[----:B------:R-:W-:Y:S01]  /*13e50*/  UIMAD UR21, UR21, UR19, URZ ;  /* 0x00000013151572a4 */ /* 0x000fe2000f8e023f */
[----:B------:R-:W-:Y:S01]  /*13e60*/  ULDC UR18, c[0x0][0x8a8] ;  /* 0x00022a0000127ab9 */ /* 0x000fe20000000800 */
[----:B------:R-:W-:Y:S01]  /*13e70*/  UMOV UR26, 0x1 ;  /* 0x00000001001a7882 */ /* 0x000fe20000000000 */
[----:B------:R-:W-:Y:S02]  /*13e80*/  UIADD3.X UR14, UR15, -0x1, URZ, UP2, !UPT ;  /* 0xffffffff0f0e7890 */ /* 0x000fe400097fe43f */
[----:B------:R-:W-:-:S02]  /*13e90*/  UIADD3.X UR13, UR13, -0x1, URZ, UP1, !UPT ;  /* 0xffffffff0d0d7890 */ /* 0x000fc40008ffe43f */
[----:B------:R-:W-:Y:S02]  /*13ea0*/  ULOP3.LUT UR15, UR53, 0x2, URZ, 0xfc, !UPT ;  /* 0x00000002350f7892 */ /* 0x000fe4000f8efc3f */
[----:B------:R-:W-:Y:S02]  /*13eb0*/  UIADD3 UR16, UR8, -0x1, URZ ;  /* 0xffffffff08107890 */ /* 0x000fe4000fffe03f */
[----:B------:R-:W-:Y:S02]  /*13ec0*/  UIADD3 UR17, UR7, -0x1, URZ ;  /* 0xffffffff07117890 */ /* 0x000fe4000fffe03f */
[----:B------:R-:W-:Y:S02]  /*13ed0*/  UIADD3 UR18, UR18, -0x1, URZ ;  /* 0xffffffff12127890 */ /* 0x000fe4000fffe03f */
[----:B------:R-:W-:Y:S02]  /*13ee0*/  USHF.L.U32 UR19, UR26, UR24, URZ ;  /* 0x000000181a137299 */ /* 0x000fe4000800063f */
[----:B------:R-:W-:-:S02]  /*13ef0*/  ULOP3.LUT UR20, URZ, UR25, URZ, 0x33, !UPT ;  /* 0x000000193f147292 */ /* 0x000fc4000f8e333f */
[----:B------:R-:W-:Y:S01]  /*13f00*/  UIADD3 UR21, UR23, UR21, URZ ;  /* 0x0000001517157290 */ /* 0x000fe2000fffe03f */
[----:B-1----:R-:W-:-:S15]  /*13f10*/  @P1 R2UR UR40, R2 ;  /* 0x00000000022812ca */ /* 0x002fde00000e0000 */
.L_x_337:
[----:B------:R-:W1:Y:S01]  /*13f20*/  LDC.64 R2, c[0x0][0x8f8] ;  /* 0x00023e00ff027b82 */ /* 0x000e620000000a00 */
[----:B------:R-:W-:Y:S01]  /*13f30*/  UIADD3 UR10, UP1, UR10, UR22, URZ ;  /* 0x000000160a0a7290 */ /* 0x000fe2000ff3e03f */
[----:B------:R-:W-:Y:S01]  /*13f40*/  ISETP.NE.AND P2, PT, R15, RZ, PT ;  /* 0x000000ff0f00720c */ /* 0x000fe20003f45270 */
[----:B------:R-:W-:Y:S01]  /*13f50*/  UMOV UR24, 0xffffffff ;  /* 0xffffffff00187882 */ /* 0x000fe20000000000 */
[----:B------:R-:W-:Y:S01]  /*13f60*/  UMOV UR25, 0xffffffff ;  /* 0xffffffff00197882 */ /* 0x000fe20000000000 */
[----:B------:R-:W-:Y:S01]  /*13f70*/  UIADD3.X UR9, UR9, UR21, URZ, UP1, !UPT ;  /* 0x0000001509097290 */ /* 0x000fe20008ffe43f */
[----:B------:R-:W-:Y:S01]  /*13f80*/  MOV R19, RZ ;  /* 0x000000ff00137202 */ /* 0x000fe20000000f00 */
[----:B------:R-:W-:Y:S01]  /*13f90*/  UMOV UR26, 0xffffffff ;  /* 0xffffffff001a7882 */ /* 0x000fe20000000000 */
[----:B-1----:R-:W-:-:S03]  /*13fa0*/  ISETP.LE.U32.AND P1, PT, R2, UR10, PT ;  /* 0x0000000a02007c0c */ /* 0x002fc6000bf23070 */
[----:B------:R-:W-:-:S05]  /*13fb0*/  IMAD.U32 R2, RZ, RZ, UR9 ;  /* 0x00000009ff027e24 */ /* 0x000fca000f8e00ff */
[----:B------:R-:W-:-:S13]  /*13fc0*/  ISETP.GE.U32.AND.EX P1, PT, R2, R3, PT, P1 ;  /* 0x000000030200720c */ /* 0x000fda0003f26110 */
[----:B---345:R-:W-:Y:S05]  /*13fd0*/  @P2 BRA P1, `(.L_x_317) ;  /* 0x0000001800442947 */ /* 0x038fea0000800000 */
[----:B------:R-:W-:-:S04]  /*13fe0*/  IADD3 R2, P2, R6, UR5, RZ ;  /* 0x0000000506027c10 */ /* 0x000fc8000ff5e0ff */
[----:B------:R-:W-:Y:S02]  /*13ff0*/  ISETP.GT.U32.AND P1, PT, R2, UR10, PT ;  /* 0x0000000a02007c0c */ /* 0x000fe4000bf24070 */
[----:B------:R-:W-:-:S04]  /*14000*/  IADD3.X R2, R7, UR4, RZ, P2, !PT ;  /* 0x0000000407027c10 */ /* 0x000fc800097fe4ff */
[----:B------:R-:W-:-:S13]  /*14010*/  ISETP.GT.U32.AND.EX P1, PT, R2, UR9, PT, P1 ;  /* 0x0000000902007c0c */ /* 0x000fda000bf24110 */
[----:B------:R-:W-:Y:S05]  /*14020*/  @P1 BRA `(.L_x_318) ;  /* 0x0000001400241947 */ /* 0x000fea0003800000 */
[----:B------:R-:W-:Y:S01]  /*14030*/  VIADD R11, R20, UR6 ;  /* 0x00000006140b7c36 */ /* 0x000fe20008000000 */
[----:B------:R-:W-:Y:S01]  /*14040*/  ULDC UR24, c[0x0][0x910] ;  /* 0x0002440000187ab9 */ /* 0x000fe20000000800 */
[----:B------:R-:W-:Y:S01]  /*14050*/  MOV R23, R8 ;  /* 0x0000000800177202 */ /* 0x000fe20000000f00 */
[----:B------:R-:W-:Y:S02]  /*14060*/  IMAD.MOV.U32 R16, RZ, RZ, R0 ;  /* 0x000000ffff107224 */ /* 0x000fe400078e0000 */
[----:B------:R-:W-:-:S04]  /*14070*/  IADD3 R12, R11, 0x20, RZ ;  /* 0x000000200b0c7810 */ /* 0x000fc80007ffe0ff */
[----:B------:R-:W-:-:S13]  /*14080*/  ISETP.GE.AND P1, PT, R12, UR24, PT ;  /* 0x000000180c007c0c */ /* 0x000fda000bf26270 */
[----:B------:R-:W1:Y:S01]  /*14090*/  @!P1 LDC.64 R2, c[0x0][0x918] ;  /* 0x00024600ff029b82 */ /* 0x000e620000000a00 */
[----:B------:R-:W-:Y:S01]  /*140a0*/  @!P1 VIADD R7, R11, 0x20 ;  /* 0x000000200b079836 */ /* 0x000fe20000000000 */
[----:B------:R-:W-:Y:S01]  /*140b0*/  BSSY B0, `(.L_x_319) ;  /* 0x0000064000007945 */ /* 0x000fe20003800000 */
[----:B------:R-:W-:Y:S02]  /*140c0*/  MOV R6, 0x7fffffff ;  /* 0x7fffffff00067802 */ /* 0x000fe40000000f00 */
[----:B-1----:R-:W-:-:S05]  /*140d0*/  @!P1 IMAD.WIDE R2, R7, 0xc, R2 ;  /* 0x0000000c07029825 */ /* 0x002fca00078e0202 */
[----:B------:R1:W5:Y:S04]  /*140e0*/  @!P1 LDG.E R8, desc[UR56][R2.64] ;  /* 0x0000003802089981 */ /* 0x000368000c1e1900 */
[----:B------:R1:W5:Y:S01]  /*140f0*/  @!P1 LDG.E R0, desc[UR56][R2.64+0x4] ;  /* 0x0000043802009981 */ /* 0x000362000c1e1900 */
[----:B------:R-:W-:Y:S01]  /*14100*/  ISETP.GE.AND P1, PT, R11, UR24, PT ;  /* 0x000000180b007c0c */ /* 0x000fe2000bf26270 */
[----:B------:R-:W-:-:S12]  /*14110*/  IMAD.MOV.U32 R7, RZ, RZ, RZ ;  /* 0x000000ffff077224 */ /* 0x000fd800078e00ff */
[----:B-1----:R-:W-:Y:S05]  /*14120*/  @P1 BRA `(.L_x_320) ;  /* 0x0000000400701947 */ /* 0x002fea0003800000 */
[----:B------:R-:W-:Y:S01]  /*14130*/  IABS R7, R9 ;  /* 0x0000000900077213 */ /* 0x000fe20000000000 */
[----:B------:R-:W-:Y:S01]  /*14140*/  ULDC UR25, c[0x0][0x8f0] ;  /* 0x00023c0000197ab9 */ /* 0x000fe20000000800 */
[----:B------:R-:W-:Y:S02]  /*14150*/  IABS R6, R10 ;  /* 0x0000000a00067213 */ /* 0x000fe40000000000 */
[----:B------:R-:W1:Y:S01]  /*14160*/  I2F.RP R3, R7 ;  /* 0x0000000700037306 */ /* 0x000e620000209400 */
[----:B------:R-:W-:Y:S02]  /*14170*/  PLOP3.LUT P3, PT, PT, PT, UP0, 0x80, 0x0 ;  /* 0x000000000000781c */ /* 0x000fe40003f6f008 */
[C---:B------:R-:W-:Y:S02]  /*14180*/  IADD3 R22, P2, R16.reuse, UR12, RZ ;  /* 0x0000000c10167c10 */ /* 0x040fe4000ff5e0ff */
[C---:B------:R-:W-:Y:S02]  /*14190*/  IADD3 R21, P1, R23.reuse, UR11, RZ ;  /* 0x0000000b17157c10 */ /* 0x040fe4000ff3e0ff */
[----:B------:R-:W-:Y:S01]  /*141a0*/  LEA.HI.X.SX32 R25, R16, UR14, 0x1, P2 ;  /* 0x0000000e10197c11 */ /* 0x000fe200090f0eff */
[----:B------:R-:W3:Y:S01]  /*141b0*/  I2F.RP R2, R6 ;  /* 0x0000000600027306 */ /* 0x000ee20000209400 */
[----:B------:R-:W-:-:S07]  /*141c0*/  LEA.HI.X.SX32 R24, R23, UR13, 0x1, P1 ;  /* 0x0000000d17187c11 */ /* 0x000fce00088f0eff */
[----:B-1----:R-:W1:Y:S08]  /*141d0*/  MUFU.RCP R3, R3 ;  /* 0x0000000300037308 */ /* 0x002e700000001000 */
[----:B---3--:R-:W3:Y:S01]  /*141e0*/  MUFU.RCP R2, R2 ;  /* 0x0000000200027308 */ /* 0x008ee20000001000 */
[----:B-1----:R-:W-:-:S07]  /*141f0*/  IADD3 R19, R3, 0xffffffe, RZ ;  /* 0x0ffffffe03137810 */ /* 0x002fce0007ffe0ff */
[----:B------:R-:W1:Y:S01]  /*14200*/  F2I.FTZ.U32.TRUNC.NTZ R19, R19 ;  /* 0x0000001300137305 */ /* 0x000e62000021f000 */
[----:B---3--:R-:W-:-:S07]  /*14210*/  VIADD R17, R2, 0xffffffe ;  /* 0x0ffffffe02117836 */ /* 0x008fce0000000000 */
[----:B------:R-:W3:Y:S01]  /*14220*/  F2I.FTZ.U32.TRUNC.NTZ R17, R17 ;  /* 0x0000001100117305 */ /* 0x000ee2000021f000 */
[----:B-1----:R-:W-:Y:S01]  /*14230*/  IADD3 R18, RZ, -R19, RZ ;  /* 0x80000013ff127210 */ /* 0x002fe20007ffe0ff */
[----:B---3--:R-:W-:Y:S01]  /*14240*/  IMAD.MOV R16, RZ, RZ, -R17 ;  /* 0x000000ffff107224 */ /* 0x008fe200078e0a11 */
[----:B------:R-:W-:Y:S06]  /*14250*/  @!P3 BRA `(.L_x_321) ;  /* 0x000000000034b947 */ /* 0x000fec0003800000 */
[----:B------:R-:W-:Y:S01]  /*14260*/  ULDC UR6, c[0x0][0x8dc] ;  /* 0x0002370000067ab9 */ /* 0x000fe20000000800 */
[----:B------:R-:W-:Y:S01]  /*14270*/  ULDC.64 UR26, c[0x0][0x8d0] ;  /* 0x00023400001a7ab9 */ /* 0x000fe20000000a00 */
[----:B------:R-:W-:-:S04]  /*14280*/  IADD3 R3, P1, R21, UR6, RZ ;  /* 0x0000000615037c10 */ /* 0x000fc8000ff3e0ff */
[----:B------:R-:W-:-:S05]  /*14290*/  IADD3.X R21, RZ, R24, RZ, P1, !PT ;  /* 0x00000018ff157210 */ /* 0x000fca0000ffe4ff */
[----:B------:R-:W-:-:S04]  /*142a0*/  IMAD.WIDE.U32 R4, R21, UR26, RZ ;  /* 0x0000001a15047c25 */ /* 0x000fc8000f8e00ff */
[----:B------:R-:W-:-:S04]  /*142b0*/  IMAD.WIDE.U32 R4, P1, R3, UR27, R4 ;  /* 0x0000001b03047c25 */ /* 0x000fc8000f820004 */
[----:B------:R-:W-:Y:S01]  /*142c0*/  IMAD.WIDE.U32 R2, R3, UR26, RZ ;  /* 0x0000001a03027c25 */ /* 0x000fe2000f8e00ff */
[----:B------:R-:W-:-:S04]  /*142d0*/  MOV R2, R5 ;  /* 0x0000000500027202 */ /* 0x000fc80000000f00 */
[----:B------:R-:W-:Y:S01]  /*142e0*/  IADD3 RZ, P2, R3, R4, RZ ;  /* 0x0000000403ff7210 */ /* 0x000fe20007f5e0ff */
[----:B------:R-:W-:-:S04]  /*142f0*/  IMAD.X R3, RZ, RZ, RZ, P1 ;  /* 0x000000ffff037224 */ /* 0x000fc800008e06ff */
[----:B------:R-:W-:-:S04]  /*14300*/  IMAD.WIDE.U32.X R2, R21, UR27, R2, P2 ;  /* 0x0000001b15027c25 */ /* 0x000fc800090e0402 */
[----:B------:R-:W-:Y:S01]  /*14310*/  IMAD.MOV.U32 R21, RZ, RZ, R2 ;  /* 0x000000ffff157224 */ /* 0x000fe200078e0002 */
[----:B------:R-:W-:-:S07]  /*14320*/  MOV R24, R3 ;  /* 0x0000000300187202 */ /* 0x000fce0000000f00 */
.L_x_321:
[----:B------:R-:W-:Y:S05]  /*14330*/  @!P0 BRA `(.L_x_322) ;  /* 0x0000000000348947 */ /* 0x000fea0003800000 */
[----:B------:R-:W-:Y:S01]  /*14340*/  ULDC UR6, c[0x0][0x8f4] ;  /* 0x00023d0000067ab9 */ /* 0x000fe20000000800 */
[----:B------:R-:W-:Y:S01]  /*14350*/  ULDC.64 UR26, c[0x0][0x8e8] ;  /* 0x00023a00001a7ab9 */ /* 0x000fe20000000a00 */
[----:B------:R-:W-:-:S05]  /*14360*/  IADD3 R3, P1, R22, UR6, RZ ;  /* 0x0000000616037c10 */ /* 0x000fca000ff3e0ff */
[----:B------:R-:W-:-:S04]  /*14370*/  IMAD.X R23, RZ, RZ, R25, P1 ;  /* 0x000000ffff177224 */ /* 0x000fc800008e0619 */
[----:B------:R-:W-:-:S04]  /*14380*/  IMAD.WIDE.U32 R4, R23, UR26, RZ ;  /* 0x0000001a17047c25 */ /* 0x000fc8000f8e00ff */
[----:B------:R-:W-:-:S04]  /*14390*/  IMAD.WIDE.U32 R4, P1, R3, UR27, R4 ;  /* 0x0000001b03047c25 */ /* 0x000fc8000f820004 */
[----:B------:R-:W-:-:S04]  /*143a0*/  IMAD.WIDE.U32 R2, R3, UR26, RZ ;  /* 0x0000001a03027c25 */ /* 0x000fc8000f8e00ff */
[----:B------:R-:W-:Y:S01]  /*143b0*/  IMAD.MOV.U32 R2, RZ, RZ, R5 ;  /* 0x000000ffff027224 */ /* 0x000fe200078e0005 */
[----:B------:R-:W-:Y:S02]  /*143c0*/  IADD3 RZ, P2, R3, R4, RZ ;  /* 0x0000000403ff7210 */ /* 0x000fe40007f5e0ff */
[----:B------:R-:W-:-:S03]  /*143d0*/  IADD3.X R3, RZ, RZ, RZ, P1, !PT ;  /* 0x000000ffff037210 */ /* 0x000fc60000ffe4ff */
[----:B------:R-:W-:-:S04]  /*143e0*/  IMAD.WIDE.U32.X R2, R23, UR27, R2, P2 ;  /* 0x0000001b17027c25 */ /* 0x000fc800090e0402 */
[----:B------:R-:W-:Y:S01]  /*143f0*/  IMAD.MOV.U32 R25, RZ, RZ, R3 ;  /* 0x000000ffff197224 */ /* 0x000fe200078e0003 */
[----:B------:R-:W-:-:S07]  /*14400*/  MOV R22, R2 ;  /* 0x0000000200167202 */ /* 0x000fce0000000f00 */
.L_x_322:
[----:B------:R-:W-:Y:S01]  /*14410*/  MOV R2, RZ ;  /* 0x000000ff00027202 */ /* 0x000fe20000000f00 */
[----:B------:R-:W-:Y:S01]  /*14420*/  IMAD R18, R18, R7, RZ ;  /* 0x0000000712127224 */ /* 0x000fe200078e02ff */
[----:B------:R-:W-:Y:S01]  /*14430*/  SHF.R.U64 R22, R22, UR25, R25 ;  /* 0x0000001916167c19 */ /* 0x000fe20008001219 */
[----:B------:R-:W-:Y:S01]  /*14440*/  IMAD.MOV.U32 R3, RZ, RZ, R19 ;  /* 0x000000ffff037224 */ /* 0x000fe200078e0013 */
[----:B------:R-:W-:Y:S01]  /*14450*/  ULDC UR6, c[0x0][0x8d8] ;  /* 0x0002360000067ab9 */ /* 0x000fe20000000800 */
[----:B------:R-:W-:Y:S01]  /*14460*/  IMAD R4, R16, R6, RZ ;  /* 0x0000000610047224 */ /* 0x000fe200078e02ff */
[----:B------:R-:W-:Y:S01]  /*14470*/  SHF.R.U64 R21, R21, UR6, R24 ;  /* 0x0000000615157c19 */ /* 0x000fe20008001218 */
[----:B------:R-:W-:Y:S01]  /*14480*/  IMAD.HI.U32 R19, R19, R18, R2 ;  /* 0x0000001213137227 */ /* 0x000fe200078e0002 */
[----:B------:R-:W-:Y:S02]  /*14490*/  MOV R3, R17 ;  /* 0x0000001100037202 */ /* 0x000fe40000000f00 */
[----:B------:R-:W-:-:S02]  /*144a0*/  IADD3 R16, R21, UR16, RZ ;  /* 0x0000001015107c10 */ /* 0x000fc4000fffe0ff */
[----:B------:R-:W-:Y:S01]  /*144b0*/  IABS R18, R9 ;  /* 0x0000000900127213 */ /* 0x000fe20000000000 */
[----:B------:R-:W-:Y:S01]  /*144c0*/  IMAD.HI.U32 R2, R17, R4, R2 ;  /* 0x0000000411027227 */ /* 0x000fe200078e0002 */
[----:B------:R-:W-:Y:S02]  /*144d0*/  IABS R3, R10 ;  /* 0x0000000a00037213 */ /* 0x000fe40000000000 */
[----:B------:R-:W-:Y:S01]  /*144e0*/  IABS R5, R16 ;  /* 0x0000001000057213 */ /* 0x000fe20000000000 */
[----:B------:R-:W-:Y:S01]  /*144f0*/  VIADD R17, R22, UR17 ;  /* 0x0000001116117c36 */ /* 0x000fe20008000000 */
[----:B------:R-:W-:Y:S01]  /*14500*/  PLOP3.LUT P5, PT, PT, PT, UP3, 0x80, 0x0 ;  /* 0x000000000000781c */ /* 0x000fe20003faf038 */
[----:B------:R-:W-:Y:S01]  /*14510*/  IMAD.MOV R21, RZ, RZ, -R18 ;  /* 0x000000ffff157224 */ /* 0x000fe200078e0a12 */
[----:B------:R-:W-:Y:S01]  /*14520*/  IADD3 R18, RZ, -R3, RZ ;  /* 0x80000003ff127210 */ /* 0x000fe20007ffe0ff */
[----:B------:R-:W-:Y:S01]  /*14530*/  IMAD.HI.U32 R2, R2, R5, RZ ;  /* 0x0000000502027227 */ /* 0x000fe200078e00ff */
[----:B------:R-:W-:-:S05]  /*14540*/  IABS R4, R17 ;  /* 0x0000001100047213 */ /* 0x000fca0000000000 */
[----:B------:R-:W-:-:S04]  /*14550*/  IMAD.HI.U32 R3, R19, R4, RZ ;  /* 0x0000000413037227 */ /* 0x000fc800078e00ff */
[----:B------:R-:W-:Y:S02]  /*14560*/  IMAD R4, R3, R21, R4 ;  /* 0x0000001503047224 */ /* 0x000fe400078e0204 */
[----:B------:R-:W-:-:S03]  /*14570*/  IMAD R3, R2, R18, R5 ;  /* 0x0000001202037224 */ /* 0x000fc600078e0205 */
[----:B------:R-:W-:Y:S02]  /*14580*/  ISETP.GT.U32.AND P2, PT, R7, R4, PT ;  /* 0x000000040700720c */ /* 0x000fe40003f44070 */
[----:B------:R-:W-:-:S11]  /*14590*/  ISETP.GT.U32.AND P1, PT, R6, R3, PT ;  /* 0x000000030600720c */ /* 0x000fd60003f24070 */
[----:B------:R-:W-:Y:S01]  /*145a0*/  @!P2 IMAD.IADD R4, R4, 0x1, -R7 ;  /* 0x000000010404a824 */ /* 0x000fe200078e0a07 */
[----:B------:R-:W-:Y:S02]  /*145b0*/  ISETP.GE.AND P2, PT, R17, RZ, PT ;  /* 0x000000ff1100720c */ /* 0x000fe40003f46270 */
[----:B------:R-:W-:Y:S02]  /*145c0*/  @!P1 IADD3 R3, R3, -R6, RZ ;  /* 0x8000000603039210 */ /* 0x000fe40007ffe0ff */
[----:B------:R-:W-:Y:S02]  /*145d0*/  ISETP.GT.U32.AND P4, PT, R7, R4, PT ;  /* 0x000000040700720c */ /* 0x000fe40003f84070 */
[----:B------:R-:W-:Y:S02]  /*145e0*/  ISETP.GT.U32.AND P3, PT, R6, R3, PT ;  /* 0x000000030600720c */ /* 0x000fe40003f64070 */
[----:B------:R-:W-:-:S09]  /*145f0*/  ISETP.GE.AND P1, PT, R16, RZ, PT ;  /* 0x000000ff1000720c */ /* 0x000fd20003f26270 */
[----:B------:R-:W-:Y:S01]  /*14600*/  @!P4 IMAD.IADD R4, R4, 0x1, -R7 ;  /* 0x000000010404c824 */ /* 0x000fe200078e0a07 */
[----:B------:R-:W-:Y:S02]  /*14610*/  ISETP.NE.AND P4, PT, RZ, UR7, PT ;  /* 0x00000007ff007c0c */ /* 0x000fe4000bf85270 */
[----:B------:R-:W-:Y:S01]  /*14620*/  @!P3 IADD3 R3, R3, -R6, RZ ;  /* 0x800000060303b210 */ /* 0x000fe20007ffe0ff */
[----:B------:R-:W-:Y:S01]  /*14630*/  @!P2 IMAD.MOV R4, RZ, RZ, -R4 ;  /* 0x000000ffff04a224 */ /* 0x000fe200078e0a04 */
[----:B------:R-:W-:Y:S02]  /*14640*/  ISETP.NE.AND P3, PT, RZ, UR8, PT ;  /* 0x00000008ff007c0c */ /* 0x000fe4000bf65270 */
[----:B------:R-:W-:-:S07]  /*14650*/  @!P1 IADD3 R3, -R3, RZ, RZ ;  /* 0x000000ff03039210 */ /* 0x000fce0007ffe1ff */
[----:B------:R-:W-:-:S04]  /*14660*/  @!P4 LOP3.LUT R4, RZ, UR7, RZ, 0x33, !PT ;  /* 0x00000007ff04cc12 */ /* 0x000fc8000f8e33ff */
[----:B------:R-:W-:Y:S01]  /*14670*/  @!P3 LOP3.LUT R3, RZ, UR8, RZ, 0x33, !PT ;  /* 0x00000008ff03bc12 */ /* 0x000fe2000f8e33ff */
[----:B------:R-:W-:-:S03]  /*14680*/  IMAD.IADD R4, R17, 0x1, -R4 ;  /* 0x0000000111047824 */ /* 0x000fc600078e0a04 */
[----:B------:R-:W-:-:S04]  /*14690*/  IADD3 R3, R16, -R3, RZ ;  /* 0x8000000310037210 */ /* 0x000fc80007ffe0ff */
[----:B------:R-:W-:Y:S01]  /*146a0*/  SEL R2, R4, R3, !P5 ;  /* 0x0000000304027207 */ /* 0x000fe20006800000 */
[----:B------:R-:W-:-:S03]  /*146b0*/  IMAD R6, R3, R4, RZ ;  /* 0x0000000403067224 */ /* 0x000fc600078e02ff */
[--C-:B------:R-:W-:Y:S01]  /*146c0*/  SHF.R.S32.HI R5, RZ, 0x1f, R2.reuse ;  /* 0x0000001fff057819 */ /* 0x100fe20000011402 */
[----:B------:R-:W-:Y:S01]  /*146d0*/  IMAD.MOV.U32 R4, RZ, RZ, R2 ;  /* 0x000000ffff047224 */ /* 0x000fe200078e0002 */
[----:B------:R-:W-:-:S07]  /*146e0*/  SHF.R.S32.HI R7, RZ, 0x1f, R6 ;  /* 0x0000001fff077819 */ /* 0x000fce0000011406 */
.L_x_320:
[----:B--2---:R-:W-:Y:S05]  /*146f0*/  BSYNC B0 ;  /* 0x0000000000007941 */ /* 0x004fea0003800000 */
.L_x_319:
[----:B------:R-:W1:Y:S01]  /*14700*/  SHFL.UP PT, R3, R6, 0x1, RZ ;  /* 0x0420000006037989 */ /* 0x000e6200000e00ff */
[----:B------:R-:W-:-:S03]  /*14710*/  ISETP.NE.AND P1, PT, R20, RZ, PT ;  /* 0x000000ff1400720c */ /* 0x000fc60003f25270 */
[----:B------:R-:W2:Y:S01]  /*14720*/  SHFL.UP PT, R2, R7, 0x1, RZ ;  /* 0x0420000007027989 */ /* 0x000ea200000e00ff */
[----:B-1----:R-:W-:Y:S02]  /*14730*/  SEL R3, R3, RZ, P1 ;  /* 0x000000ff03037207 */ /* 0x002fe40000800000 */
[----:B--2---:R-:W-:Y:S02]  /*14740*/  SEL R2, R2, RZ, P1 ;  /* 0x000000ff02027207 */ /* 0x004fe40000800000 */
[----:B------:R-:W-:-:S04]  /*14750*/  IADD3 R18, P2, R3, R6, RZ ;  /* 0x0000000603127210 */ /* 0x000fc80007f5e0ff */
[----:B------:R-:W-:Y:S01]  /*14760*/  IADD3.X R19, R2, R7, RZ, P2, !PT ;  /* 0x0000000702137210 */ /* 0x000fe200017fe4ff */
[----:B------:R-:W1:Y:S01]  /*14770*/  SHFL.UP PT, R3, R18, 0x2, RZ ;  /* 0x0440000012037989 */ /* 0x000e6200000e00ff */
[----:B------:R-:W-:-:S03]  /*14780*/  ISETP.GE.U32.AND P2, PT, R20, 0x2, PT ;  /* 0x000000021400780c */ /* 0x000fc60003f46070 */
[----:B------:R-:W2:Y:S01]  /*14790*/  SHFL.UP PT, R2, R19, 0x2, RZ ;  /* 0x0440000013027989 */ /* 0x000ea200000e00ff */
[----:B-1----:R-:W-:-:S04]  /*147a0*/  SEL R3, R3, RZ, P2 ;  /* 0x000000ff03037207 */ /* 0x002fc80001000000 */
[----:B------:R-:W-:Y:S02]  /*147b0*/  IADD3 R16, P3, R3, R18, RZ ;  /* 0x0000001203107210 */ /* 0x000fe40007f7e0ff */
[----:B--2---:R-:W-:-:S03]  /*147c0*/  SEL R2, R2, RZ, P2 ;  /* 0x000000ff02027207 */ /* 0x004fc60001000000 */
[----:B------:R-:W1:Y:S02]  /*147d0*/  SHFL.UP PT, R3, R16, 0x4, RZ ;  /* 0x0480000010037989 */ /* 0x000e6400000e00ff */
[----:B------:R-:W-:Y:S01]  /*147e0*/  IMAD.X R17, R2, 0x1, R19, P3 ;  /* 0x0000000102117824 */ /* 0x000fe200018e0613 */
[----:B------:R-:W-:-:S04]  /*147f0*/  ISETP.GE.U32.AND P3, PT, R20, 0x4, PT ;  /* 0x000000041400780c */ /* 0x000fc80003f66070 */
[----:B------:R-:W2:Y:S01]  /*14800*/  SHFL.UP PT, R2, R17, 0x4, RZ ;  /* 0x0480000011027989 */ /* 0x000ea200000e00ff */
[----:B-1----:R-:W-:-:S04]  /*14810*/  SEL R3, R3, RZ, P3 ;  /* 0x000000ff03037207 */ /* 0x002fc80001800000 */
[----:B------:R-:W-:Y:S02]  /*14820*/  IADD3 R18, P4, R3, R16, RZ ;  /* 0x0000001003127210 */ /* 0x000fe40007f9e0ff */
[----:B--2---:R-:W-:-:S03]  /*14830*/  SEL R2, R2, RZ, P3 ;  /* 0x000000ff02027207 */ /* 0x004fc60001800000 */
[----:B------:R-:W1:Y:S01]  /*14840*/  SHFL.UP PT, R3, R18, 0x8, RZ ;  /* 0x0500000012037989 */ /* 0x000e6200000e00ff */
[----:B------:R-:W-:Y:S02]  /*14850*/  IADD3.X R19, R2, R17, RZ, P4, !PT ;  /* 0x0000001102137210 */ /* 0x000fe400027fe4ff */
        /* <DEDUP_REMOVED lines=11> */
[----:B--2---:R-:W-:-:S04]  /*14910*/  SEL R2, R2, RZ, P5 ;  /* 0x000000ff02027207 */ /* 0x004fc80002800000 */
[----:B------:R-:W-:Y:S02]  /*14920*/  IADD3.X R18, R2, R17, RZ, P6, !PT ;  /* 0x0000001102127210 */ /* 0x000fe400037fe4ff */
[----:B------:R-:W-:-:S04]  /*14930*/  IADD3 R2, P6, R19, UR5, RZ ;  /* 0x0000000513027c10 */ /* 0x000fc8000ffde0ff */
[----:B------:R-:W-:Y:S02]  /*14940*/  IADD3.X R3, R18, UR4, RZ, P6, !PT ;  /* 0x0000000412037c10 */ /* 0x000fe4000b7fe4ff */
[----:B------:R-:W-:-:S04]  /*14950*/  ISETP.GT.U32.AND P6, PT, R2, UR10, PT ;  /* 0x0000000a02007c0c */ /* 0x000fc8000bfc4070 */
[----:B------:R-:W-:-:S13]  /*14960*/  ISETP.GT.U32.AND.EX P6, PT, R3, UR9, PT, P6 ;  /* 0x0000000903007c0c */ /* 0x000fda000bfc4160 */
[----:B------:R-:W-:-:S04]  /*14970*/  VOTE.ANY R16, PT, P6 ;  /* 0x0000000000107806 */ /* 0x000fc800030e0100 */
[----:B------:R-:W-:-:S13]  /*14980*/  ISETP.NE.AND P6, PT, R16, RZ, PT ;  /* 0x000000ff1000720c */ /* 0x000fda0003fc5270 */
[----:B------:R-:W-:Y:S05]  /*14990*/  @P6 BRA `(.L_x_323) ;  /* 0x0000000800786947 */ /* 0x000fea0003800000 */
[----:B------:R-:W-:Y:S01]  /*149a0*/  IMAD.MOV.U32 R19, RZ, RZ, R2 ;  /* 0x000000ffff137224 */ /* 0x000fe200078e0002 */
[----:B------:R-:W-:Y:S01]  /*149b0*/  MOV R21, R3 ;  /* 0x0000000300157202 */ /* 0x000fe20000000f00 */
[----:B------:R-:W-:Y:S01]  /*149c0*/  ULDC UR24, c[0x0][0x910] ;  /* 0x0002440000187ab9 */ /* 0x000fe20000000800 */
[----:B------:R-:W-:Y:S01]  /*149d0*/  ULDC UR25, c[0x0][0x8f4] ;  /* 0x00023d0000197ab9 */ /* 0x000fe20000000800 */
[----:B------:R-:W-:Y:S01]  /*149e0*/  ULDC UR6, c[0x0][0x8dc] ;  /* 0x0002370000067ab9 */ /* 0x000fe20000000800 */
[----:B------:R-:W-:Y:S01]  /*149f0*/  ULDC UR30, c[0x0][0x8d8] ;  /* 0x00023600001e7ab9 */ /* 0x000fe20000000800 */
[----:B------:R-:W-:Y:S01]  /*14a00*/  ULDC UR31, c[0x0][0x8f0] ;  /* 0x00023c00001f7ab9 */ /* 0x000fe20000000800 */
[----:B------:R-:W-:Y:S01]  /*14a10*/  ULDC.64 UR26, c[0x0][0x8d0] ;  /* 0x00023400001a7ab9 */ /* 0x000fe20000000a00 */
[----:B------:R-:W-:-:S05]  /*14a20*/  ULDC.64 UR28, c[0x0][0x8e8] ;  /* 0x00023a00001c7ab9 */ /* 0x000fca0000000a00 */
.L_x_328:
[----:B------:R-:W-:Y:S01]  /*14a30*/  IMAD.MOV.U32 R11, RZ, RZ, R12 ;  /* 0x000000ffff0b7224 */ /* 0x000fe200078e000c */
[----:B------:R-:W-:Y:S01]  /*14a40*/  IADD3 R12, R12, 0x20, RZ ;  /* 0x000000200c0c7810 */ /* 0x000fe20007ffe0ff */
[----:B-----5:R-:W-:Y:S01]  /*14a50*/  IMAD.MOV.U32 R17, RZ, RZ, R0 ;  /* 0x000000ffff117224 */ /* 0x020fe200078e0000 */
[----:B------:R-:W-:Y:S02]  /*14a60*/  MOV R16, R8 ;  /* 0x0000000800107202 */ /* 0x000fe40000000f00 */
[----:B------:R-:W-:-:S13]  /*14a70*/  ISETP.GE.AND P6, PT, R12, UR24, PT ;  /* 0x000000180c007c0c */ /* 0x000fda000bfc6270 */
[----:B------:R-:W1:Y:S01]  /*14a80*/  @!P6 LDC.64 R2, c[0x0][0x918] ;  /* 0x00024600ff02eb82 */ /* 0x000e620000000a00 */
[----:B------:R-:W2:Y:S01]  /*14a90*/  SHFL.IDX PT, R21, R21, 0x1f, 0x1f ;  /* 0x03e01f0015157f89 */ /* 0x000ea200000e0000 */
[----:B------:R-:W-:-:S03]  /*14aa0*/  @!P6 VIADD R7, R11, 0x20 ;  /* 0x000000200b07e836 */ /* 0x000fc60000000000 */
[----:B------:R-:W3:Y:S01]  /*14ab0*/  SHFL.IDX PT, R19, R19, 0x1f, 0x1f ;  /* 0x03e01f0013137f89 */ /* 0x000ee200000e0000 */
[----:B------:R-:W-:Y:S01]  /*14ac0*/  BSSY B0, `(.L_x_324) ;  /* 0x0000064000007945 */ /* 0x000fe20003800000 */
[----:B-1----:R-:W-:-:S05]  /*14ad0*/  @!P6 IMAD.WIDE R2, R7, 0xc, R2 ;  /* 0x0000000c0702e825 */ /* 0x002fca00078e0202 */
[----:B------:R1:W5:Y:S04]  /*14ae0*/  @!P6 LDG.E R8, desc[UR56][R2.64] ;  /* 0x000000380208e981 */ /* 0x000368000c1e1900 */
[----:B------:R1:W5:Y:S01]  /*14af0*/  @!P6 LDG.E R0, desc[UR56][R2.64+0x4] ;  /* 0x000004380200e981 */ /* 0x000362000c1e1900 */
[----:B------:R-:W-:Y:S01]  /*14b00*/  ISETP.GE.AND P6, PT, R11, UR24, PT ;  /* 0x000000180b007c0c */ /* 0x000fe2000bfc6270 */
[----:B------:R-:W-:Y:S01]  /*14b10*/  IMAD.MOV.U32 R7, RZ, RZ, RZ ;  /* 0x000000ffff077224 */ /* 0x000fe200078e00ff */
[----:B--2---:R-:W-:Y:S02]  /*14b20*/  R2UR UR4, R21 ;  /* 0x00000000150472ca */ /* 0x004fe400000e0000 */
[----:B---3--:R-:W-:Y:S02]  /*14b30*/  R2UR UR5, R19 ;  /* 0x00000000130572ca */ /* 0x008fe400000e0000 */
[----:B------:R-:W-:-:S07]  /*14b40*/  MOV R6, 0x7fffffff ;  /* 0x7fffffff00067802 */ /* 0x000fce0000000f00 */
[----:B-1----:R-:W-:Y:S06]  /*14b50*/  @P6 BRA `(.L_x_325) ;  /* 0x0000000400686947 */ /* 0x002fec0003800000 */
[----:B------:R-:W-:-:S04]  /*14b60*/  IADD3 R18, P6, R16, UR11, RZ ;  /* 0x0000000b10127c10 */ /* 0x000fc8000ffde0ff */
[----:B------:R-:W-:Y:S02]  /*14b70*/  LEA.HI.X.SX32 R21, R16, UR13, 0x1, P6 ;  /* 0x0000000d10157c11 */ /* 0x000fe4000b0f0eff */
[----:B------:R-:W-:Y:S02]  /*14b80*/  IABS R16, R9 ;  /* 0x0000000900107213 */ /* 0x000fe40000000000 */
[C---:B------:R-:W-:Y:S02]  /*14b90*/  IADD3 R22, P6, R17.reuse, UR12, RZ ;  /* 0x0000000c11167c10 */ /* 0x040fe4000ffde0ff */
[----:B------:R-:W1:Y:S02]  /*14ba0*/  I2F.RP R2, R16 ;  /* 0x0000001000027306 */ /* 0x000e640000209400 */
[----:B------:R-:W-:Y:S02]  /*14bb0*/  LEA.HI.X.SX32 R23, R17, UR14, 0x1, P6 ;  /* 0x0000000e11177c11 */ /* 0x000fe4000b0f0eff */
[----:B------:R-:W-:-:S04]  /*14bc0*/  PLOP3.LUT P6, PT, PT, PT, UP0, 0x80, 0x0 ;  /* 0x000000000000781c */ /* 0x000fc80003fcf008 */
[----:B-1----:R-:W1:Y:S02]  /*14bd0*/  MUFU.RCP R2, R2 ;  /* 0x0000000200027308 */ /* 0x002e640000001000 */
[----:B-1----:R-:W-:-:S06]  /*14be0*/  IADD3 R17, R2, 0xffffffe, RZ ;  /* 0x0ffffffe02117810 */ /* 0x002fcc0007ffe0ff */
[----:B------:R-:W1:Y:S02]  /*14bf0*/  F2I.FTZ.U32.TRUNC.NTZ R17, R17 ;  /* 0x0000001100117305 */ /* 0x000e64000021f000 */
[----:B-1----:R-:W-:Y:S01]  /*14c00*/  IMAD.MOV R19, RZ, RZ, -R17 ;  /* 0x000000ffff137224 */ /* 0x002fe200078e0a11 */
[----:B------:R-:W-:Y:S06]  /*14c10*/  @!P6 BRA `(.L_x_326) ;  /* 0x00000000002ce947 */ /* 0x000fec0003800000 */
        /* <DEDUP_REMOVED lines=11> */
.L_x_326:
        /* <DEDUP_REMOVED lines=12> */
.L_x_327:
[----:B------:R-:W-:Y:S01]  /*14d90*/  IABS R2, R9 ;  /* 0x0000000900027213 */ /* 0x000fe20000000000 */
[----:B------:R-:W-:Y:S01]  /*14da0*/  IMAD R5, R19, R16, RZ ;  /* 0x0000001013057224 */ /* 0x000fe200078e02ff */
[----:B------:R-:W-:Y:S01]  /*14db0*/  SHF.R.U64 R4, R22, UR31, R23 ;  /* 0x0000001f16047c19 */ /* 0x000fe20008001217 */
[----:B------:R-:W-:Y:S01]  /*14dc0*/  IMAD.MOV.U32 R3, RZ, RZ, R17 ;  /* 0x000000ffff037224 */ /* 0x000fe200078e0011 */
[----:B------:R-:W-:Y:S01]  /*14dd0*/  SHF.R.U64 R18, R18, UR30, R21 ;  /* 0x0000001e12127c19 */ /* 0x000fe20008001215 */
[----:B------:R-:W-:Y:S01]  /*14de0*/  IMAD.MOV R7, RZ, RZ, -R2 ;  /* 0x000000ffff077224 */ /* 0x000fe200078e0a02 */
[----:B------:R-:W-:Y:S02]  /*14df0*/  IADD3 R4, R4, UR17, RZ ;  /* 0x0000001104047c10 */ /* 0x000fe4000fffe0ff */
[----:B------:R-:W-:Y:S02]  /*14e00*/  MOV R2, RZ ;  /* 0x000000ff00027202 */ /* 0x000fe40000000f00 */
[----:B------:R-:W-:-:S02]  /*14e10*/  IABS R6, R4 ;  /* 0x0000000400067213 */ /* 0x000fc40000000000 */
[-C--:B------:R-:W-:Y:S01]  /*14e20*/  IABS R21, R10.reuse ;  /* 0x0000000a00157213 */ /* 0x080fe20000000000 */
[----:B------:R-:W-:Y:S01]  /*14e30*/  IMAD.HI.U32 R2, R17, R5, R2 ;  /* 0x0000000511027227 */ /* 0x000fe200078e0002 */
[----:B------:R-:W-:Y:S02]  /*14e40*/  IABS R17, R10 ;  /* 0x0000000a00117213 */ /* 0x000fe40000000000 */
[----:B------:R-:W-:Y:S01]  /*14e50*/  MOV R5, R6 ;  /* 0x0000000600057202 */ /* 0x000fe20000000f00 */
[----:B------:R-:W-:Y:S01]  /*14e60*/  IMAD.MOV.U32 R3, RZ, RZ, R7 ;  /* 0x000000ffff037224 */ /* 0x000fe200078e0007 */
[----:B------:R-:W1:Y:S01]  /*14e70*/  I2F.RP R6, R17 ;  /* 0x0000001100067306 */ /* 0x000e620000209400 */
[----:B------:R-:W-:Y:S02]  /*14e80*/  VIADD R7, R18, UR16 ;  /* 0x0000001012077c36 */ /* 0x000fe40008000000 */
[----:B------:R-:W-:-:S03]  /*14e90*/  IMAD.HI.U32 R2, R2, R5, RZ ;  /* 0x0000000502027227 */ /* 0x000fc600078e00ff */
[----:B------:R-:W-:Y:S01]  /*14ea0*/  IABS R18, R7 ;  /* 0x0000000700127213 */ /* 0x000fe20000000000 */
[----:B------:R-:W-:Y:S02]  /*14eb0*/  IMAD R5, R2, R3, R5 ;  /* 0x0000000302057224 */ /* 0x000fe400078e0205 */
[----:B------:R-:W-:-:S03]  /*14ec0*/  IMAD.MOV R21, RZ, RZ, -R21 ;  /* 0x000000ffff157224 */ /* 0x000fc600078e0a15 */
[----:B------:R-:W-:Y:S01]  /*14ed0*/  ISETP.GT.U32.AND P6, PT, R16, R5, PT ;  /* 0x000000051000720c */ /* 0x000fe20003fc4070 */
[----:B-1----:R-:W1:-:S12]  /*14ee0*/  MUFU.RCP R6, R6 ;  /* 0x0000000600067308 */ /* 0x002e580000001000 */
[----:B------:R-:W-:Y:S01]  /*14ef0*/  @!P6 IADD3 R5, R5, -R16, RZ ;  /* 0x800000100505e210 */ /* 0x000fe20007ffe0ff */
[----:B-1----:R-:W-:-:S04]  /*14f00*/  VIADD R2, R6, 0xffffffe ;  /* 0x0ffffffe06027836 */ /* 0x002fc80000000000 */
[----:B------:R1:W2:Y:S02]  /*14f10*/  F2I.FTZ.U32.TRUNC.NTZ R3, R2 ;  /* 0x0000000200037305 */ /* 0x0002a4000021f000 */
[----:B-1----:R-:W-:Y:S02]  /*14f20*/  MOV R2, RZ ;  /* 0x000000ff00027202 */ /* 0x002fe40000000f00 */
[----:B--2---:R-:W-:-:S05]  /*14f30*/  IADD3 R22, RZ, -R3, RZ ;  /* 0x80000003ff167210 */ /* 0x004fca0007ffe0ff */
[----:B------:R-:W-:-:S04]  /*14f40*/  IMAD R19, R22, R17, RZ ;  /* 0x0000001116137224 */ /* 0x000fc800078e02ff */
[----:B------:R-:W-:Y:S01]  /*14f50*/  IMAD.HI.U32 R6, R3, R19, R2 ;  /* 0x0000001303067227 */ /* 0x000fe200078e0002 */
[----:B------:R-:W-:-:S03]  /*14f60*/  MOV R3, R18 ;  /* 0x0000001200037202 */ /* 0x000fc60000000f00 */
[----:B------:R-:W-:Y:S02]  /*14f70*/  IMAD.MOV.U32 R18, RZ, RZ, R21 ;  /* 0x000000ffff127224 */ /* 0x000fe400078e0015 */
        /* <DEDUP_REMOVED lines=23> */
[----:B------:R-:W-:-:S07]  /*150f0*/  SHF.R.S32.HI R7, RZ, 0x1f, R6 ;  /* 0x0000001fff077819 */ /* 0x000fce0000011406 */
.L_x_325:
[----:B------:R-:W-:Y:S05]  /*15100*/  BSYNC B0 ;  /* 0x0000000000007941 */ /* 0x000fea0003800000 */
.L_x_324:
[----:B------:R-:W1:Y:S04]  /*15110*/  SHFL.UP PT, R3, R6, 0x1, RZ ;  /* 0x0420000006037989 */ /* 0x000e6800000e00ff */
[----:B------:R-:W2:Y:S01]  /*15120*/  SHFL.UP PT, R2, R7, 0x1, RZ ;  /* 0x0420000007027989 */ /* 0x000ea200000e00ff */
[----:B-1----:R-:W-:Y:S02]  /*15130*/  SEL R3, R3, RZ, P1 ;  /* 0x000000ff03037207 */ /* 0x002fe40000800000 */
[----:B--2---:R-:W-:Y:S02]  /*15140*/  SEL R2, R2, RZ, P1 ;  /* 0x000000ff02027207 */ /* 0x004fe40000800000 */
[----:B------:R-:W-:-:S04]  /*15150*/  IADD3 R18, P6, R3, R6, RZ ;  /* 0x0000000603127210 */ /* 0x000fc80007fde0ff */
[----:B------:R-:W-:Y:S01]  /*15160*/  IADD3.X R17, R2, R7, RZ, P6, !PT ;  /* 0x0000000702117210 */ /* 0x000fe200037fe4ff */
[----:B------:R-:W1:Y:S04]  /*15170*/  SHFL.UP PT, R3, R18, 0x2, RZ ;  /* 0x0440000012037989 */ /* 0x000e6800000e00ff */
[----:B------:R-:W2:Y:S01]  /*15180*/  SHFL.UP PT, R2, R17, 0x2, RZ ;  /* 0x0440000011027989 */ /* 0x000ea200000e00ff */
[----:B-1----:R-:W-:Y:S02]  /*15190*/  SEL R3, R3, RZ, P2 ;  /* 0x000000ff03037207 */ /* 0x002fe40001000000 */
[----:B--2---:R-:W-:Y:S02]  /*151a0*/  SEL R2, R2, RZ, P2 ;  /* 0x000000ff02027207 */ /* 0x004fe40001000000 */
[----:B------:R-:W-:-:S05]  /*151b0*/  IADD3 R16, P6, R3, R18, RZ ;  /* 0x0000001203107210 */ /* 0x000fca0007fde0ff */
[----:B------:R-:W-:Y:S01]  /*151c0*/  IMAD.X R21, R2, 0x1, R17, P6 ;  /* 0x0000000102157824 */ /* 0x000fe200030e0611 */
        /* <DEDUP_REMOVED lines=17> */
[----:B------:R-:W-:Y:S02]  /*152e0*/  IADD3.X R3, R16, R17, RZ, P6, !PT ;  /* 0x0000001110037210 */ /* 0x000fe400037fe4ff */
[----:B------:R-:W-:-:S04]  /*152f0*/  IADD3 R19, P6, R2, UR5, RZ ;  /* 0x0000000502137c10 */ /* 0x000fc8000ffde0ff */
[----:B------:R-:W-:Y:S02]  /*15300*/  IADD3.X R21, R3, UR4, RZ, P6, !PT ;  /* 0x0000000403157c10 */ /* 0x000fe4000b7fe4ff */
[----:B------:R-:W-:-:S04]  /*15310*/  ISETP.GT.U32.AND P6, PT, R19, UR10, PT ;  /* 0x0000000a13007c0c */ /* 0x000fc8000bfc4070 */
[----:B------:R-:W-:-:S13]  /*15320*/  ISETP.GT.U32.AND.EX P6, PT, R21, UR9, PT, P6 ;  /* 0x0000000915007c0c */ /* 0x000fda000bfc4160 */
[----:B------:R-:W-:-:S04]  /*15330*/  VOTE.ANY R16, PT, P6 ;  /* 0x0000000000107806 */ /* 0x000fc800030e0100 */
[----:B------:R-:W-:-:S13]  /*15340*/  ISETP.NE.AND P6, PT, R16, RZ, PT ;  /* 0x000000ff1000720c */ /* 0x000fda0003fc5270 */
[----:B------:R-:W-:Y:S05]  /*15350*/  @!P6 BRA `(.L_x_328) ;  /* 0xfffffff400b4e947 */ /* 0x000fea000383ffff */
[----:B------:R-:W-:Y:S01]  /*15360*/  IMAD.MOV.U32 R19, RZ, RZ, R2 ;  /* 0x000000ffff137224 */ /* 0x000fe200078e0002 */
[----:B------:R-:W-:-:S07]  /*15370*/  MOV R18, R3 ;  /* 0x0000000300127202 */ /* 0x000fce0000000f00 */
.L_x_323:
[----:B------:R-:W1:Y:S08]  /*15380*/  BREV R16, R16 ;  /* 0x0000001000107301 */ /* 0x000e700000000000 */
[----:B-1----:R-:W1:Y:S02]  /*15390*/  FLO.U32.SH R17, R16 ;  /* 0x0000001000117300 */ /* 0x002e6400000e0400 */
[----:B-1----:R-:W1:Y:S02]  /*153a0*/  SHFL.IDX PT, R11, R11, R17, 0x1f ;  /* 0x00001f110b0b7589 */ /* 0x002e6400000e0000 */
[----:B-1----:R-:W-:-:S13]  /*153b0*/  R2UR UR6, R11 ;  /* 0x000000000b0672ca */ /* 0x002fda00000e0000 */
[----:B------:R-:W-:-:S05]  /*153c0*/  VIADD R21, R20, UR6 ;  /* 0x0000000614157c36 */ /* 0x000fca0008000000 */
[----:B------:R-:W-:-:S13]  /*153d0*/  ISETP.GE.AND P1, PT, R21, UR24, PT ;  /* 0x0000001815007c0c */ /* 0x000fda000bf26270 */
[----:B------:R-:W1:Y:S02]  /*153e0*/  @!P1 LDC.64 R2, c[0x0][0x918] ;  /* 0x00024600ff029b82 */ /* 0x000e640000000a00 */
[----:B-1----:R-:W-:-:S05]  /*153f0*/  @!P1 IMAD.WIDE R2, R21, 0xc, R2 ;  /* 0x0000000c15029825 */ /* 0x002fca00078e0202 */
[----:B-----5:R1:W5:Y:S04]  /*15400*/  @!P1 LDG.E R8, desc[UR56][R2.64] ;  /* 0x0000003802089981 */ /* 0x020368000c1e1900 */
[----:B------:R1:W5:Y:S01]  /*15410*/  @!P1 LDG.E R0, desc[UR56][R2.64+0x4] ;  /* 0x0000043802009981 */ /* 0x000362000c1e1900 */
[----:B------:R-:W-:-:S03]  /*15420*/  IADD3 R12, P1, P2, R19, UR5, -R6 ;  /* 0x00000005130c7c10 */ /* 0x000fc6000fa3e806 */
[----:B------:R-:W-:Y:S01]  /*15430*/  SHFL.IDX PT, R6, R6, R17, 0x1f ;  /* 0x00001f1106067589 */ /* 0x000fe200000e0000 */
[----:B------:R-:W-:-:S03]  /*15440*/  IADD3.X R18, R18, UR4, ~R7, P1, P2 ;  /* 0x0000000412127c10 */ /* 0x000fc60008fe4c07 */
[----:B------:R-:W2:Y:S04]  /*15450*/  SHFL.IDX PT, R12, R12, R17, 0x1f ;  /* 0x00001f110c0c7589 */ /* 0x000ea800000e0000 */
[----:B------:R-:W3:Y:S04]  /*15460*/  SHFL.IDX PT, R18, R18, R17, 0x1f ;  /* 0x00001f1112127589 */ /* 0x000ee800000e0000 */
[----:B------:R1:W4:Y:S04]  /*15470*/  SHFL.IDX PT, R7, R7, R17, 0x1f ;  /* 0x00001f1107077589 */ /* 0x00032800000e0000 */
[----:B------:R1:W1:Y:S04]  /*15480*/  SHFL.IDX PT, R5, R5, R17, 0x1f ;  /* 0x00001f1105057589 */ /* 0x00026800000e0000 */
[----:B------:R1:W1:Y:S01]  /*15490*/  SHFL.IDX PT, R4, R4, R17, 0x1f ;  /* 0x00001f1104047589 */ /* 0x00026200000e0000 */
[----:B--2---:R-:W-:-:S02]  /*154a0*/  R2UR UR5, R12 ;  /* 0x000000000c0572ca */ /* 0x004fc400000e0000 */
[----:B---3--:R-:W-:-:S15]  /*154b0*/  R2UR UR4, R18 ;  /* 0x00000000120472ca */ /* 0x008fde00000e0000 */
.L_x_318:
[----:B-1----:R-:W1:Y:S01]  /*154c0*/  LDC R2, c[0x0][0x910] ;  /* 0x00024400ff027b82 */ /* 0x002e620000000800 */
[----:B------:R-:W-:Y:S01]  /*154d0*/  UMOV UR24, 0xffffffff ;  /* 0xffffffff00187882 */ /* 0x000fe20000000000 */
[----:B------:R-:W-:Y:S01]  /*154e0*/  UMOV UR25, 0xffffffff ;  /* 0xffffffff00197882 */ /* 0x000fe20000000000 */
[----:B------:R-:W-:Y:S01]  /*154f0*/  UMOV UR26, 0xffffffff ;  /* 0xffffffff001a7882 */ /* 0x000fe20000000000 */
[----:B------:R-:W-:Y:S02]  /*15500*/  MOV R19, RZ ;  /* 0x000000ff00137202 */ /* 0x000fe40000000f00 */
[----:B-1----:R-:W-:-:S13]  /*15510*/  ISETP.LE.AND P1, PT, R2, UR6, PT ;  /* 0x0000000602007c0c */ /* 0x002fda000bf23270 */
[----:B------:R-:W-:Y:S05]  /*15520*/  @P1 BRA `(.L_x_317) ;  /* 0x0000000000f01947 */ /* 0x000fea0003800000 */
[C---:B------:R-:W-:Y:S01]  /*15530*/  R2UR UR24, R4.reuse ;  /* 0x00000000041872ca */ /* 0x040fe200000e0000 */
[----:B------:R-:W-:Y:S01]  /*15540*/  UIADD3 UR30, UP1, -UR5, UR10, URZ ;  /* 0x0000000a051e7290 */ /* 0x000fe2000ff3e13f */
[----:B------:R-:W-:Y:S01]  /*15550*/  R2UR UR25, R5 ;  /* 0x00000000051972ca */ /* 0x000fe200000e0000 */
[----:B------:R-:W-:Y:S01]  /*15560*/  ULDC UR26, c[0x0][0x8c0] ;  /* 0x00023000001a7ab9 */ /* 0x000fe20000000800 */
[----:B------:R-:W-:Y:S01]  /*15570*/  ULDC UR27, c[0x0][0x8b0] ;  /* 0x00022c00001b7ab9 */ /* 0x000fe20000000800 */
[----:B------:R-:W-:Y:S01]  /*15580*/  ULDC UR28, c[0x0][0x904] ;  /* 0x00024100001c7ab9 */ /* 0x000fe20000000800 */
[----:B------:R-:W-:-:S03]  /*15590*/  SHF.R.U64 R2, R4, UR27, R5 ;  /* 0x0000001b04027c19 */ /* 0x000fc60008001205 */
[----:B------:R-:W-:Y:S01]  /*155a0*/  UIADD3.X UR24, ~UR4, UR9, URZ, UP1, !UPT ;  /* 0x0000000904187290 */ /* 0x000fe20008ffe53f */
[----:B------:R-:W-:-:S03]  /*155b0*/  R2UR UR32, R2 ;  /* 0x00000000022072ca */ /* 0x000fc600000e0000 */
[----:B------:R-:W-:Y:S02]  /*155c0*/  USHF.R.U32.HI UR31, URZ, UR26, UR24 ;  /* 0x0000001a3f1f7299 */ /* 0x000fe40008011618 */
[----:B------:R-:W-:Y:S02]  /*155d0*/  USHF.R.U32.HI UR35, URZ, UR27, UR25 ;  /* 0x0000001b3f237299 */ /* 0x000fe40008011619 */
[----:B------:R-:W-:Y:S02]  /*155e0*/  USHF.R.U32.HI UR33, URZ, UR27, UR31 ;  /* 0x0000001b3f217299 */ /* 0x000fe4000801161f */
[----:B------:R-:W-:Y:S02]  /*155f0*/  USHF.R.U64 UR30, UR30, UR26, UR24 ;  /* 0x0000001a1e1e7299 */ /* 0x000fe40008001218 */
[----:B------:R-:W-:Y:S02]  /*15600*/  USHF.R.U32.HI UR34, URZ, UR28, UR33 ;  /* 0x0000001c3f227299 */ /* 0x000fe40008011621 */
[----:B------:R-:W-:-:S02]  /*15610*/  USHF.R.U64 UR31, UR30, UR27, UR31 ;  /* 0x0000001b1e1f7299 */ /* 0x000fc4000800121f */
[----:B------:R-:W-:Y:S02]  /*15620*/  ULOP3.LUT UR24, UR34, UR35, URZ, 0xfc, !UPT ;  /* 0x0000002322187292 */ /* 0x000fe4000f8efc3f */
[----:B------:R-:W-:-:S04]  /*15630*/  USHF.R.U64 UR33, UR31, UR28, UR33 ;  /* 0x0000001c1f217299 */ /* 0x000fc80008001221 */
[----:B------:R-:W-:-:S13]  /*15640*/  ISETP.NE.U32.AND P1, PT, RZ, UR24, PT ;  /* 0x00000018ff007c0c */ /* 0x000fda000bf25070 */
[----:B------:R-:W-:Y:S05]  /*15650*/  @!P1 BRA `(.L_x_329) ;  /* 0x0000000000189947 */ /* 0x000fea0003800000 */
[----:B------:R-:W-:-:S07]  /*15660*/  MOV R12, 0x15680 ;  /* 0x00015680000c7802 */ /* 0x000fce0000000f00 */
[----:B--2-45:R-:W-:Y:S05]  /*15670*/  CALL.REL.NOINC `(.L_x_330) ;  /* 0x0000002400147944 */ /* 0x034fea0003c00000 */
[----:B------:R-:W-:-:S04]  /*15680*/  UIADD3 UR24, -UR25, URZ, URZ ;  /* 0x0000003f19187290 */ /* 0x000fc8000fffe13f */
[----:B------:R-:W-:-:S03]  /*15690*/  UIMAD UR32, UR32, UR24, UR33 ;  /* 0x00000018202072a4 */ /* 0x000fc6000f8e0221 */
[----:B------:R-:W-:Y:S01]  /*156a0*/  UMOV UR24, UR25 ;  /* 0x0000001900187c82 */ /* 0x000fe20008000000 */
[----:B------:R-:W-:Y:S08]  /*156b0*/  BRA `(.L_x_331) ;  /* 0x0000000000587947 */ /* 0x000ff00003800000 */
.L_x_329:
[----:B------:R-:W1:Y:S01]  /*156c0*/  I2F.U32.RP R2, UR32 ;  /* 0x0000002000027d06 */ /* 0x000e620008209000 */
[----:B------:R-:W-:Y:S01]  /*156d0*/  UMOV UR24, URZ ;  /* 0x0000003f00187c82 */ /* 0x000fe20008000000 */
[----:B------:R-:W-:-:S06]  /*156e0*/  UISETP.NE.U32.AND UP4, UPT, UR32, URZ, UPT ;  /* 0x0000003f2000728c */ /* 0x000fcc000bf85070 */
[----:B-1----:R-:W1:Y:S02]  /*156f0*/  MUFU.RCP R2, R2 ;  /* 0x0000000200027308 */ /* 0x002e640000001000 */
[----:B-1----:R-:W-:-:S06]  /*15700*/  VIADD R3, R2, 0xffffffe ;  /* 0x0ffffffe02037836 */ /* 0x002fcc0000000000 */
[----:B------:R-:W1:Y:S02]  /*15710*/  F2I.FTZ.U32.TRUNC.NTZ R3, R3 ;  /* 0x0000000300037305 */ /* 0x000e64000021f000 */
[----:B-1----:R-:W-:-:S13]  /*15720*/  R2UR UR25, R3 ;  /* 0x00000000031972ca */ /* 0x002fda00000e0000 */
[----:B------:R-:W-:-:S04]  /*15730*/  UIADD3 UR26, URZ, -UR25, URZ ;  /* 0x800000193f1a7290 */ /* 0x000fc8000fffe03f */
[----:B------:R-:W-:-:S04]  /*15740*/  UIMAD UR26, UR26, UR32, URZ ;  /* 0x000000201a1a72a4 */ /* 0x000fc8000f8e023f */
[----:B------:R-:W-:-:S04]  /*15750*/  UIMAD.WIDE.U32 UR24, UR25, UR26, UR24 ;  /* 0x0000001a191872a5 */ /* 0x000fc8000f8e0018 */
[----:B------:R-:W-:-:S04]  /*15760*/  UIMAD.WIDE.U32 UR24, UR25, UR33, URZ ;  /* 0x00000021191872a5 */ /* 0x000fc8000f8e003f */
[----:B------:R-:W-:-:S04]  /*15770*/  UIADD3 UR24, -UR25, URZ, URZ ;  /* 0x0000003f19187290 */ /* 0x000fc8000fffe13f */
[----:B------:R-:W-:-:S04]  /*15780*/  UIMAD UR24, UR32, UR24, UR33 ;  /* 0x00000018201872a4 */ /* 0x000fc8000f8e0221 */
[----:B------:R-:W-:-:S11]  /*15790*/  UISETP.GE.U32.AND UP1, UPT, UR24, UR32, UPT ;  /* 0x000000201800728c */ /* 0x000fd6000bf26070 */
[----:B------:R-:W-:Y:S02]  /*157a0*/  @UP1 UIADD3 UR24, UR24, -UR32, URZ ;  /* 0x8000002018181290 */ /* 0x000fe4000fffe03f */
[----:B------:R-:W-:Y:S02]  /*157b0*/  @UP1 UIADD3 UR25, UR25, 0x1, URZ ;  /* 0x0000000119191890 */ /* 0x000fe4000fffe03f */
[----:B------:R-:W-:-:S11]  /*157c0*/  UISETP.GE.U32.AND UP2, UPT, UR24, UR32, UPT ;  /* 0x000000201800728c */ /* 0x000fd6000bf46070 */
[----:B------:R-:W-:Y:S02]  /*157d0*/  @UP2 UIADD3 UR25, UR25, 0x1, URZ ;  /* 0x0000000119192890 */ /* 0x000fe4000fffe03f */
[----:B------:R-:W-:-:S04]  /*157e0*/  @!UP4 ULOP3.LUT UR25, URZ, UR32, URZ, 0x33, !UPT ;  /* 0x000000203f19c292 */ /* 0x000fc8000f8e333f */
[----:B------:R-:W-:-:S04]  /*157f0*/  UIADD3 UR24, -UR25, URZ, URZ ;  /* 0x0000003f19187290 */ /* 0x000fc8000fffe13f */
[----:B------:R-:W-:-:S03]  /*15800*/  UIMAD UR32, UR32, UR24, UR33 ;  /* 0x00000018202072a4 */ /* 0x000fc6000f8e0221 */
[----:B------:R-:W-:-:S09]  /*15810*/  UMOV UR24, UR25 ;  /* 0x0000001900187c82 */ /* 0x000fd20008000000 */
.L_x_331:
[----:B------:R-:W-:Y:S01]  /*15820*/  ULOP3.LUT UR31, UR31, UR20, URZ, 0xc0, !UPT ;  /* 0x000000141f1f7292 */ /* 0x000fe2000f8ec03f */
[----:B------:R-:W-:Y:S01]  /*15830*/  MOV R19, 0x1 ;  /* 0x0000000100137802 */ /* 0x000fe20000000f00 */
[----:B------:R-:W-:Y:S02]  /*15840*/  ULOP3.LUT UR30, UR30, UR18, URZ, 0xc0, !UPT ;  /* 0x000000121e1e7292 */ /* 0x000fe4000f8ec03f */
[----:B------:R-:W-:Y:S01]  /*15850*/  UIMAD UR24, UR19, UR24, UR31 ;  /* 0x00000018131872a4 */ /* 0x000fe2000f8e021f */
[----:B------:R-:W-:Y:S01]  /*15860*/  ULDC UR26, c[0x0][0x8a8] ;  /* 0x00022a00001a7ab9 */ /* 0x000fe20000000800 */
[----:B------:R-:W-:Y:S01]  /*15870*/  ULDC UR25, c[0x0][0x8b8] ;  /* 0x00022e0000197ab9 */ /* 0x000fe20000000800 */
[----:B------:R-:W-:Y:S02]  /*15880*/  UIMAD UR30, UR32, UR26, UR30 ;  /* 0x0000001a201e72a4 */ /* 0x000fe4000f8e021e */
[----:B------:R-:W-:Y:S01]  /*15890*/  UIMAD UR25, UR24, UR25, UR40 ;  /* 0x00000019181972a4 */ /* 0x000fe2000f8e0228 */
[----:B------:R-:W-:Y:S01]  /*158a0*/  @UP3 UMOV UR26, UR6 ;  /* 0x00000006001a3c82 */ /* 0x000fe20008000000 */
[----:B------:R-:W-:-:S03]  /*158b0*/  @!UP3 UMOV UR26, UR6 ;  /* 0x00000006001abc82 */ /* 0x000fc60008000000 */
[----:B------:R-:W-:Y:S02]  /*158c0*/  @UP3 UMOV UR24, UR30 ;  /* 0x0000001e00183c82 */ /* 0x000fe40008000000 */
[----:B------:R-:W-:Y:S01]  /*158d0*/  @!UP3 UMOV UR24, UR25 ;  /* 0x000000190018bc82 */ /* 0x000fe20008000000 */
[----:B------:R-:W-:-:S05]  /*158e0*/  @!UP3 UMOV UR25, UR30 ;  /* 0x0000001e0019bc82 */ /* 0x000fca0008000000 */
.L_x_317:
[----:B------:R-:W-:-:S06]  /*158f0*/  UISETP.NE.AND UP1, UPT, UR15, 0x3, UPT ;  /* 0x000000030f00788c */ /* 0x000fcc000bf25270 */
[----:B------:R-:W-:-:S13]  /*15900*/  PLOP3.LUT P1, PT, PT, PT, UP1, 0x80, 0x0 ;  /* 0x000000000000781c */ /* 0x000fda0003f2f018 */
[----:B------:R-:W-:Y:S05]  /*15910*/  @!P1 BRA `(.L_x_332) ;  /* 0x0000000000049947 */ /* 0x000fea0003800000 */
[----:B--2---:R-:W-:Y:S01]  /*15920*/  BPT.TRAP 0x1 ;  /* 0x000000040000795c */ /* 0x004fe20000300000 */
.L_x_332:
[----:B------:R-:W1:Y:S01]  /*15930*/  S2R R3, SR_CgaCtaId ;  /* 0x0000000000037919 */ /* 0x000e620000008800 */
[----:B------:R-:W-:-:S04]  /*15940*/  MOV R2, 0x400 ;  /* 0x0000040000027802 */ /* 0x000fc80000000f00 */
[----:B-1----:R-:W-:Y:S02]  /*15950*/  LEA R2, R3, R2, 0x18 ;  /* 0x0000000203027211 */ /* 0x002fe400078ec0ff */
[----:B------:R-:W-:-:S03]  /*15960*/  SHF.L.U32 R3, R14, 0x1f, RZ ;  /* 0x0000001f0e037819 */ /* 0x000fc600000006ff */
[----:B------:R-:W-:-:S04]  /*15970*/  IMAD R12, R13, 0x8, R2 ;  /* 0x000000080d0c7824 */ /* 0x000fc800078e0202 */
[----:B------:R-:W1:Y:S02]  /*15980*/  SYNCS.PHASECHK.TRANS64.TRYWAIT P2, [R12+URZ+0x38440], R3 ;  /* 0x038440030c0075a7 */ /* 0x000e64000804017f */
[----:B-1----:R-:W-:Y:S05]  /*15990*/  @!P2 BRA `(.L_x_333) ;  /* 0x0000001800b0a947 */ /* 0x002fea0003800000 */
.L_x_414:
[----:B------:R-:W-:Y:S01]  /*159a0*/  ELECT P2, URZ, PT ;  /* 0x00000000003f782f */ /* 0x000fe20003840000 */
[----:B------:R-:W-:-:S12]  /*159b0*/  BSSY B0, `(.L_x_334) ;  /* 0x0000010000007945 */ /* 0x000fd80003800000 */
[----:B------:R-:W-:Y:S05]  /*159c0*/  @!P2 BRA `(.L_x_335) ;  /* 0x000000000038a947 */ /* 0x000fea0003800000 */
[----:B-1----:R-:W-:Y:S01]  /*159d0*/  LEA R3, R13, R2, 0x4 ;  /* 0x000000020d037211 */ /* 0x002fe200078e20ff */
[----:B------:R-:W-:Y:S01]  /*159e0*/  IMAD.U32 R18, RZ, RZ, UR26 ;  /* 0x0000001aff127e24 */ /* 0x000fe2000f8e00ff */
[----:B------:R-:W-:Y:S01]  /*159f0*/  MOV R17, UR25 ;  /* 0x0000001900117c02 */ /* 0x000fe20008000f00 */
[----:B------:R-:W-:-:S05]  /*15a00*/  IMAD.U32 R16, RZ, RZ, UR24 ;  /* 0x00000018ff107e24 */ /* 0x000fca000f8e00ff */
[----:B------:R1:W-:Y:S01]  /*15a10*/  STS.128 [R3+0x38530], R16 ;  /* 0x0385301003007388 */ /* 0x0003e20000000c00 */
[----:B------:R-:W-:Y:S01]  /*15a20*/  @!PT LDS RZ, [RZ] ;  /* 0x00000000fffff984 */ /* 0x000fe20000000800 */
[----:B------:R-:W-:Y:S01]  /*15a30*/  @!PT LDS RZ, [RZ] ;  /* 0x00000000fffff984 */ /* 0x000fe20000000800 */
[----:B------:R-:W-:Y:S01]  /*15a40*/  @!PT LDS RZ, [RZ] ;  /* 0x00000000fffff984 */ /* 0x000fe20000000800 */
[----:B------:R-:W-:Y:S01]  /*15a50*/  @!PT LDS RZ, [RZ] ;  /* 0x00000000fffff984 */ /* 0x000fe20000000800 */
[----:B------:R3:W-:Y:S06]  /*15a60*/  MEMBAR.ALL.CTA ;  /* 0x0000000000007992 */ /* 0x0007ec0000008000 */
[----:B---3--:R-:W3:Y:S01]  /*15a70*/  FENCE.VIEW.ASYNC.S ;  /* 0x00000000000073c6 */ /* 0x008ee20000000000 */
[----:B------:R-:W-:Y:S05]  /*15a80*/  @!P1 BRA `(.L_x_336) ;  /* 0x0000000000049947 */ /* 0x000fea0003800000 */
[----:B--2---:R-:W-:Y:S01]  /*15a90*/  BPT.TRAP 0x1 ;  /* 0x000000040000795c */ /* 0x004fe20000300000 */
.L_x_336:
[----:B---3--:R3:W-:Y:S02]  /*15aa0*/  SYNCS.ARRIVE.TRANS64.A1T0 RZ, [R12+URZ+0x38400], RZ ;  /* 0x038400ff0cff79a7 */ /* 0x0087e4000810003f */
.L_x_335:
[----:B--2---:R-:W-:Y:S05]  /*15ab0*/  BSYNC B0 ;  /* 0x0000000000007941 */ /* 0x004fea0003800000 */
.L_x_334:
[----:B------:R-:W-:Y:S02]  /*15ac0*/  ISETP.NE.AND P3, PT, R19, RZ, PT ;  /* 0x000000ff1300720c */ /* 0x000fe40003f65270 */
[----:B------:R-:W-:-:S04]  /*15ad0*/  IADD3 R13, R13, 0x1, RZ ;  /* 0x000000010d0d7810 */ /* 0x000fc80007ffe0ff */
[----:B------:R-:W-:-:S04]  /*15ae0*/  ISETP.NE.AND P2, PT, R13, 0x8, PT ;  /* 0x000000080d00780c */ /* 0x000fc80003f45270 */
[----:B-1----:R-:W-:Y:S02]  /*15af0*/  SEL R3, RZ, 0x1, P2 ;  /* 0x00000001ff037807 */ /* 0x002fe40001000000 */
[----:B------:R-:W-:Y:S02]  /*15b00*/  SEL R13, R13, RZ, P2 ;  /* 0x000000ff0d0d7207 */ /* 0x000fe40001000000 */
[----:B------:R-:W-:Y:S01]  /*15b10*/  LOP3.LUT R14, R14, R3, RZ, 0x3c, !PT ;  /* 0x000000030e0e7212 */ /* 0x000fe200078e3cff */
[----:B------:R-:W-:Y:S06]  /*15b20*/  @P3 BRA `(.L_x_337) ;  /* 0xffffffe000fc3947 */ /* 0x000fec000383ffff */
[----:B------:R-:W-:Y:S05]  /*15b30*/  @!P1 BRA `(.L_x_338) ;  /* 0x0000000000049947 */ /* 0x000fea0003800000 */
[----:B------:R-:W-:Y:S01]  /*15b40*/  BPT.TRAP 0x1 ;  /* 0x000000040000795c */ /* 0x000fe20000300000 */
.L_x_338:
[----:B------:R-:W-:Y:S01]  /*15b50*/  IMAD R3, R13, 0x8, R2 ;  /* 0x000000080d037824 */ /* 0x000fe200078e0202 */
[----:B-----5:R-:W-:-:S04]  /*15b60*/  SHF.L.U32 R0, R14, 0x1f, RZ ;  /* 0x0000001f0e007819 */ /* 0x020fc800000006ff */
[----:B------:R-:W1:Y:S02]  /*15b70*/  SYNCS.PHASECHK.TRANS64.TRYWAIT P0, [R3+URZ+0x38440], R0 ;  /* 0x03844000030075a7 */ /* 0x000e64000800017f */
[----:B-1----:R-:W-:Y:S05]  /*15b80*/  @!P0 BRA `(.L_x_339) ;  /* 0x0000001800488947 */ /* 0x002fea0003800000 */
.L_x_415:
[----:B------:R-:W-:Y:S05]  /*15b90*/  @!P1 BRA `(.L_x_340) ;  /* 0x0000000000049947 */ /* 0x000fea0003800000 */
[----:B------:R-:W-:Y:S01]  /*15ba0*/  BPT.TRAP 0x1 ;  /* 0x000000040000795c */ /* 0x000fe20000300000 */
.L_x_340:
[----:B------:R-:W-:-:S04]  /*15bb0*/  IADD3 R13, R13, 0x1, RZ ;  /* 0x000000010d0d7810 */ /* 0x000fc80007ffe0ff */
[----:B------:R-:W-:-:S04]  /*15bc0*/  ISETP.NE.AND P0, PT, R13, 0x8, PT ;  /* 0x000000080d00780c */ /* 0x000fc80003f05270 */
[----:B-1----:R-:W-:Y:S02]  /*15bd0*/  SEL R3, RZ, 0x1, P0 ;  /* 0x00000001ff037807 */ /* 0x002fe40000000000 */
[----:B------:R-:W-:Y:S02]  /*15be0*/  SEL R13, R13, RZ, P0 ;  /* 0x000000ff0d0d7207 */ /* 0x000fe40000000000 */
[----:B------:R-:W-:-:S03]  /*15bf0*/  LOP3.LUT R14, R14, R3, RZ, 0x3c, !PT ;  /* 0x000000030e0e7212 */ /* 0x000fc600078e3cff */
[----:B------:R-:W-:Y:S01]  /*15c00*/  IMAD R3, R13, 0x8, R2 ;  /* 0x000000080d037824 */ /* 0x000fe200078e0202 */
[----:B------:R-:W-:-:S04]  /*15c10*/  SHF.L.U32 R0, R14, 0x1f, RZ ;  /* 0x0000001f0e007819 */ /* 0x000fc800000006ff */
[----:B------:R-:W1:Y:S02]  /*15c20*/  SYNCS.PHASECHK.TRANS64.TRYWAIT P0, [R3+URZ+0x38440], R0 ;  /* 0x03844000030075a7 */ /* 0x000e64000800017f */
[----:B-1----:R-:W-:Y:S05]  /*15c30*/  @!P0 BRA `(.L_x_341) ;  /* 0x0000001800308947 */ /* 0x002fea0003800000 */
.L_x_416:
[----:B------:R-:W-:Y:S05]  /*15c40*/  @!P1 BRA `(.L_x_342) ;  /* 0x0000000000049947 */ /* 0x000fea0003800000 */
[----:B------:R-:W-:Y:S01]  /*15c50*/  BPT.TRAP 0x1 ;  /* 0x000000040000795c */ /* 0x000fe20000300000 */
.L_x_342:
[----:B-1----:R-:W-:-:S04]  /*15c60*/  IADD3 R0, R13, 0x1, RZ ;  /* 0x000000010d007810 */ /* 0x002fc80007ffe0ff */
[----:B------:R-:W-:-:S04]  /*15c70*/  ISETP.NE.AND P0, PT, R0, 0x8, PT ;  /* 0x000000080000780c */ /* 0x000fc80003f05270 */
[----:B------:R-:W-:Y:S02]  /*15c80*/  SEL R3, RZ, 0x1, P0 ;  /* 0x00000001ff037807 */ /* 0x000fe40000000000 */
[----:B------:R-:W-:Y:S02]  /*15c90*/  SEL R5, R0, RZ, P0 ;  /* 0x000000ff00057207 */ /* 0x000fe40000000000 */
[----:B------:R-:W-:-:S03]  /*15ca0*/  LOP3.LUT R14, R14, R3, RZ, 0x3c, !PT ;  /* 0x000000030e0e7212 */ /* 0x000fc600078e3cff */
[----:B------:R-:W-:Y:S01]  /*15cb0*/  IMAD R3, R5, 0x8, R2 ;  /* 0x0000000805037824 */ /* 0x000fe200078e0202 */
[----:B------:R-:W-:-:S04]  /*15cc0*/  SHF.L.U32 R0, R14, 0x1f, RZ ;  /* 0x0000001f0e007819 */ /* 0x000fc800000006ff */
[----:B------:R-:W1:Y:S02]  /*15cd0*/  SYNCS.PHASECHK.TRANS64.TRYWAIT P0, [R3+URZ+0x38440], R0 ;  /* 0x03844000030075a7 */ /* 0x000e64000800017f */
[----:B-1----:R-:W-:Y:S05]  /*15ce0*/  @!P0 BRA `(.L_x_343) ;  /* 0x0000001800188947 */ /* 0x002fea0003800000 */
.L_x_417:
[----:B------:R-:W-:Y:S05]  /*15cf0*/  @!P1 BRA `(.L_x_344) ;  /* 0x0000000000049947 */ /* 0x000fea0003800000 */
[----:B------:R-:W-:Y:S01]  /*15d00*/  BPT.TRAP 0x1 ;  /* 0x000000040000795c */ /* 0x000fe20000300000 */
.L_x_344:
        /* <DEDUP_REMOVED lines=9> */
.L_x_418:
[----:B------:R-:W-:Y:S05]  /*15da0*/  @!P1 BRA `(.L_x_346) ;  /* 0x0000000000049947 */ /* 0x000fea0003800000 */
[----:B------:R-:W-:Y:S01]  /*15db0*/  BPT.TRAP 0x1 ;  /* 0x000000040000795c */ /* 0x000fe20000300000 */
.L_x_346:
        /* <DEDUP_REMOVED lines=9> */
.L_x_419:
[----:B------:R-:W-:Y:S05]  /*15e50*/  @!P1 BRA `(.L_x_348) ;  /* 0x0000000000049947 */ /* 0x000fea0003800000 */
[----:B------:R-:W-:Y:S01]  /*15e60*/  BPT.TRAP 0x1 ;  /* 0x000000040000795c */ /* 0x000fe20000300000 */
.L_x_348:
        /* <DEDUP_REMOVED lines=9> */
.L_x_420:
[----:B------:R-:W-:Y:S05]  /*15f00*/  @!P1 BRA `(.L_x_350) ;  /* 0x0000000000049947 */ /* 0x000fea0003800000 */
[----:B------:R-:W-:Y:S01]  /*15f10*/  BPT.TRAP 0x1 ;  /* 0x000000040000795c */ /* 0x000fe20000300000 */
.L_x_350:
[----:B-1----:R-:W-:-:S04]  /*15f20*/  IADD3 R0, R5, 0x1, RZ ;  /* 0x0000000105007810 */ /* 0x002fc80007ffe0ff */
[----:B------:R-:W-:-:S04]  /*15f30*/  ISETP.NE.AND P0, PT, R0, 0x8, PT ;  /* 0x000000080000780c */ /* 0x000fc80003f05270 */
[----:B------:R-:W-:Y:S02]  /*15f40*/  SEL R3, RZ, 0x1, P0 ;  /* 0x00000001ff037807 */ /* 0x000fe40000000000 */
[----:B------:R-:W-:Y:S02]  /*15f50*/  SEL R5, R0, RZ, P0 ;  /* 0x000000ff00057207 */ /* 0x000fe40000000000 */
[----:B----4-:R-:W-:-:S03]  /*15f60*/  LOP3.LUT R7, R14, R3, RZ, 0x3c, !PT ;  /* 0x000000030e077212 */ /* 0x010fc600078e3cff */
[----:B------:R-:W-:Y:S01]  /*15f70*/  IMAD R3, R5, 0x8, R2 ;  /* 0x0000000805037824 */ /* 0x000fe200078e0202 */
[----:B------:R-:W-:-:S04]  /*15f80*/  SHF.L.U32 R0, R7, 0x1f, RZ ;  /* 0x0000001f07007819 */ /* 0x000fc800000006ff */
[----:B------:R-:W1:Y:S02]  /*15f90*/  SYNCS.PHASECHK.TRANS64.TRYWAIT P0, [R3+URZ+0x38440], R0 ;  /* 0x03844000030075a7 */ /* 0x000e64000800017f */
[----:B-1----:R-:W-:Y:S05]  /*15fa0*/  @!P0 BRA `(.L_x_351) ;  /* 0x0000001400b88947 */ /* 0x002fea0003800000 */
.L_x_421:
[----:B------:R-:W-:Y:S05]  /*15fb0*/  @!P1 BRA `(.L_x_352) ;  /* 0x0000000000049947 */ /* 0x000fea0003800000 */
[----:B------:R-:W-:Y:S01]  /*15fc0*/  BPT.TRAP 0x1 ;  /* 0x000000040000795c */ /* 0x000fe20000300000 */
.L_x_352:
[----:B-1----:R-:W-:-:S04]  /*15fd0*/  IADD3 R0, R5, 0x1, RZ ;  /* 0x0000000105007810 */ /* 0x002fc80007ffe0ff */
[----:B------:R-:W-:-:S04]  /*15fe0*/  ISETP.NE.AND P0, PT, R0, 0x8, PT ;  /* 0x000000080000780c */ /* 0x000fc80003f05270 */
[----:B------:R-:W-:Y:S02]  /*15ff0*/  SEL R4, RZ, 0x1, P0 ;  /* 0x00000001ff047807 */ /* 0x000fe40000000000 */
[----:B------:R-:W-:Y:S02]  /*16000*/  SEL R3, R0, RZ, P0 ;  /* 0x000000ff00037207 */ /* 0x000fe40000000000 */
[----:B------:R-:W-:-:S03]  /*16010*/  LOP3.LUT R0, R7, R4, RZ, 0x3c, !PT ;  /* 0x0000000407007212 */ /* 0x000fc600078e3cff */
[----:B------:R-:W-:Y:S01]  /*16020*/  IMAD R3, R3, 0x8, R2 ;  /* 0x0000000803037824 */ /* 0x000fe200078e0202 */
[----:B------:R-:W-:-:S07]  /*16030*/  SHF.L.U32 R0, R0, 0x1f, RZ ;  /* 0x0000001f00007819 */ /* 0x000fce00000006ff */
.L_x_353:
[----:B-1----:R1:W2:Y:S02]  /*16040*/  SYNCS.PHASECHK.TRANS64.TRYWAIT P0, [R3+URZ+0x38440], R0 ;  /* 0x03844000030075a7 */ /* 0x0022a4000800017f */
[----:B--2---:R-:W-:Y:S05]  /*16050*/  @!P0 NANOSLEEP.SYNCS 0x989680 ;  /* 0x009896800000895d */ /* 0x004fea0003900000 */
[----:B------:R-:W2:Y:S02]  /*16060*/  @!P0 SYNCS.PHASECHK.TRANS64 P0, [R3+URZ+0x38440], R0 ;  /* 0x03844000030085a7 */ /* 0x000ea4000800007f */
[----:B--2---:R-:W-:Y:S05]  /*16070*/  @P0 EXIT ;  /* 0x000000000000094d */ /* 0x004fea0003800000 */
[----:B------:R-:W-:Y:S05]  /*16080*/  BRA `(.L_x_353) ;  /* 0xfffffffc00ec7947 */ /* 0x000fea000383ffff */
.L_x_33:
[----:B---3--:R-:W-:-:S04]  /*16090*/  MOV R3, UR4 ;  /* 0x0000000400037c02 */ /* 0x008fc80008000f00 */
[----:B------:R3:W4:Y:S03]  /*160a0*/  SYNCS.PHASECHK.TRANS64.TRYWAIT P0, [R3+URZ+0x38480], R0 ;  /* 0x03848000030075a7 */ /* 0x000726000800017f */
[----:B----4-:R-:W-:Y:S05]  /*160b0*/  @!P0 NANOSLEEP.SYNCS 0x989680 ;  /* 0x009896800000895d */ /* 0x010fea0003900000 */
[----:B------:R-:W4:Y:S02]  /*160c0*/  @!P0 SYNCS.PHASECHK.TRANS64 P0, [R3+URZ+0x38480], R0 ;  /* 0x03848000030085a7 */ /* 0x000f24000800007f */
[----:B----4-:R-:W-:Y:S05]  /*160d0*/  @!P0 BRA `(.L_x_33) ;  /* 0xfffffffc00ec8947 */ /* 0x010fea000383ffff */
[----:B------:R-:W-:Y:S05]  /*160e0*/  BRA `(.L_x_32) ;  /* 0xfffffee000fc7947 */ /* 0x000fea000383ffff */
.L_x_38:
[----:B---3--:R-:W-:-:S04]  /*160f0*/  IMAD.U32 R7, RZ, RZ, UR4 ;  /* 0x00000004ff077e24 */ /* 0x008fc8000f8e00ff */
[----:B------:R3:W4:Y:S03]  /*16100*/  SYNCS.PHASECHK.TRANS64.TRYWAIT P0, [R7+URZ+0x38480], R3 ;  /* 0x03848003070075a7 */ /* 0x000726000800017f */
[----:B----4-:R-:W-:Y:S05]  /*16110*/  @!P0 NANOSLEEP.SYNCS 0x989680 ;  /* 0x009896800000895d */ /* 0x010fea0003900000 */
[----:B------:R-:W4:Y:S02]  /*16120*/  @!P0 SYNCS.PHASECHK.TRANS64 P0, [R7+URZ+0x38480], R3 ;  /* 0x03848003070085a7 */ /* 0x000f24000800007f */
[----:B----4-:R-:W-:Y:S05]  /*16130*/  @!P0 BRA `(.L_x_38) ;  /* 0xfffffffc00ec8947 */ /* 0x010fea000383ffff */
[----:B------:R-:W-:Y:S05]  /*16140*/  BRA `(.L_x_37) ;  /* 0xfffffef800787947 */ /* 0x000fea000383ffff */
.L_x_55:
[----:B------:R-:W-:-:S07]  /*16150*/  MOV R15, 0xffffffff ;  /* 0xffffffff000f7802 */ /* 0x000fce0000000f00 */
[----:B-123--:R-:W-:Y:S05]  /*16160*/  WARPSYNC.COLLECTIVE R15, `(.L_x_354) ;  /* 0x000000000f0c7348 */ /* 0x00efea0003c00000 */
[----:B------:R-:W-:Y:S02]  /*16170*/  ELECT P6, UR62, PT ;  /* 0x00000000003e782f */ /* 0x000fe400038c0000 */
[----:B------:R-:W-:Y:S01]  /*16180*/  MOV R14, UR62 ;  /* 0x0000003e000e7c02 */ /* 0x000fe20008000f00 */
[----:B-123--:R-:W-:Y:S10]  /*16190*/  ENDCOLLECTIVE ;  /* 0x000000000000791b */ /* 0x00eff40003800000 */
.L_x_354:
[----:B------:R-:W-:Y:S05]  /*161a0*/  BRA `(.L_x_355) ;  /* 0xffffff2000d07947 */ /* 0x000fea000383ffff */
.L_x_57:
[----:B-1----:R-:W-:-:S04]  /*161b0*/  IMAD.U32 R4, RZ, RZ, UR43 ;  /* 0x0000002bff047e24 */ /* 0x002fc8000f8e00ff */
[----:B------:R1:W3:Y:S03]  /*161c0*/  SYNCS.PHASECHK.TRANS64.TRYWAIT P2, [R4+URZ+0x384e0], R157 ;  /* 0x0384e09d040075a7 */ /* 0x0002e6000804017f */
[----:B---3--:R-:W-:Y:S05]  /*161d0*/  @!P2 NANOSLEEP.SYNCS 0x989680 ;  /* 0x009896800000a95d */ /* 0x008fea0003900000 */
[----:B------:R-:W3:Y:S02]  /*161e0*/  @!P2 SYNCS.PHASECHK.TRANS64 P2, [R4+URZ+0x384e0], R157 ;  /* 0x0384e09d0400a5a7 */ /* 0x000ee4000804007f */
[----:B---3--:R-:W-:Y:S05]  /*161f0*/  @!P2 BRA `(.L_x_57) ;  /* 0xfffffffc00eca947 */ /* 0x008fea000383ffff */
[----:B------:R-:W-:Y:S05]  /*16200*/  BRA `(.L_x_356) ;  /* 0xffffff2000e07947 */ /* 0x000fea000383ffff */
.L_x_65:
[----:B-1----:R-:W-:-:S04]  /*16210*/  MOV R12, UR43 ;  /* 0x0000002b000c7c02 */ /* 0x002fc80008000f00 */
[----:B------:R1:W2:Y:S03]  /*16220*/  SYNCS.PHASECHK.TRANS64.TRYWAIT P3, [R12+URZ+0x384e8], R157 ;  /* 0x0384e89d0c0075a7 */ /* 0x0002a6000806017f */
[----:B--2---:R-:W-:Y:S05]  /*16230*/  @!P3 NANOSLEEP.SYNCS 0x989680 ;  /* 0x009896800000b95d */ /* 0x004fea0003900000 */
[----:B------:R-:W2:Y:S02]  /*16240*/  @!P3 SYNCS.PHASECHK.TRANS64 P3, [R12+URZ+0x384e8], R157 ;  /* 0x0384e89d0c00b5a7 */ /* 0x000ea4000806007f */
[----:B--2---:R-:W-:Y:S05]  /*16250*/  @!P3 BRA `(.L_x_65) ;  /* 0xfffffffc00ecb947 */ /* 0x004fea000383ffff */
[----:B------:R-:W-:Y:S05]  /*16260*/  BRA `(.L_x_357) ;  /* 0xffffff2800bc7947 */ /* 0x000fea000383ffff */
.L_x_70:
[----:B-1----:R-:W-:-:S04]  /*16270*/  IMAD.U32 R12, RZ, RZ, UR43 ;  /* 0x0000002bff0c7e24 */ /* 0x002fc8000f8e00ff */
[----:B------:R1:W2:Y:S03]  /*16280*/  SYNCS.PHASECHK.TRANS64.TRYWAIT P3, [R12+URZ+0x384f0], R157 ;  /* 0x0384f09d0c0075a7 */ /* 0x0002a6000806017f */
[----:B--2---:R-:W-:Y:S05]  /*16290*/  @!P3 NANOSLEEP.SYNCS 0x989680 ;  /* 0x009896800000b95d */ /* 0x004fea0003900000 */
[----:B------:R-:W2:Y:S02]  /*162a0*/  @!P3 SYNCS.PHASECHK.TRANS64 P3, [R12+URZ+0x384f0], R157 ;  /* 0x0384f09d0c00b5a7 */ /* 0x000ea4000806007f */
[----:B--2---:R-:W-:Y:S05]  /*162b0*/  @!P3 BRA `(.L_x_70) ;  /* 0xfffffffc00ecb947 */ /* 0x004fea000383ffff */
[----:B------:R-:W-:Y:S05]  /*162c0*/  BRA `(.L_x_358) ;  /* 0xffffff3000187947 */ /* 0x000fea000383ffff */
.L_x_75:
[----:B-1----:R-:W-:-:S04]  /*162d0*/  MOV R12, UR43 ;  /* 0x0000002b000c7c02 */ /* 0x002fc80008000f00 */
[----:B------:R1:W2:Y:S03]  /*162e0*/  SYNCS.PHASECHK.TRANS64.TRYWAIT P3, [R12+URZ+0x384f8], R157 ;  /* 0x0384f89d0c0075a7 */ /* 0x0002a6000806017f */
[----:B--2---:R-:W-:Y:S05]  /*162f0*/  @!P3 NANOSLEEP.SYNCS 0x989680 ;  /* 0x009896800000b95d */ /* 0x004fea0003900000 */
[----:B------:R-:W2:Y:S02]  /*16300*/  @!P3 SYNCS.PHASECHK.TRANS64 P3, [R12+URZ+0x384f8], R157 ;  /* 0x0384f89d0c00b5a7 */ /* 0x000ea4000806007f */
[----:B--2---:R-:W-:Y:S05]  /*16310*/  @!P3 BRA `(.L_x_75) ;  /* 0xfffffffc00ecb947 */ /* 0x004fea000383ffff */
[----:B------:R-:W-:Y:S05]  /*16320*/  BRA `(.L_x_359) ;  /* 0xffffff3400c07947 */ /* 0x000fea000383ffff */
.L_x_80:
[----:B-1----:R-:W-:-:S04]  /*16330*/  IMAD.U32 R13, RZ, RZ, UR43 ;  /* 0x0000002bff0d7e24 */ /* 0x002fc8000f8e00ff */
[----:B------:R1:W2:Y:S03]  /*16340*/  SYNCS.PHASECHK.TRANS64.TRYWAIT P3, [R13+URZ+0x384e0], R20 ;  /* 0x0384e0140d0075a7 */ /* 0x0002a6000806017f */
[----:B--2---:R-:W-:Y:S05]  /*16350*/  @!P3 NANOSLEEP.SYNCS 0x989680 ;  /* 0x009896800000b95d */ /* 0x004fea0003900000 */
[----:B------:R-:W2:Y:S02]  /*16360*/  @!P3 SYNCS.PHASECHK.TRANS64 P3, [R13+URZ+0x384e0], R20 ;  /* 0x0384e0140d00b5a7 */ /* 0x000ea4000806007f */
[----:B--2---:R-:W-:Y:S05]  /*16370*/  @!P3 BRA `(.L_x_80) ;  /* 0xfffffffc00ecb947 */ /* 0x004fea000383ffff */
[----:B------:R-:W-:Y:S05]  /*16380*/  BRA `(.L_x_360) ;  /* 0xffffff3c00307947 */ /* 0x000fea000383ffff */
.L_x_85:
[----:B-1----:R-:W-:-:S04]  /*16390*/  MOV R13, UR43 ;  /* 0x0000002b000d7c02 */ /* 0x002fc80008000f00 */
[----:B------:R1:W2:Y:S03]  /*163a0*/  SYNCS.PHASECHK.TRANS64.TRYWAIT P3, [R13+URZ+0x384e8], R20 ;  /* 0x0384e8140d0075a7 */ /* 0x0002a6000806017f */
[----:B--2---:R-:W-:Y:S05]  /*163b0*/  @!P3 NANOSLEEP.SYNCS 0x989680 ;  /* 0x009896800000b95d */ /* 0x004fea0003900000 */
[----:B------:R-:W2:Y:S02]  /*163c0*/  @!P3 SYNCS.PHASECHK.TRANS64 P3, [R13+URZ+0x384e8], R20 ;  /* 0x0384e8140d00b5a7 */ /* 0x000ea4000806007f */
[----:B--2---:R-:W-:Y:S05]  /*163d0*/  @!P3 BRA `(.L_x_85) ;  /* 0xfffffffc00ecb947 */ /* 0x004fea000383ffff */
[----:B------:R-:W-:Y:S05]  /*163e0*/  BRA `(.L_x_361) ;  /* 0xffffff4000d87947 */ /* 0x000fea000383ffff */
.L_x_90:
[----:B-1----:R-:W-:-:S04]  /*163f0*/  IMAD.U32 R13, RZ, RZ, UR43 ;  /* 0x0000002bff0d7e24 */ /* 0x002fc8000f8e00ff */
[----:B------:R1:W2:Y:S03]  /*16400*/  SYNCS.PHASECHK.TRANS64.TRYWAIT P3, [R13+URZ+0x384f0], R20 ;  /* 0x0384f0140d0075a7 */ /* 0x0002a6000806017f */
[----:B--2---:R-:W-:Y:S05]  /*16410*/  @!P3 NANOSLEEP.SYNCS 0x989680 ;  /* 0x009896800000b95d */ /* 0x004fea0003900000 */
[----:B------:R-:W2:Y:S02]  /*16420*/  @!P3 SYNCS.PHASECHK.TRANS64 P3, [R13+URZ+0x384f0], R20 ;  /* 0x0384f0140d00b5a7 */ /* 0x000ea4000806007f */
[----:B--2---:R-:W-:Y:S05]  /*16430*/  @!P3 BRA `(.L_x_90) ;  /* 0xfffffffc00ecb947 */ /* 0x004fea000383ffff */
[----:B------:R-:W-:Y:S05]  /*16440*/  BRA `(.L_x_362) ;  /* 0xffffff4800407947 */ /* 0x000fea000383ffff */
.L_x_95:
[----:B-1----:R-:W-:-:S04]  /*16450*/  MOV R13, UR43 ;  /* 0x0000002b000d7c02 */ /* 0x002fc80008000f00 */
[----:B------:R1:W2:Y:S03]  /*16460*/  SYNCS.PHASECHK.TRANS64.TRYWAIT P3, [R13+URZ+0x384f8], R20 ;  /* 0x0384f8140d0075a7 */ /* 0x0002a6000806017f */
[----:B--2---:R-:W-:Y:S05]  /*16470*/  @!P3 NANOSLEEP.SYNCS 0x989680 ;  /* 0x009896800000b95d */ /* 0x004fea0003900000 */
[----:B------:R-:W2:Y:S02]  /*16480*/  @!P3 SYNCS.PHASECHK.TRANS64 P3, [R13+URZ+0x384f8], R20 ;  /* 0x0384f8140d00b5a7 */ /* 0x000ea4000806007f */
[----:B--2---:R-:W-:Y:S05]  /*16490*/  @!P3 BRA `(.L_x_95) ;  /* 0xfffffffc00ecb947 */ /* 0x004fea000383ffff */
[----:B------:R-:W-:Y:S05]  /*164a0*/  BRA `(.L_x_363) ;  /* 0xffffff4c00e87947 */ /* 0x000fea000383ffff */
.L_x_100:
[----:B-1----:R-:W-:-:S04]  /*164b0*/  IMAD.U32 R12, RZ, RZ, UR43 ;  /* 0x0000002bff0c7e24 */ /* 0x002fc8000f8e00ff */
[----:B------:R1:W2:Y:S03]  /*164c0*/  SYNCS.PHASECHK.TRANS64.TRYWAIT P3, [R12+URZ+0x384e0], R157 ;  /* 0x0384e09d0c0075a7 */ /* 0x0002a6000806017f */
[----:B--2---:R-:W-:Y:S05]  /*164d0*/  @!P3 NANOSLEEP.SYNCS 0x989680 ;  /* 0x009896800000b95d */ /* 0x004fea0003900000 */
[----:B------:R-:W2:Y:S02]  /*164e0*/  @!P3 SYNCS.PHASECHK.TRANS64 P3, [R12+URZ+0x384e0], R157 ;  /* 0x0384e09d0c00b5a7 */ /* 0x000ea4000806007f */
[----:B--2---:R-:W-:Y:S05]  /*164f0*/  @!P3 BRA `(.L_x_100) ;  /* 0xfffffffc00ecb947 */ /* 0x004fea000383ffff */
[----:B------:R-:W-:Y:S05]  /*16500*/  BRA `(.L_x_364) ;  /* 0xffffff5400507947 */ /* 0x000fea000383ffff */
.L_x_105:
[----:B-1----:R-:W-:-:S04]  /*16510*/  MOV R12, UR43 ;  /* 0x0000002b000c7c02 */ /* 0x002fc80008000f00 */
[----:B------:R1:W2:Y:S03]  /*16520*/  SYNCS.PHASECHK.TRANS64.TRYWAIT P3, [R12+URZ+0x384e8], R157 ;  /* 0x0384e89d0c0075a7 */ /* 0x0002a6000806017f */
[----:B--2---:R-:W-:Y:S05]  /*16530*/  @!P3 NANOSLEEP.SYNCS 0x989680 ;  /* 0x009896800000b95d */ /* 0x004fea0003900000 */
[----:B------:R-:W2:Y:S02]  /*16540*/  @!P3 SYNCS.PHASECHK.TRANS64 P3, [R12+URZ+0x384e8], R157 ;  /* 0x0384e89d0c00b5a7 */ /* 0x000ea4000806007f */
[----:B--2---:R-:W-:Y:S05]  /*16550*/  @!P3 BRA `(.L_x_105) ;  /* 0xfffffffc00ecb947 */ /* 0x004fea000383ffff */
[----:B------:R-:W-:Y:S05]  /*16560*/  BRA `(.L_x_365) ;  /* 0xffffff5800f87947 */ /* 0x000fea000383ffff */
.L_x_110:
[----:B-1----:R-:W-:-:S04]  /*16570*/  IMAD.U32 R12, RZ, RZ, UR43 ;  /* 0x0000002bff0c7e24 */ /* 0x002fc8000f8e00ff */
[----:B------:R1:W2:Y:S03]  /*16580*/  SYNCS.PHASECHK.TRANS64.TRYWAIT P3, [R12+URZ+0x384f0], R157 ;  /* 0x0384f09d0c0075a7 */ /* 0x0002a6000806017f */
[----:B--2---:R-:W-:Y:S05]  /*16590*/  @!P3 NANOSLEEP.SYNCS 0x989680 ;  /* 0x009896800000b95d */ /* 0x004fea0003900000 */
[----:B------:R-:W2:Y:S02]  /*165a0*/  @!P3 SYNCS.PHASECHK.TRANS64 P3, [R12+URZ+0x384f0], R157 ;  /* 0x0384f09d0c00b5a7 */ /* 0x000ea4000806007f */
[----:B--2---:R-:W-:Y:S05]  /*165b0*/  @!P3 BRA `(.L_x_110) ;  /* 0xfffffffc00ecb947 */ /* 0x004fea000383ffff */
[----:B------:R-:W-:Y:S05]  /*165c0*/  BRA `(.L_x_366) ;  /* 0xffffff6000607947 */ /* 0x000fea000383ffff */
.L_x_115:
[----:B-1----:R-:W-:-:S04]  /*165d0*/  MOV R12, UR43 ;  /* 0x0000002b000c7c02 */ /* 0x002fc80008000f00 */
[----:B------:R1:W2:Y:S03]  /*165e0*/  SYNCS.PHASECHK.TRANS64.TRYWAIT P3, [R12+URZ+0x384f8], R157 ;  /* 0x0384f89d0c0075a7 */ /* 0x0002a6000806017f */
[----:B--2---:R-:W-:Y:S05]  /*165f0*/  @!P3 NANOSLEEP.SYNCS 0x989680 ;  /* 0x009896800000b95d */ /* 0x004fea0003900000 */
[----:B------:R-:W2:Y:S02]  /*16600*/  @!P3 SYNCS.PHASECHK.TRANS64 P3, [R12+URZ+0x384f8], R157 ;  /* 0x0384f89d0c00b5a7 */ /* 0x000ea4000806007f */
[----:B--2---:R-:W-:Y:S05]  /*16610*/  @!P3 BRA `(.L_x_115) ;  /* 0xfffffffc00ecb947 */ /* 0x004fea000383ffff */
[----:B------:R-:W-:Y:S05]  /*16620*/  BRA `(.L_x_367) ;  /* 0xffffff6800087947 */ /* 0x000fea000383ffff */
.L_x_120:
[----:B-1----:R-:W-:-:S04]  /*16630*/  IMAD.U32 R13, RZ, RZ, UR43 ;  /* 0x0000002bff0d7e24 */ /* 0x002fc8000f8e00ff */
[----:B------:R1:W2:Y:S03]  /*16640*/  SYNCS.PHASECHK.TRANS64.TRYWAIT P3, [R13+URZ+0x384e0], R20 ;  /* 0x0384e0140d0075a7 */ /* 0x0002a6000806017f */
[----:B--2---:R-:W-:Y:S05]  /*16650*/  @!P3 NANOSLEEP.SYNCS 0x989680 ;  /* 0x009896800000b95d */ /* 0x004fea0003900000 */
[----:B------:R-:W2:Y:S02]  /*16660*/  @!P3 SYNCS.PHASECHK.TRANS64 P3, [R13+URZ+0x384e0], R20 ;  /* 0x0384e0140d00b5a7 */ /* 0x000ea4000806007f */
[----:B--2---:R-:W-:Y:S05]  /*16670*/  @!P3 BRA `(.L_x_120) ;  /* 0xfffffffc00ecb947 */ /* 0x004fea000383ffff */
[----:B------:R-:W-:Y:S05]  /*16680*/  BRA `(.L_x_368) ;  /* 0xffffff6c00707947 */ /* 0x000fea000383ffff */
.L_x_125:
[----:B-1----:R-:W-:-:S04]  /*16690*/  MOV R13, UR43 ;  /* 0x0000002b000d7c02 */ /* 0x002fc80008000f00 */
[----:B------:R1:W2:Y:S03]  /*166a0*/  SYNCS.PHASECHK.TRANS64.TRYWAIT P3, [R13+URZ+0x384e8], R20 ;  /* 0x0384e8140d0075a7 */ /* 0x0002a6000806017f */
[----:B--2---:R-:W-:Y:S05]  /*166b0*/  @!P3 NANOSLEEP.SYNCS 0x989680 ;  /* 0x009896800000b95d */ /* 0x004fea0003900000 */
[----:B------:R-:W2:Y:S02]  /*166c0*/  @!P3 SYNCS.PHASECHK.TRANS64 P3, [R13+URZ+0x384e8], R20 ;  /* 0x0384e8140d00b5a7 */ /* 0x000ea4000806007f */
[----:B--2---:R-:W-:Y:S05]  /*166d0*/  @!P3 BRA `(.L_x_125) ;  /* 0xfffffffc00ecb947 */ /* 0x004fea000383ffff */
[----:B------:R-:W-:Y:S05]  /*166e0*/  BRA `(.L_x_369) ;  /* 0xffffff7400187947 */ /* 0x000fea000383ffff */
.L_x_130:
[----:B-1----:R-:W-:-:S04]  /*166f0*/  IMAD.U32 R13, RZ, RZ, UR43 ;  /* 0x0000002bff0d7e24 */ /* 0x002fc8000f8e00ff */
[----:B------:R1:W2:Y:S03]  /*16700*/  SYNCS.PHASECHK.TRANS64.TRYWAIT P3, [R13+URZ+0x384f0], R20 ;  /* 0x0384f0140d0075a7 */ /* 0x0002a6000806017f */
[----:B--2---:R-:W-:Y:S05]  /*16710*/  @!P3 NANOSLEEP.SYNCS 0x989680 ;  /* 0x009896800000b95d */ /* 0x004fea0003900000 */
[----:B------:R-:W2:Y:S02]  /*16720*/  @!P3 SYNCS.PHASECHK.TRANS64 P3, [R13+URZ+0x384f0], R20 ;  /* 0x0384f0140d00b5a7 */ /* 0x000ea4000806007f */
[----:B--2---:R-:W-:Y:S05]  /*16730*/  @!P3 BRA `(.L_x_130) ;  /* 0xfffffffc00ecb947 */ /* 0x004fea000383ffff */
[----:B------:R-:W-:Y:S05]  /*16740*/  BRA `(.L_x_370) ;  /* 0xffffff7800807947 */ /* 0x000fea000383ffff */
.L_x_135:
[----:B-1----:R-:W-:-:S04]  /*16750*/  MOV R13, UR43 ;  /* 0x0000002b000d7c02 */ /* 0x002fc80008000f00 */
[----:B------:R1:W2:Y:S03]  /*16760*/  SYNCS.PHASECHK.TRANS64.TRYWAIT P3, [R13+URZ+0x384f8], R20 ;  /* 0x0384f8140d0075a7 */ /* 0x0002a6000806017f */
[----:B--2---:R-:W-:Y:S05]  /*16770*/  @!P3 NANOSLEEP.SYNCS 0x989680 ;  /* 0x009896800000b95d */ /* 0x004fea0003900000 */
[----:B------:R-:W2:Y:S02]  /*16780*/  @!P3 SYNCS.PHASECHK.TRANS64 P3, [R13+URZ+0x384f8], R20 ;  /* 0x0384f8140d00b5a7 */ /* 0x000ea4000806007f */
[----:B--2---:R-:W-:Y:S05]  /*16790*/  @!P3 BRA `(.L_x_135) ;  /* 0xfffffffc00ecb947 */ /* 0x004fea000383ffff */
[----:B------:R-:W-:Y:S05]  /*167a0*/  BRA `(.L_x_371) ;  /* 0xffffff8000287947 */ /* 0x000fea000383ffff */
.L_x_142:
[----:B-1----:R-:W-:-:S04]  /*167b0*/  IMAD.U32 R3, RZ, RZ, UR4 ;  /* 0x00000004ff037e24 */ /* 0x002fc8000f8e00ff */
[----:B------:R1:W2:Y:S03]  /*167c0*/  SYNCS.PHASECHK.TRANS64.TRYWAIT P0, [R3+URZ+0x38400], R0 ;  /* 0x03840000030075a7 */ /* 0x0002a6000800017f */
[----:B--2---:R-:W-:Y:S05]  /*167d0*/  @!P0 NANOSLEEP.SYNCS 0x989680 ;  /* 0x009896800000895d */ /* 0x004fea0003900000 */
[----:B------:R-:W2:Y:S02]  /*167e0*/  @!P0 SYNCS.PHASECHK.TRANS64 P0, [R3+URZ+0x38400], R0 ;  /* 0x03840000030085a7 */ /* 0x000ea4000800007f */
[----:B--2---:R-:W-:Y:S05]  /*167f0*/  @!P0 BRA `(.L_x_142) ;  /* 0xfffffffc00ec8947 */ /* 0x004fea000383ffff */
[----:B------:R-:W-:Y:S05]  /*16800*/  BRA `(.L_x_372) ;  /* 0xffffff8400b87947 */ /* 0x000fea000383ffff */
.L_x_160:
[----:B-1----:R-:W-:-:S04]  /*16810*/  MOV R3, UR35 ;  /* 0x0000002300037c02 */ /* 0x002fc80008000f00 */
[----:B------:R1:W2:Y:S03]  /*16820*/  SYNCS.PHASECHK.TRANS64.TRYWAIT P0, [R3+URZ+0x38528], R0 ;  /* 0x03852800030075a7 */ /* 0x0002a6000800017f */
[----:B--2---:R-:W-:Y:S05]  /*16830*/  @!P0 NANOSLEEP.SYNCS 0x989680 ;  /* 0x009896800000895d */ /* 0x004fea0003900000 */
[----:B------:R-:W2:Y:S02]  /*16840*/  @!P0 SYNCS.PHASECHK.TRANS64 P0, [R3+URZ+0x38528], R0 ;  /* 0x03852800030085a7 */ /* 0x000ea4000800007f */
[----:B--2---:R-:W-:Y:S05]  /*16850*/  @!P0 BRA `(.L_x_160) ;  /* 0xfffffffc00ec8947 */ /* 0x004fea000383ffff */
[----:B------:R-:W-:Y:S05]  /*16860*/  BRA `(.L_x_373) ;  /* 0xffffff9400207947 */ /* 0x000fea000383ffff */
.L_x_162:
[----:B-1----:R-:W-:-:S04]  /*16870*/  IMAD.U32 R3, RZ, RZ, UR8 ;  /* 0x00000008ff037e24 */ /* 0x002fc8000f8e00ff */
[----:B------:R1:W2:Y:S03]  /*16880*/  SYNCS.PHASECHK.TRANS64.TRYWAIT P0, [R3+URZ+0x38400], R0 ;  /* 0x03840000030075a7 */ /* 0x0002a6000800017f */
[----:B--2---:R-:W-:Y:S05]  /*16890*/  @!P0 NANOSLEEP.SYNCS 0x989680 ;  /* 0x009896800000895d */ /* 0x004fea0003900000 */
[----:B------:R-:W2:Y:S02]  /*168a0*/  @!P0 SYNCS.PHASECHK.TRANS64 P0, [R3+URZ+0x38400], R0 ;  /* 0x03840000030085a7 */ /* 0x000ea4000800007f */
[----:B--2---:R-:W-:Y:S05]  /*168b0*/  @!P0 BRA `(.L_x_162) ;  /* 0xfffffffc00ec8947 */ /* 0x004fea000383ffff */
[----:B------:R-:W-:Y:S05]  /*168c0*/  BRA `(.L_x_374) ;  /* 0xffffff9400407947 */ /* 0x000fea000383ffff */
.L_x_168:
[----:B-1----:R-:W-:-:S04]  /*168d0*/  MOV R3, UR35 ;  /* 0x0000002300037c02 */ /* 0x002fc80008000f00 */
[----:B------:R1:W3:Y:S03]  /*168e0*/  SYNCS.PHASECHK.TRANS64.TRYWAIT P1, [R3+URZ+0x38500], R0 ;  /* 0x03850000030075a7 */ /* 0x0002e6000802017f */
[----:B---3--:R-:W-:Y:S05]  /*168f0*/  @!P1 NANOSLEEP.SYNCS 0x989680 ;  /* 0x009896800000995d */ /* 0x008fea0003900000 */
[----:B------:R-:W3:Y:S02]  /*16900*/  @!P1 SYNCS.PHASECHK.TRANS64 P1, [R3+URZ+0x38500], R0 ;  /* 0x03850000030095a7 */ /* 0x000ee4000802007f */
[----:B---3--:R-:W-:Y:S05]  /*16910*/  @!P1 BRA `(.L_x_168) ;  /* 0xfffffffc00ec9947 */ /* 0x008fea000383ffff */
[----:B------:R-:W-:Y:S05]  /*16920*/  BRA `(.L_x_375) ;  /* 0xffffff9400f07947 */ /* 0x000fea000383ffff */
.L_x_174:
[----:B-1----:R-:W-:-:S04]  /*16930*/  IMAD.U32 R3, RZ, RZ, UR35 ;  /* 0x00000023ff037e24 */ /* 0x002fc8000f8e00ff */
[----:B------:R1:W4:Y:S03]  /*16940*/  SYNCS.PHASECHK.TRANS64.TRYWAIT P1, [R3+URZ+0x38508], R0 ;  /* 0x03850800030075a7 */ /* 0x000326000802017f */
[----:B----4-:R-:W-:Y:S05]  /*16950*/  @!P1 NANOSLEEP.SYNCS 0x989680 ;  /* 0x009896800000995d */ /* 0x010fea0003900000 */
[----:B------:R-:W4:Y:S02]  /*16960*/  @!P1 SYNCS.PHASECHK.TRANS64 P1, [R3+URZ+0x38508], R0 ;  /* 0x03850800030095a7 */ /* 0x000f24000802007f */
[----:B----4-:R-:W-:Y:S05]  /*16970*/  @!P1 BRA `(.L_x_174) ;  /* 0xfffffffc00ec9947 */ /* 0x010fea000383ffff */
[----:B------:R-:W-:Y:S05]  /*16980*/  BRA `(.L_x_376) ;  /* 0xffffff9800407947 */ /* 0x000fea000383ffff */
.L_x_180:
[----:B-1----:R-:W-:-:S04]  /*16990*/  MOV R3, UR35 ;  /* 0x0000002300037c02 */ /* 0x002fc80008000f00 */
[----:B------:R1:W1:Y:S03]  /*169a0*/  SYNCS.PHASECHK.TRANS64.TRYWAIT P1, [R3+URZ+0x38510], R0 ;  /* 0x03851000030075a7 */ /* 0x000266000802017f */
[----:B-1----:R-:W-:Y:S05]  /*169b0*/  @!P1 NANOSLEEP.SYNCS 0x989680 ;  /* 0x009896800000995d */ /* 0x002fea0003900000 */
[----:B------:R-:W1:Y:S02]  /*169c0*/  @!P1 SYNCS.PHASECHK.TRANS64 P1, [R3+URZ+0x38510], R0 ;  /* 0x03851000030095a7 */ /* 0x000e64000802007f */
[----:B-1----:R-:W-:Y:S05]  /*169d0*/  @!P1 BRA `(.L_x_180) ;  /* 0xfffffffc00ec9947 */ /* 0x002fea000383ffff */
[----:B------:R-:W-:Y:S05]  /*169e0*/  BRA `(.L_x_377) ;  /* 0xffffff98009c7947 */ /* 0x000fea000383ffff */
.L_x_186:
[----:B-1----:R-:W-:-:S04]  /*169f0*/  IMAD.U32 R3, RZ, RZ, UR35 ;  /* 0x00000023ff037e24 */ /* 0x002fc8000f8e00ff */
[----:B------:R1:W1:Y:S03]  /*16a00*/  SYNCS.PHASECHK.TRANS64.TRYWAIT P1, [R3+URZ+0x38518], R0 ;  /* 0x03851800030075a7 */ /* 0x000266000802017f */
[----:B-1----:R-:W-:Y:S05]  /*16a10*/  @!P1 NANOSLEEP.SYNCS 0x989680 ;  /* 0x009896800000995d */ /* 0x002fea0003900000 */
[----:B------:R-:W1:Y:S02]  /*16a20*/  @!P1 SYNCS.PHASECHK.TRANS64 P1, [R3+URZ+0x38518], R0 ;  /* 0x03851800030095a7 */ /* 0x000e64000802007f */
[----:B-1----:R-:W-:Y:S05]  /*16a30*/  @!P1 BRA `(.L_x_186) ;  /* 0xfffffffc00ec9947 */ /* 0x002fea000383ffff */
[----:B------:R-:W-:Y:S05]  /*16a40*/  BRA `(.L_x_378) ;  /* 0xffffff9800f07947 */ /* 0x000fea000383ffff */
.L_x_192:
[----:B-1----:R-:W-:-:S04]  /*16a50*/  MOV R3, UR35 ;  /* 0x0000002300037c02 */ /* 0x002fc80008000f00 */
[----:B------:R1:W3:Y:S03]  /*16a60*/  SYNCS.PHASECHK.TRANS64.TRYWAIT P1, [R3+URZ+0x38500], R2 ;  /* 0x03850002030075a7 */ /* 0x0002e6000802017f */
[----:B---3--:R-:W-:Y:S05]  /*16a70*/  @!P1 NANOSLEEP.SYNCS 0x989680 ;  /* 0x009896800000995d */ /* 0x008fea0003900000 */
[----:B------:R-:W3:Y:S02]  /*16a80*/  @!P1 SYNCS.PHASECHK.TRANS64 P1, [R3+URZ+0x38500], R2 ;  /* 0x03850002030095a7 */ /* 0x000ee4000802007f */
[----:B---3--:R-:W-:Y:S05]  /*16a90*/  @!P1 BRA `(.L_x_192) ;  /* 0xfffffffc00ec9947 */ /* 0x008fea000383ffff */
[----:B------:R-:W-:Y:S05]  /*16aa0*/  BRA `(.L_x_379) ;  /* 0xffffff9c004c7947 */ /* 0x000fea000383ffff */
.L_x_198:
[----:B-1-3--:R-:W-:-:S04]  /*16ab0*/  IMAD.U32 R3, RZ, RZ, UR35 ;  /* 0x00000023ff037e24 */ /* 0x00afc8000f8e00ff */
[----:B------:R1:W3:Y:S03]  /*16ac0*/  SYNCS.PHASECHK.TRANS64.TRYWAIT P1, [R3+URZ+0x38508], R2 ;  /* 0x03850802030075a7 */ /* 0x0002e6000802017f */
[----:B---3--:R-:W-:Y:S05]  /*16ad0*/  @!P1 NANOSLEEP.SYNCS 0x989680 ;  /* 0x009896800000995d */ /* 0x008fea0003900000 */
[----:B------:R-:W3:Y:S02]  /*16ae0*/  @!P1 SYNCS.PHASECHK.TRANS64 P1, [R3+URZ+0x38508], R2 ;  /* 0x03850802030095a7 */ /* 0x000ee4000802007f */
[----:B---3--:R-:W-:Y:S05]  /*16af0*/  @!P1 BRA `(.L_x_198) ;  /* 0xfffffffc00ec9947 */ /* 0x008fea000383ffff */
[----:B------:R-:W-:Y:S05]  /*16b00*/  BRA `(.L_x_380) ;  /* 0xffffff9c00947947 */ /* 0x000fea000383ffff */
.L_x_204:
[----:B-1-34-:R-:W-:-:S04]  /*16b10*/  MOV R3, UR35 ;  /* 0x0000002300037c02 */ /* 0x01afc80008000f00 */
[----:B------:R1:W3:Y:S03]  /*16b20*/  SYNCS.PHASECHK.TRANS64.TRYWAIT P1, [R3+URZ+0x38510], R2 ;  /* 0x03851002030075a7 */ /* 0x0002e6000802017f */
[----:B---3--:R-:W-:Y:S05]  /*16b30*/  @!P1 NANOSLEEP.SYNCS 0x989680 ;  /* 0x009896800000995d */ /* 0x008fea0003900000 */
[----:B------:R-:W3:Y:S02]  /*16b40*/  @!P1 SYNCS.PHASECHK.TRANS64 P1, [R3+URZ+0x38510], R2 ;  /* 0x03851002030095a7 */ /* 0x000ee4000802007f */
[----:B---3--:R-:W-:Y:S05]  /*16b50*/  @!P1 BRA `(.L_x_204) ;  /* 0xfffffffc00ec9947 */ /* 0x008fea000383ffff */
[----:B------:R-:W-:Y:S05]  /*16b60*/  BRA `(.L_x_381) ;  /* 0xffffff9c00e47947 */ /* 0x000fea000383ffff */
.L_x_210:
[----:B-1-34-:R-:W-:-:S04]  /*16b70*/  IMAD.U32 R3, RZ, RZ, UR35 ;  /* 0x00000023ff037e24 */ /* 0x01afc8000f8e00ff */
[----:B------:R1:W3:Y:S03]  /*16b80*/  SYNCS.PHASECHK.TRANS64.TRYWAIT P1, [R3+URZ+0x38518], R2 ;  /* 0x03851802030075a7 */ /* 0x0002e6000802017f */
[----:B---3--:R-:W-:Y:S05]  /*16b90*/  @!P1 NANOSLEEP.SYNCS 0x989680 ;  /* 0x009896800000995d */ /* 0x008fea0003900000 */
[----:B------:R-:W3:Y:S02]  /*16ba0*/  @!P1 SYNCS.PHASECHK.TRANS64 P1, [R3+URZ+0x38518], R2 ;  /* 0x03851802030095a7 */ /* 0x000ee4000802007f */
[----:B---3--:R-:W-:Y:S05]  /*16bb0*/  @!P1 BRA `(.L_x_210) ;  /* 0xfffffffc00ec9947 */ /* 0x008fea000383ffff */
[----:B------:R-:W-:Y:S05]  /*16bc0*/  BRA `(.L_x_382) ;  /* 0xffffffa0002c7947 */ /* 0x000fea000383ffff */
.L_x_216:
[----:B-1-34-:R-:W-:-:S04]  /*16bd0*/  MOV R3, UR35 ;  /* 0x0000002300037c02 */ /* 0x01afc80008000f00 */
[----:B------:R1:W3:Y:S03]  /*16be0*/  SYNCS.PHASECHK.TRANS64.TRYWAIT P1, [R3+URZ+0x38500], R0 ;  /* 0x03850000030075a7 */ /* 0x0002e6000802017f */
[----:B---3--:R-:W-:Y:S05]  /*16bf0*/  @!P1 NANOSLEEP.SYNCS 0x989680 ;  /* 0x009896800000995d */ /* 0x008fea0003900000 */
[----:B------:R-:W3:Y:S02]  /*16c00*/  @!P1 SYNCS.PHASECHK.TRANS64 P1, [R3+URZ+0x38500], R0 ;  /* 0x03850000030095a7 */ /* 0x000ee4000802007f */
[----:B---3--:R-:W-:Y:S05]  /*16c10*/  @!P1 BRA `(.L_x_216) ;  /* 0xfffffffc00ec9947 */ /* 0x008fea000383ffff */
[----:B------:R-:W-:Y:S05]  /*16c20*/  BRA `(.L_x_383) ;  /* 0xffffffa0007c7947 */ /* 0x000fea000383ffff */
.L_x_222:
[----:B-1-34-:R-:W-:-:S04]  /*16c30*/  IMAD.U32 R3, RZ, RZ, UR35 ;  /* 0x00000023ff037e24 */ /* 0x01afc8000f8e00ff */
[----:B------:R1:W3:Y:S03]  /*16c40*/  SYNCS.PHASECHK.TRANS64.TRYWAIT P1, [R3+URZ+0x38508], R0 ;  /* 0x03850800030075a7 */ /* 0x0002e6000802017f */
[----:B---3--:R-:W-:Y:S05]  /*16c50*/  @!P1 NANOSLEEP.SYNCS 0x989680 ;  /* 0x009896800000995d */ /* 0x008fea0003900000 */
[----:B------:R-:W3:Y:S02]  /*16c60*/  @!P1 SYNCS.PHASECHK.TRANS64 P1, [R3+URZ+0x38508], R0 ;  /* 0x03850800030095a7 */ /* 0x000ee4000802007f */
[----:B---3--:R-:W-:Y:S05]  /*16c70*/  @!P1 BRA `(.L_x_222) ;  /* 0xfffffffc00ec9947 */ /* 0x008fea000383ffff */
[----:B------:R-:W-:Y:S05]  /*16c80*/  BRA `(.L_x_384) ;  /* 0xffffffa000c47947 */ /* 0x000fea000383ffff */
.L_x_228:
[----:B-1-34-:R-:W-:-:S04]  /*16c90*/  MOV R3, UR35 ;  /* 0x0000002300037c02 */ /* 0x01afc80008000f00 */
[----:B------:R1:W3:Y:S03]  /*16ca0*/  SYNCS.PHASECHK.TRANS64.TRYWAIT P1, [R3+URZ+0x38510], R0 ;  /* 0x03851000030075a7 */ /* 0x0002e6000802017f */
[----:B---3--:R-:W-:Y:S05]  /*16cb0*/  @!P1 NANOSLEEP.SYNCS 0x989680 ;  /* 0x009896800000995d */ /* 0x008fea0003900000 */
[----:B------:R-:W3:Y:S02]  /*16cc0*/  @!P1 SYNCS.PHASECHK.TRANS64 P1, [R3+URZ+0x38510], R0 ;  /* 0x03851000030095a7 */ /* 0x000ee4000802007f */
[----:B---3--:R-:W-:Y:S05]  /*16cd0*/  @!P1 BRA `(.L_x_228) ;  /* 0xfffffffc00ec9947 */ /* 0x008fea000383ffff */
[----:B------:R-:W-:Y:S05]  /*16ce0*/  BRA `(.L_x_385) ;  /* 0xffffffa400147947 */ /* 0x000fea000383ffff */
.L_x_234:
[----:B-1-34-:R-:W-:-:S04]  /*16cf0*/  IMAD.U32 R3, RZ, RZ, UR35 ;  /* 0x00000023ff037e24 */ /* 0x01afc8000f8e00ff */
[----:B------:R1:W3:Y:S03]  /*16d00*/  SYNCS.PHASECHK.TRANS64.TRYWAIT P1, [R3+URZ+0x38518], R0 ;  /* 0x03851800030075a7 */ /* 0x0002e6000802017f */
[----:B---3--:R-:W-:Y:S05]  /*16d10*/  @!P1 NANOSLEEP.SYNCS 0x989680 ;  /* 0x009896800000995d */ /* 0x008fea0003900000 */
[----:B------:R-:W3:Y:S02]  /*16d20*/  @!P1 SYNCS.PHASECHK.TRANS64 P1, [R3+URZ+0x38518], R0 ;  /* 0x03851800030095a7 */ /* 0x000ee4000802007f */
[----:B---3--:R-:W-:Y:S05]  /*16d30*/  @!P1 BRA `(.L_x_234) ;  /* 0xfffffffc00ec9947 */ /* 0x008fea000383ffff */
[----:B------:R-:W-:Y:S05]  /*16d40*/  BRA `(.L_x_386) ;  /* 0xffffffa4005c7947 */ /* 0x000fea000383ffff */
.L_x_240:
[----:B-1-34-:R-:W-:-:S04]  /*16d50*/  MOV R3, UR35 ;  /* 0x0000002300037c02 */ /* 0x01afc80008000f00 */
[----:B------:R1:W3:Y:S03]  /*16d60*/  SYNCS.PHASECHK.TRANS64.TRYWAIT P1, [R3+URZ+0x38500], R2 ;  /* 0x03850002030075a7 */ /* 0x0002e6000802017f */
[----:B---3--:R-:W-:Y:S05]  /*16d70*/  @!P1 NANOSLEEP.SYNCS 0x989680 ;  /* 0x009896800000995d */ /* 0x008fea0003900000 */
[----:B------:R-:W3:Y:S02]  /*16d80*/  @!P1 SYNCS.PHASECHK.TRANS64 P1, [R3+URZ+0x38500], R2 ;  /* 0x03850002030095a7 */ /* 0x000ee4000802007f */
[----:B---3--:R-:W-:Y:S05]  /*16d90*/  @!P1 BRA `(.L_x_240) ;  /* 0xfffffffc00ec9947 */ /* 0x008fea000383ffff */
[----:B------:R-:W-:Y:S05]  /*16da0*/  BRA `(.L_x_387) ;  /* 0xffffffa400ac7947 */ /* 0x000fea000383ffff */
.L_x_246:
[----:B-1-34-:R-:W-:-:S04]  /*16db0*/  IMAD.U32 R3, RZ, RZ, UR35 ;  /* 0x00000023ff037e24 */ /* 0x01afc8000f8e00ff */
[----:B------:R1:W3:Y:S03]  /*16dc0*/  SYNCS.PHASECHK.TRANS64.TRYWAIT P1, [R3+URZ+0x38508], R2 ;  /* 0x03850802030075a7 */ /* 0x0002e6000802017f */
[----:B---3--:R-:W-:Y:S05]  /*16dd0*/  @!P1 NANOSLEEP.SYNCS 0x989680 ;  /* 0x009896800000995d */ /* 0x008fea0003900000 */
[----:B------:R-:W3:Y:S02]  /*16de0*/  @!P1 SYNCS.PHASECHK.TRANS64 P1, [R3+URZ+0x38508], R2 ;  /* 0x03850802030095a7 */ /* 0x000ee4000802007f */
[----:B---3--:R-:W-:Y:S05]  /*16df0*/  @!P1 BRA `(.L_x_246) ;  /* 0xfffffffc00ec9947 */ /* 0x008fea000383ffff */
[----:B------:R-:W-:Y:S05]  /*16e00*/  BRA `(.L_x_388) ;  /* 0xffffffa400f47947 */ /* 0x000fea000383ffff */
.L_x_252:
[----:B-1-34-:R-:W-:-:S04]  /*16e10*/  MOV R3, UR35 ;  /* 0x0000002300037c02 */ /* 0x01afc80008000f00 */
[----:B------:R1:W3:Y:S03]  /*16e20*/  SYNCS.PHASECHK.TRANS64.TRYWAIT P1, [R3+URZ+0x38510], R2 ;  /* 0x03851002030075a7 */ /* 0x0002e6000802017f */
[----:B---3--:R-:W-:Y:S05]  /*16e30*/  @!P1 NANOSLEEP.SYNCS 0x989680 ;  /* 0x009896800000995d */ /* 0x008fea0003900000 */
[----:B------:R-:W3:Y:S02]  /*16e40*/  @!P1 SYNCS.PHASECHK.TRANS64 P1, [R3+URZ+0x38510], R2 ;  /* 0x03851002030095a7 */ /* 0x000ee4000802007f */
[----:B---3--:R-:W-:Y:S05]  /*16e50*/  @!P1 BRA `(.L_x_252) ;  /* 0xfffffffc00ec9947 */ /* 0x008fea000383ffff */
[----:B------:R-:W-:Y:S05]  /*16e60*/  BRA `(.L_x_389) ;  /* 0xffffffa800407947 */ /* 0x000fea000383ffff */
.L_x_258:
[----:B-1-34-:R-:W-:-:S04]  /*16e70*/  IMAD.U32 R3, RZ, RZ, UR35 ;  /* 0x00000023ff037e24 */ /* 0x01afc8000f8e00ff */
[----:B------:R1:W3:Y:S03]  /*16e80*/  SYNCS.PHASECHK.TRANS64.TRYWAIT P1, [R3+URZ+0x38518], R2 ;  /* 0x03851802030075a7 */ /* 0x0002e6000802017f */
[----:B---3--:R-:W-:Y:S05]  /*16e90*/  @!P1 NANOSLEEP.SYNCS 0x989680 ;  /* 0x009896800000995d */ /* 0x008fea0003900000 */
[----:B------:R-:W3:Y:S02]  /*16ea0*/  @!P1 SYNCS.PHASECHK.TRANS64 P1, [R3+URZ+0x38518], R2 ;  /* 0x03851802030095a7 */ /* 0x000ee4000802007f */
[----:B---3--:R-:W-:Y:S05]  /*16eb0*/  @!P1 BRA `(.L_x_258) ;  /* 0xfffffffc00ec9947 */ /* 0x008fea000383ffff */
[----:B------:R-:W-:Y:S05]  /*16ec0*/  BRA `(.L_x_390) ;  /* 0xffffffa800847947 */ /* 0x000fea000383ffff */
.L_x_273:
[----:B-1-34-:R-:W-:-:S04]  /*16ed0*/  MOV R3, UR35 ;  /* 0x0000002300037c02 */ /* 0x01afc80008000f00 */
[----:B------:R1:W2:Y:S03]  /*16ee0*/  SYNCS.PHASECHK.TRANS64.TRYWAIT P0, [R3+URZ+0x38500], R0 ;  /* 0x03850000030075a7 */ /* 0x0002a6000800017f */
[----:B--2---:R-:W-:Y:S05]  /*16ef0*/  @!P0 NANOSLEEP.SYNCS 0x989680 ;  /* 0x009896800000895d */ /* 0x004fea0003900000 */
[----:B------:R-:W2:Y:S02]  /*16f00*/  @!P0 SYNCS.PHASECHK.TRANS64 P0, [R3+URZ+0x38500], R0 ;  /* 0x03850000030085a7 */ /* 0x000ea4000800007f */
[----:B--2---:R-:W-:Y:S05]  /*16f10*/  @!P0 BRA `(.L_x_273) ;  /* 0xfffffffc00ec8947 */ /* 0x004fea000383ffff */
[----:B------:R-:W-:Y:S05]  /*16f20*/  BRA `(.L_x_391) ;  /* 0xffffffb0001c7947 */ /* 0x000fea000383ffff */
.L_x_275:
[----:B-1-34-:R-:W-:-:S04]  /*16f30*/  IMAD.U32 R3, RZ, RZ, UR35 ;  /* 0x00000023ff037e24 */ /* 0x01afc8000f8e00ff */
[----:B------:R1:W2:Y:S03]  /*16f40*/  SYNCS.PHASECHK.TRANS64.TRYWAIT P0, [R3+URZ+0x38508], R0 ;  /* 0x03850800030075a7 */ /* 0x0002a6000800017f */
[----:B--2---:R-:W-:Y:S05]  /*16f50*/  @!P0 NANOSLEEP.SYNCS 0x989680 ;  /* 0x009896800000895d */ /* 0x004fea0003900000 */
[----:B------:R-:W2:Y:S02]  /*16f60*/  @!P0 SYNCS.PHASECHK.TRANS64 P0, [R3+URZ+0x38508], R0 ;  /* 0x03850800030085a7 */ /* 0x000ea4000800007f */
[----:B--2---:R-:W-:Y:S05]  /*16f70*/  @!P0 BRA `(.L_x_275) ;  /* 0xfffffffc00ec8947 */ /* 0x004fea000383ffff */
[----:B------:R-:W-:Y:S05]  /*16f80*/  BRA `(.L_x_392) ;  /* 0xffffffb000147947 */ /* 0x000fea000383ffff */
.L_x_277:
[----:B-1-34-:R-:W-:-:S04]  /*16f90*/  MOV R3, UR35 ;  /* 0x0000002300037c02 */ /* 0x01afc80008000f00 */
[----:B------:R1:W2:Y:S03]  /*16fa0*/  SYNCS.PHASECHK.TRANS64.TRYWAIT P0, [R3+URZ+0x38510], R0 ;  /* 0x03851000030075a7 */ /* 0x0002a6000800017f */
[----:B--2---:R-:W-:Y:S05]  /*16fb0*/  @!P0 NANOSLEEP.SYNCS 0x989680 ;  /* 0x009896800000895d */ /* 0x004fea0003900000 */
[----:B------:R-:W2:Y:S02]  /*16fc0*/  @!P0 SYNCS.PHASECHK.TRANS64 P0, [R3+URZ+0x38510], R0 ;  /* 0x03851000030085a7 */ /* 0x000ea4000800007f */
[----:B--2---:R-:W-:Y:S05]  /*16fd0*/  @!P0 BRA `(.L_x_277) ;  /* 0xfffffffc00ec8947 */ /* 0x004fea000383ffff */
[----:B------:R-:W-:Y:S05]  /*16fe0*/  BRA `(.L_x_393) ;  /* 0xffffffb0000c7947 */ /* 0x000fea000383ffff */
.L_x_289:
[----:B------:R-:W-:Y:S01]  /*16ff0*/  BSSY B1, `(.L_x_394) ;  /* 0x0000006000017945 */ /* 0x000fe20003800000 */
[----:B------:R-:W-:-:S07]  /*17000*/  IMAD.MOV.U32 R15, RZ, RZ, -0x1 ;  /* 0xffffffffff0f7424 */ /* 0x000fce00078e00ff */
[----:B-----5:R-:W-:Y:S05]  /*17010*/  WARPSYNC.COLLECTIVE R15, `(.L_x_395) ;  /* 0x000000000f0c7348 */ /* 0x020fea0003c00000 */
[----:B-----5:R-:W-:Y:S02]  /*17020*/  ELECT P6, UR62, PT ;  /* 0x00000000003e782f */ /* 0x020fe400038c0000 */
[----:B------:R-:W-:Y:S01]  /*17030*/  MOV R14, UR62 ;  /* 0x0000003e000e7c02 */ /* 0x000fe20008000f00 */
[----:B------:R-:W-:Y:S10]  /*17040*/  ENDCOLLECTIVE ;  /* 0x000000000000791b */ /* 0x000ff40003800000 */
.L_x_395:
[----:B------:R-:W-:Y:S05]  /*17050*/  BSYNC B1 ;  /* 0x0000000000017941 */ /* 0x000fea0003800000 */
.L_x_394:
[----:B------:R-:W-:Y:S05]  /*17060*/  BRA `(.L_x_396) ;  /* 0xffffffbc00207947 */ /* 0x000fea000383ffff */
.L_x_292:
[----:B--2---:R2:W3:Y:S02]  /*17070*/  SYNCS.PHASECHK.TRANS64.TRYWAIT P0, [R12+URZ+0x384b0], R5 ;  /* 0x0384b0050c0075a7 */ /* 0x0044e4000800017f */
[----:B---3--:R-:W-:Y:S05]  /*17080*/  @!P0 NANOSLEEP.SYNCS 0x989680 ;  /* 0x009896800000895d */ /* 0x008fea0003900000 */
[----:B------:R-:W3:Y:S02]  /*17090*/  @!P0 SYNCS.PHASECHK.TRANS64 P0, [R12+URZ+0x384b0], R5 ;  /* 0x0384b0050c0085a7 */ /* 0x000ee4000800007f */
[----:B---3--:R-:W-:Y:S05]  /*170a0*/  @!P0 BRA `(.L_x_292) ;  /* 0xfffffffc00f08947 */ /* 0x008fea000383ffff */
[----:B------:R-:W-:Y:S05]  /*170b0*/  BRA `(.L_x_397) ;  /* 0xffffffbc00487947 */ /* 0x000fea000383ffff */
.L_x_298:
[----:B-1----:R1:W2:Y:S02]  /*170c0*/  SYNCS.PHASECHK.TRANS64.TRYWAIT P0, [R3+URZ+0x38400], R2 ;  /* 0x03840002030075a7 */ /* 0x0022a4000800017f */
[----:B--2---:R-:W-:Y:S05]  /*170d0*/  @!P0 NANOSLEEP.SYNCS 0x989680 ;  /* 0x009896800000895d */ /* 0x004fea0003900000 */
[----:B------:R-:W2:Y:S02]  /*170e0*/  @!P0 SYNCS.PHASECHK.TRANS64 P0, [R3+URZ+0x38400], R2 ;  /* 0x03840002030085a7 */ /* 0x000ea4000800007f */
[----:B--2---:R-:W-:Y:S05]  /*170f0*/  @!P0 BRA `(.L_x_298) ;  /* 0xfffffffc00f08947 */ /* 0x004fea000383ffff */
[----:B------:R-:W-:Y:S05]  /*17100*/  BRA `(.L_x_398) ;  /* 0xffffffc0000c7947 */ /* 0x000fea000383ffff */
.L_x_301:
[----:B------:R-:W-:Y:S01]  /*17110*/  BSSY B1, `(.L_x_399) ;  /* 0x0000006000017945 */ /* 0x000fe20003800000 */
[----:B------:R-:W-:-:S07]  /*17120*/  MOV R15, 0xffffffff ;  /* 0xffffffff000f7802 */ /* 0x000fce0000000f00 */
[----:B-1---5:R-:W-:Y:S05]  /*17130*/  WARPSYNC.COLLECTIVE R15, `(.L_x_400) ;  /* 0x000000000f0c7348 */ /* 0x022fea0003c00000 */
[----:B------:R-:W-:Y:S02]  /*17140*/  ELECT P6, UR62, PT ;  /* 0x00000000003e782f */ /* 0x000fe400038c0000 */
[----:B------:R-:W-:Y:S01]  /*17150*/  MOV R14, UR62 ;  /* 0x0000003e000e7c02 */ /* 0x000fe20008000f00 */
[----:B-1---5:R-:W-:Y:S10]  /*17160*/  ENDCOLLECTIVE ;  /* 0x000000000000791b */ /* 0x022ff40003800000 */
.L_x_400:
[----:B------:R-:W-:Y:S05]  /*17170*/  BSYNC B1 ;  /* 0x0000000000017941 */ /* 0x000fea0003800000 */
.L_x_399:
[----:B------:R-:W-:Y:S05]  /*17180*/  BRA `(.L_x_401) ;  /* 0xffffffc000547947 */ /* 0x000fea000383ffff */
.L_x_304:
[----:B------:R-:W-:Y:S01]  /*17190*/  BSSY B1, `(.L_x_402) ;  /* 0x0000005000017945 */ /* 0x000fe20003800000 */
[----:B--2---:R-:W-:-:S07]  /*171a0*/  IMAD.MOV.U32 R15, RZ, RZ, -0x1 ;  /* 0xffffffffff0f7424 */ /* 0x004fce00078e00ff */
[----:B-1---5:R-:W-:Y:S05]  /*171b0*/  WARPSYNC.COLLECTIVE R15, `(.L_x_403) ;  /* 0x000000000f087348 */ /* 0x022fea0003c00000 */
[----:B------:R-:W-:Y:S01]  /*171c0*/  NOP ;  /* 0x0000000000007918 */ /* 0x000fe20000000000 */
[----:B-1---5:R-:W-:Y:S01]  /*171d0*/  ENDCOLLECTIVE ;  /* 0x000000000000791b */ /* 0x022fe20003800000 */
.L_x_403:
[----:B------:R-:W-:Y:S05]  /*171e0*/  BSYNC B1 ;  /* 0x0000000000017941 */ /* 0x000fea0003800000 */
.L_x_402:
[----:B------:R-:W-:-:S07]  /*171f0*/  MOV R15, 0xffffffff ;  /* 0xffffffff000f7802 */ /* 0x000fce0000000f00 */
[----:B------:R-:W-:Y:S05]  /*17200*/  WARPSYNC.COLLECTIVE R15, `(.L_x_404) ;  /* 0x000000000f0c7348 */ /* 0x000fea0003c00000 */
[----:B------:R-:W-:Y:S02]  /*17210*/  ELECT P6, UR62, PT ;  /* 0x00000000003e782f */ /* 0x000fe400038c0000 */
[----:B------:R-:W-:Y:S01]  /*17220*/  MOV R14, UR62 ;  /* 0x0000003e000e7c02 */ /* 0x000fe20008000f00 */
[----:B------:R-:W-:Y:S10]  /*17230*/  ENDCOLLECTIVE ;  /* 0x000000000000791b */ /* 0x000ff40003800000 */
.L_x_404:
[----:B------:R-:W-:Y:S05]  /*17240*/  BRA `(.L_x_405) ;  /* 0xffffffc4005c7947 */ /* 0x000fea000383ffff */
.L_x_307:
[----:B------:R-:W-:Y:S01]  /*17250*/  BSSY B0, `(.L_x_406) ;  /* 0x0000006000007945 */ /* 0x000fe20003800000 */
[----:B------:R-:W-:-:S07]  /*17260*/  IMAD.MOV.U32 R15, RZ, RZ, -0x1 ;  /* 0xffffffffff0f7424 */ /* 0x000fce00078e00ff */
[----:B-----5:R-:W-:Y:S05]  /*17270*/  WARPSYNC.COLLECTIVE R15, `(.L_x_407) ;  /* 0x000000000f0c7348 */ /* 0x020fea0003c00000 */
[----:B-----5:R-:W-:Y:S02]  /*17280*/  ELECT P6, UR62, PT ;  /* 0x00000000003e782f */ /* 0x020fe400038c0000 */
[----:B------:R-:W-:Y:S01]  /*17290*/  MOV R14, UR62 ;  /* 0x0000003e000e7c02 */ /* 0x000fe20008000f00 */
[----:B------:R-:W-:Y:S10]  /*172a0*/  ENDCOLLECTIVE ;  /* 0x000000000000791b */ /* 0x000ff40003800000 */
.L_x_407:
[----:B------:R-:W-:Y:S05]  /*172b0*/  BSYNC B0 ;  /* 0x0000000000007941 */ /* 0x000fea0003800000 */
.L_x_406:
[----:B------:R-:W-:Y:S05]  /*172c0*/  BRA `(.L_x_408) ;  /* 0xffffffc400ac7947 */ /* 0x000fea000383ffff */
.L_x_311:
[----:B-1----:R1:W2:Y:S02]  /*172d0*/  SYNCS.PHASECHK.TRANS64.TRYWAIT P0, [R7+URZ], R4 ;  /* 0x00000004070075a7 */ /* 0x0022a4000800017f */
[----:B--2---:R-:W-:Y:S05]  /*172e0*/  @!P0 NANOSLEEP.SYNCS 0x989680 ;  /* 0x009896800000895d */ /* 0x004fea0003900000 */
[----:B------:R-:W2:Y:S02]  /*172f0*/  @!P0 SYNCS.PHASECHK.TRANS64 P0, [R7+URZ], R4 ;  /* 0x00000004070085a7 */ /* 0x000ea4000800007f */
[----:B--2---:R-:W-:Y:S05]  /*17300*/  @!P0 BRA `(.L_x_311) ;  /* 0xfffffffc00f08947 */ /* 0x004fea000383ffff */
[----:B------:R-:W-:Y:S05]  /*17310*/  BRA `(.L_x_409) ;  /* 0xffffffc400e87947 */ /* 0x000fea000383ffff */
.L_x_312:
[----:B-1----:R1:W2:Y:S02]  /*17320*/  SYNCS.PHASECHK.TRANS64.TRYWAIT P0, [R8+URZ], R5 ;  /* 0x00000005080075a7 */ /* 0x0022a4000800017f */
[----:B--2---:R-:W-:Y:S05]  /*17330*/  @!P0 NANOSLEEP.SYNCS 0x989680 ;  /* 0x009896800000895d */ /* 0x004fea0003900000 */
[----:B------:R-:W2:Y:S02]  /*17340*/  @!P0 SYNCS.PHASECHK.TRANS64 P0, [R8+URZ], R5 ;  /* 0x00000005080085a7 */ /* 0x000ea4000800007f */
[----:B--2---:R-:W-:Y:S05]  /*17350*/  @!P0 BRA `(.L_x_312) ;  /* 0xfffffffc00f08947 */ /* 0x004fea000383ffff */
[----:B------:R-:W-:Y:S05]  /*17360*/  BRA `(.L_x_410) ;  /* 0xffffffc400f87947 */ /* 0x000fea000383ffff */
.L_x_313:
[----:B-1----:R1:W2:Y:S02]  /*17370*/  SYNCS.PHASECHK.TRANS64.TRYWAIT P0, [R9+URZ], R4 ;  /* 0x00000004090075a7 */ /* 0x0022a4000800017f */
[----:B--2---:R-:W-:Y:S05]  /*17380*/  @!P0 NANOSLEEP.SYNCS 0x989680 ;  /* 0x009896800000895d */ /* 0x004fea0003900000 */
[----:B------:R-:W2:Y:S02]  /*17390*/  @!P0 SYNCS.PHASECHK.TRANS64 P0, [R9+URZ], R4 ;  /* 0x00000004090085a7 */ /* 0x000ea4000800007f */
[----:B--2---:R-:W-:Y:S05]  /*173a0*/  @!P0 BRA `(.L_x_313) ;  /* 0xfffffffc00f08947 */ /* 0x004fea000383ffff */
[----:B------:R-:W-:Y:S05]  /*173b0*/  BRA `(.L_x_411) ;  /* 0xffffffc800087947 */ /* 0x000fea000383ffff */
.L_x_314:
[----:B-1----:R1:W2:Y:S02]  /*173c0*/  SYNCS.PHASECHK.TRANS64.TRYWAIT P0, [R8+URZ], R5 ;  /* 0x00000005080075a7 */ /* 0x0022a4000800017f */
[----:B--2---:R-:W-:Y:S05]  /*173d0*/  @!P0 NANOSLEEP.SYNCS 0x989680 ;  /* 0x009896800000895d */ /* 0x004fea0003900000 */
[----:B------:R-:W2:Y:S02]  /*173e0*/  @!P0 SYNCS.PHASECHK.TRANS64 P0, [R8+URZ], R5 ;  /* 0x00000005080085a7 */ /* 0x000ea4000800007f */
[----:B--2---:R-:W-:Y:S05]  /*173f0*/  @!P0 BRA `(.L_x_314) ;  /* 0xfffffffc00f08947 */ /* 0x004fea000383ffff */
[----:B------:R-:W-:Y:S05]  /*17400*/  BRA `(.L_x_412) ;  /* 0xffffffc800187947 */ /* 0x000fea000383ffff */
.L_x_315:
[----:B--2---:R2:W3:Y:S02]  /*17410*/  SYNCS.PHASECHK.TRANS64.TRYWAIT P0, [R11+URZ], R6 ;  /* 0x000000060b0075a7 */ /* 0x0044e4000800017f */
[----:B---3--:R-:W-:Y:S05]  /*17420*/  @!P0 NANOSLEEP.SYNCS 0x989680 ;  /* 0x009896800000895d */ /* 0x008fea0003900000 */
[----:B------:R-:W3:Y:S02]  /*17430*/  @!P0 SYNCS.PHASECHK.TRANS64 P0, [R11+URZ], R6 ;  /* 0x000000060b0085a7 */ /* 0x000ee4000800007f */
[----:B---3--:R-:W-:Y:S05]  /*17440*/  @!P0 BRA `(.L_x_315) ;  /* 0xfffffffc00f08947 */ /* 0x008fea000383ffff */
[----:B------:R-:W-:Y:S05]  /*17450*/  BRA `(.L_x_413) ;  /* 0xffffffc800207947 */ /* 0x000fea000383ffff */
.L_x_333:
[----:B-1----:R1:W3:Y:S02]  /*17460*/  SYNCS.PHASECHK.TRANS64.TRYWAIT P2, [R12+URZ+0x38440], R3 ;  /* 0x038440030c0075a7 */ /* 0x0022e4000804017f */
[----:B---3--:R-:W-:Y:S05]  /*17470*/  @!P2 NANOSLEEP.SYNCS 0x989680 ;  /* 0x009896800000a95d */ /* 0x008fea0003900000 */
[----:B------:R-:W3:Y:S02]  /*17480*/  @!P2 SYNCS.PHASECHK.TRANS64 P2, [R12+URZ+0x38440], R3 ;  /* 0x038440030c00a5a7 */ /* 0x000ee4000804007f */
[----:B---3--:R-:W-:Y:S05]  /*17490*/  @!P2 BRA `(.L_x_333) ;  /* 0xfffffffc00f0a947 */ /* 0x008fea000383ffff */
[----:B------:R-:W-:Y:S05]  /*174a0*/  BRA `(.L_x_414) ;  /* 0xffffffe4003c7947 */ /* 0x000fea000383ffff */
.L_x_339:
[----:B-1----:R1:W2:Y:S02]  /*174b0*/  SYNCS.PHASECHK.TRANS64.TRYWAIT P0, [R3+URZ+0x38440], R0 ;  /* 0x03844000030075a7 */ /* 0x0022a4000800017f */
[----:B--2---:R-:W-:Y:S05]  /*174c0*/  @!P0 NANOSLEEP.SYNCS 0x989680 ;  /* 0x009896800000895d */ /* 0x004fea0003900000 */
[----:B------:R-:W2:Y:S02]  /*174d0*/  @!P0 SYNCS.PHASECHK.TRANS64 P0, [R3+URZ+0x38440], R0 ;  /* 0x03844000030085a7 */ /* 0x000ea4000800007f */
[----:B--2---:R-:W-:Y:S05]  /*174e0*/  @!P0 BRA `(.L_x_339) ;  /* 0xfffffffc00f08947 */ /* 0x004fea000383ffff */
[----:B------:R-:W-:Y:S05]  /*174f0*/  BRA `(.L_x_415) ;  /* 0xffffffe400a47947 */ /* 0x000fea000383ffff */
.L_x_341:
[----:B-1----:R1:W2:Y:S02]  /*17500*/  SYNCS.PHASECHK.TRANS64.TRYWAIT P0, [R3+URZ+0x38440], R0 ;  /* 0x03844000030075a7 */ /* 0x0022a4000800017f */
[----:B--2---:R-:W-:Y:S05]  /*17510*/  @!P0 NANOSLEEP.SYNCS 0x989680 ;  /* 0x009896800000895d */ /* 0x004fea0003900000 */
[----:B------:R-:W2:Y:S02]  /*17520*/  @!P0 SYNCS.PHASECHK.TRANS64 P0, [R3+URZ+0x38440], R0 ;  /* 0x03844000030085a7 */ /* 0x000ea4000800007f */
[----:B--2---:R-:W-:Y:S05]  /*17530*/  @!P0 BRA `(.L_x_341) ;  /* 0xfffffffc00f08947 */ /* 0x004fea000383ffff */
[----:B------:R-:W-:Y:S05]  /*17540*/  BRA `(.L_x_416) ;  /* 0xffffffe400bc7947 */ /* 0x000fea000383ffff */
.L_x_343:
[----:B-1----:R1:W2:Y:S02]  /*17550*/  SYNCS.PHASECHK.TRANS64.TRYWAIT P0, [R3+URZ+0x38440], R0 ;  /* 0x03844000030075a7 */ /* 0x0022a4000800017f */
[----:B--2---:R-:W-:Y:S05]  /*17560*/  @!P0 NANOSLEEP.SYNCS 0x989680 ;  /* 0x009896800000895d */ /* 0x004fea0003900000 */
[----:B------:R-:W2:Y:S02]  /*17570*/  @!P0 SYNCS.PHASECHK.TRANS64 P0, [R3+URZ+0x38440], R0 ;  /* 0x03844000030085a7 */ /* 0x000ea4000800007f */
[----:B--2---:R-:W-:Y:S05]  /*17580*/  @!P0 BRA `(.L_x_343) ;  /* 0xfffffffc00f08947 */ /* 0x004fea000383ffff */
[----:B------:R-:W-:Y:S05]  /*17590*/  BRA `(.L_x_417) ;  /* 0xffffffe400d47947 */ /* 0x000fea000383ffff */
.L_x_345:
[----:B-1----:R1:W2:Y:S02]  /*175a0*/  SYNCS.PHASECHK.TRANS64.TRYWAIT P0, [R3+URZ+0x38440], R0 ;  /* 0x03844000030075a7 */ /* 0x0022a4000800017f */
[----:B--2---:R-:W-:Y:S05]  /*175b0*/  @!P0 NANOSLEEP.SYNCS 0x989680 ;  /* 0x009896800000895d */ /* 0x004fea0003900000 */
[----:B------:R-:W2:Y:S02]  /*175c0*/  @!P0 SYNCS.PHASECHK.TRANS64 P0, [R3+URZ+0x38440], R0 ;  /* 0x03844000030085a7 */ /* 0x000ea4000800007f */
[----:B--2---:R-:W-:Y:S05]  /*175d0*/  @!P0 BRA `(.L_x_345) ;  /* 0xfffffffc00f08947 */ /* 0x004fea000383ffff */
[----:B------:R-:W-:Y:S05]  /*175e0*/  BRA `(.L_x_418) ;  /* 0xffffffe400ec7947 */ /* 0x000fea000383ffff */
.L_x_347:
[----:B-1----:R1:W2:Y:S02]  /*175f0*/  SYNCS.PHASECHK.TRANS64.TRYWAIT P0, [R3+URZ+0x38440], R0 ;  /* 0x03844000030075a7 */ /* 0x0022a4000800017f */
[----:B--2---:R-:W-:Y:S05]  /*17600*/  @!P0 NANOSLEEP.SYNCS 0x989680 ;  /* 0x009896800000895d */ /* 0x004fea0003900000 */
[----:B------:R-:W2:Y:S02]  /*17610*/  @!P0 SYNCS.PHASECHK.TRANS64 P0, [R3+URZ+0x38440], R0 ;  /* 0x03844000030085a7 */ /* 0x000ea4000800007f */
[----:B--2---:R-:W-:Y:S05]  /*17620*/  @!P0 BRA `(.L_x_347) ;  /* 0xfffffffc00f08947 */ /* 0x004fea000383ffff */
[----:B------:R-:W-:Y:S05]  /*17630*/  BRA `(.L_x_419) ;  /* 0xffffffe800047947 */ /* 0x000fea000383ffff */
.L_x_349:
[----:B-1----:R1:W2:Y:S02]  /*17640*/  SYNCS.PHASECHK.TRANS64.TRYWAIT P0, [R3+URZ+0x38440], R0 ;  /* 0x03844000030075a7 */ /* 0x0022a4000800017f */
[----:B--2---:R-:W-:Y:S05]  /*17650*/  @!P0 NANOSLEEP.SYNCS 0x989680 ;  /* 0x009896800000895d */ /* 0x004fea0003900000 */
[----:B------:R-:W2:Y:S02]  /*17660*/  @!P0 SYNCS.PHASECHK.TRANS64 P0, [R3+URZ+0x38440], R0 ;  /* 0x03844000030085a7 */ /* 0x000ea4000800007f */
[----:B--2---:R-:W-:Y:S05]  /*17670*/  @!P0 BRA `(.L_x_349) ;  /* 0xfffffffc00f08947 */ /* 0x004fea000383ffff */
[----:B------:R-:W-:Y:S05]  /*17680*/  BRA `(.L_x_420) ;  /* 0xffffffe8001c7947 */ /* 0x000fea000383ffff */
.L_x_351:
[----:B-1----:R1:W2:Y:S02]  /*17690*/  SYNCS.PHASECHK.TRANS64.TRYWAIT P0, [R3+URZ+0x38440], R0 ;  /* 0x03844000030075a7 */ /* 0x0022a4000800017f */
[----:B--2---:R-:W-:Y:S05]  /*176a0*/  @!P0 NANOSLEEP.SYNCS 0x989680 ;  /* 0x009896800000895d */ /* 0x004fea0003900000 */
[----:B------:R-:W2:Y:S02]  /*176b0*/  @!P0 SYNCS.PHASECHK.TRANS64 P0, [R3+URZ+0x38440], R0 ;  /* 0x03844000030085a7 */ /* 0x000ea4000800007f */
[----:B--2---:R-:W-:Y:S05]  /*176c0*/  @!P0 BRA `(.L_x_351) ;  /* 0xfffffffc00f08947 */ /* 0x004fea000383ffff */
[----:B------:R-:W-:Y:S05]  /*176d0*/  BRA `(.L_x_421) ;  /* 0xffffffe800347947 */ /* 0x000fea000383ffff */
        .weak           $__internal_0_$__cuda_sm20_div_u64
        .type           $__internal_0_$__cuda_sm20_div_u64,@function
        .size           $__internal_0_$__cuda_sm20_div_u64,(.L_x_330 - $__internal_0_$__cuda_sm20_div_u64)
$__internal_0_$__cuda_sm20_div_u64:
[----:B------:R-:W-:-:S04]  /*176e0*/  MOV R22, R24 ;  /* 0x0000001800167202 */ /* 0x000fc80000000f00 */
[----:B------:R-:W1:Y:S08]  /*176f0*/  I2F.U64.RP R3, R22 ;  /* 0x0000001600037312 */ /* 0x000e700000309000 */
[----:B-1----:R-:W1:Y:S02]  /*17700*/  MUFU.RCP R3, R3 ;  /* 0x0000000300037308 */ /* 0x002e640000001000 */
[----:B-1----:R-:W-:-:S06]  /*17710*/  VIADD R16, R3, 0x1ffffffe ;  /* 0x1ffffffe03107836 */ /* 0x002fcc0000000000 */
[----:B------:R-:W1:Y:S02]  /*17720*/  F2I.U64.TRUNC R16, R16 ;  /* 0x0000001000107311 */ /* 0x000e64000020d800 */
[----:B-1----:R-:W-:-:S04]  /*17730*/  IMAD.WIDE.U32 R18, R16, R24, RZ ;  /* 0x0000001810127225 */ /* 0x002fc800078e00ff */
[C---:B------:R-:W-:Y:S01]  /*17740*/  IMAD R11, R16.reuse, R23, R19 ;  /* 0x00000017100b7224 */ /* 0x040fe200078e0213 */
[----:B------:R-:W-:Y:S01]  /*17750*/  IADD3 R13, P1, RZ, -R18, RZ ;  /* 0x80000012ff0d7210 */ /* 0x000fe20007f3e0ff */
[----:B------:R-:W-:Y:S02]  /*17760*/  IMAD.MOV.U32 R19, RZ, RZ, R16 ;  /* 0x000000ffff137224 */ /* 0x000fe400078e0010 */
[----:B------:R-:W-:Y:S02]  /*17770*/  IMAD R11, R17, R24, R11 ;  /* 0x00000018110b7224 */ /* 0x000fe400078e020b */
[----:B------:R-:W-:-:S03]  /*17780*/  IMAD.HI.U32 R18, R16, R13, RZ ;  /* 0x0000000d10127227 */ /* 0x000fc600078e00ff */
[----:B------:R-:W-:-:S05]  /*17790*/  IADD3.X R11, RZ, ~R11, RZ, P1, !PT ;  /* 0x8000000bff0b7210 */ /* 0x000fca0000ffe4ff */
[----:B------:R-:W-:-:S04]  /*177a0*/  IMAD.WIDE.U32 R18, P1, R16, R11, R18 ;  /* 0x0000000b10127225 */ /* 0x000fc80007820012 */
[C---:B------:R-:W-:Y:S02]  /*177b0*/  IMAD R21, R17.reuse, R11, RZ ;  /* 0x0000000b11157224 */ /* 0x040fe400078e02ff */
[----:B------:R-:W-:-:S04]  /*177c0*/  IMAD.HI.U32 R18, P2, R17, R13, R18 ;  /* 0x0000000d11127227 */ /* 0x000fc80007840012 */
[----:B------:R-:W-:Y:S01]  /*177d0*/  IMAD.HI.U32 R3, R17, R11, RZ ;  /* 0x0000000b11037227 */ /* 0x000fe200078e00ff */
[----:B------:R-:W-:-:S04]  /*177e0*/  IADD3 R19, P3, R21, R18, RZ ;  /* 0x0000001215137210 */ /* 0x000fc80007f7e0ff */
[----:B------:R-:W-:Y:S01]  /*177f0*/  IADD3.X R3, R3, R17, RZ, P1, !PT ;  /* 0x0000001103037210 */ /* 0x000fe20000ffe4ff */
[----:B------:R-:W-:-:S03]  /*17800*/  IMAD.WIDE.U32 R16, R19, R24, RZ ;  /* 0x0000001813107225 */ /* 0x000fc600078e00ff */
[----:B------:R-:W-:Y:S01]  /*17810*/  IADD3.X R3, RZ, RZ, R3, P3, P2 ;  /* 0x000000ffff037210 */ /* 0x000fe20001fe4403 */
[----:B------:R-:W-:Y:S01]  /*17820*/  IMAD R18, R19, R23, R17 ;  /* 0x0000001713127224 */ /* 0x000fe200078e0211 */
[----:B------:R-:W-:-:S03]  /*17830*/  IADD3 R17, P1, RZ, -R16, RZ ;  /* 0x80000010ff117210 */ /* 0x000fc60007f3e0ff */
[----:B------:R-:W-:Y:S02]  /*17840*/  IMAD R11, R3, R24, R18 ;  /* 0x00000018030b7224 */ /* 0x000fe400078e0212 */
[----:B------:R-:W-:-:S04]  /*17850*/  IMAD.HI.U32 R18, R19, R17, RZ ;  /* 0x0000001113127227 */ /* 0x000fc800078e00ff */
[----:B------:R-:W-:-:S04]  /*17860*/  IMAD.X R16, RZ, RZ, ~R11, P1 ;  /* 0x000000ffff107224 */ /* 0x000fc800008e0e0b */
[----:B------:R-:W-:-:S04]  /*17870*/  IMAD.WIDE.U32 R18, P1, R19, R16, R18 ;  /* 0x0000001013127225 */ /* 0x000fc80007820012 */
[C---:B------:R-:W-:Y:S02]  /*17880*/  IMAD R22, R3.reuse, R16, RZ ;  /* 0x0000001003167224 */ /* 0x040fe400078e02ff */
[----:B------:R-:W-:-:S04]  /*17890*/  IMAD.HI.U32 R11, P2, R3, R17, R18 ;  /* 0x00000011030b7227 */ /* 0x000fc80007840012 */
[----:B------:R-:W-:Y:S01]  /*178a0*/  IMAD.HI.U32 R16, R3, R16, RZ ;  /* 0x0000001003107227 */ /* 0x000fe200078e00ff */
[----:B------:R-:W-:-:S03]  /*178b0*/  IADD3 R11, P3, R22, R11, RZ ;  /* 0x0000000b160b7210 */ /* 0x000fc60007f7e0ff */
[----:B------:R-:W-:Y:S01]  /*178c0*/  IMAD.MOV.U32 R17, RZ, RZ, RZ ;  /* 0x000000ffff117224 */ /* 0x000fe200078e00ff */
[----:B------:R-:W-:Y:S01]  /*178d0*/  IADD3.X R3, R16, R3, RZ, P1, !PT ;  /* 0x0000000310037210 */ /* 0x000fe20000ffe4ff */
[----:B------:R-:W-:-:S03]  /*178e0*/  IMAD.HI.U32 R16, R11, UR14, RZ ;  /* 0x0000000e0b107c27 */ /* 0x000fc6000f8e00ff */
[----:B------:R-:W-:Y:S01]  /*178f0*/  IADD3.X R3, RZ, RZ, R3, P3, P2 ;  /* 0x000000ffff037210 */ /* 0x000fe20001fe4403 */
[----:B------:R-:W-:-:S04]  /*17900*/  IMAD.WIDE.U32 R16, R11, UR21, R16 ;  /* 0x000000150b107c25 */ /* 0x000fc8000f8e0010 */
[C---:B------:R-:W-:Y:S02]  /*17910*/  IMAD R18, R3.reuse, UR21, RZ ;  /* 0x0000001503127c24 */ /* 0x040fe4000f8e02ff */
[----:B------:R-:W-:-:S04]  /*17920*/  IMAD.HI.U32 R11, P1, R3, UR14, R16 ;  /* 0x0000000e030b7c27 */ /* 0x000fc8000f820010 */
[----:B------:R-:W-:Y:S01]  /*17930*/  IMAD.HI.U32 R3, R3, UR21, RZ ;  /* 0x0000001503037c27 */ /* 0x000fe2000f8e00ff */
[----:B------:R-:W-:-:S04]  /*17940*/  IADD3 R11, P2, R18, R11, RZ ;  /* 0x0000000b120b7210 */ /* 0x000fc80007f5e0ff */
[----:B------:R-:W-:Y:S01]  /*17950*/  IADD3.X R3, R3, RZ, RZ, P1, !PT ;  /* 0x000000ff03037210 */ /* 0x000fe20000ffe4ff */
[----:B------:R-:W-:-:S04]  /*17960*/  IMAD.WIDE.U32 R16, R11, R24, RZ ;  /* 0x000000180b107225 */ /* 0x000fc800078e00ff */
[----:B------:R-:W-:Y:S01]  /*17970*/  IMAD.X R3, RZ, RZ, R3, P2 ;  /* 0x000000ffff037224 */ /* 0x000fe200010e0603 */
[----:B------:R-:W-:Y:S01]  /*17980*/  IADD3 R22, P2, -R16, UR14, RZ ;  /* 0x0000000e10167c10 */ /* 0x000fe2000ff5e1ff */
[C---:B------:R-:W-:Y:S02]  /*17990*/  IMAD R18, R11.reuse, R23, R17 ;  /* 0x000000170b127224 */ /* 0x040fe400078e0211 */
[----:B------:R-:W-:Y:S01]  /*179a0*/  VIADD R16, R11, 0x1 ;  /* 0x000000010b107836 */ /* 0x000fe20000000000 */
[-C--:B------:R-:W-:Y:S01]  /*179b0*/  ISETP.GE.U32.AND P1, PT, R22, R24.reuse, PT ;  /* 0x000000181600720c */ /* 0x080fe20003f26070 */
[----:B------:R-:W-:-:S05]  /*179c0*/  IMAD R3, R3, R24, R18 ;  /* 0x0000001803037224 */ /* 0x000fca00078e0212 */
[----:B------:R-:W-:Y:S02]  /*179d0*/  IADD3.X R18, ~R3, UR21, RZ, P2, !PT ;  /* 0x0000001503127c10 */ /* 0x000fe400097fe5ff */
[----:B------:R-:W-:Y:S02]  /*179e0*/  IADD3 R3, P2, -R24, R22, RZ ;  /* 0x0000001618037210 */ /* 0x000fe40007f5e1ff */
[----:B------:R-:W-:Y:S02]  /*179f0*/  ISETP.GE.U32.AND.EX P1, PT, R18, R23, PT, P1 ;  /* 0x000000171200720c */ /* 0x000fe40003f26110 */
[----:B------:R-:W-:Y:S02]  /*17a00*/  IADD3.X R13, ~R23, R18, RZ, P2, !PT ;  /* 0x00000012170d7210 */ /* 0x000fe400017fe5ff */
[----:B------:R-:W-:Y:S02]  /*17a10*/  SEL R3, R3, R22, P1 ;  /* 0x0000001603037207 */ /* 0x000fe40000800000 */
[----:B------:R-:W-:-:S02]  /*17a20*/  SEL R13, R13, R18, P1 ;  /* 0x000000120d0d7207 */ /* 0x000fc40000800000 */
[----:B------:R-:W-:Y:S02]  /*17a30*/  SEL R16, R16, R11, P1 ;  /* 0x0000000b10107207 */ /* 0x000fe40000800000 */
[----:B------:R-:W-:Y:S02]  /*17a40*/  ISETP.GE.U32.AND P1, PT, R3, R24, PT ;  /* 0x000000180300720c */ /* 0x000fe40003f26070 */
[----:B------:R-:W-:Y:S02]  /*17a50*/  ISETP.NE.U32.AND P2, PT, R24, RZ, PT ;  /* 0x000000ff1800720c */ /* 0x000fe40003f45070 */
[----:B------:R-:W-:Y:S02]  /*17a60*/  IADD3 R3, R16, 0x1, RZ ;  /* 0x0000000110037810 */ /* 0x000fe40007ffe0ff */
[----:B------:R-:W-:Y:S01]  /*17a70*/  ISETP.GE.U32.AND.EX P1, PT, R13, R23, PT, P1 ;  /* 0x000000170d00720c */ /* 0x000fe20003f26110 */
[----:B------:R-:W-:Y:S01]  /*17a80*/  IMAD.MOV.U32 R13, RZ, RZ, 0x0 ;  /* 0x00000000ff0d7424 */ /* 0x000fe200078e00ff */
[----:B------:R-:W-:-:S02]  /*17a90*/  ISETP.NE.AND.EX P2, PT, R23, RZ, PT, P2 ;  /* 0x000000ff1700720c */ /* 0x000fc40003f45320 */
[----:B------:R-:W-:-:S04]  /*17aa0*/  SEL R3, R3, R16, P1 ;  /* 0x0000001003037207 */ /* 0x000fc80000800000 */
[----:B------:R-:W-:Y:S01]  /*17ab0*/  SEL R3, R3, 0xffffffff, P2 ;  /* 0xffffffff03037807 */ /* 0x000fe20001000000 */
[----:B------:R-:W-:Y:S06]  /*17ac0*/  RET.REL.NODEC R12 `(_ZN7cutlass13device_kernelINS_4gemm6kernel13GemmUniversalINS1_17GroupProblemShapeIN4cute5tupleIJiiiEEEEENS1_10collective13CollectiveMmaINS1_39MainloopSm90ArrayTmaGmmaWarpSpecializedILi6ENS6_IJNS5_1CILi1EEESD_SD_EEENS1_55KernelPtrArrayTmaWarpSpecializedCooperativeFP8FastAccumEEENS6_IJNSC_ILi256EEESH_NSC_ILi64EEEEEENS_12float_e4m3_tEPNS6_IJlSD_NSC_ILi0EEEEEESK_SN_NS5_8TiledMMAINS5_8MMA_AtomIJNS5_4SM904GMMA31MMA_64x256x32_F32E4M3E4M3_SS_TNILNSR_7ScaleInE1ELST_1EEEEEENS5_6LayoutINS6_IJNSC_ILi2EEESD_SD_EEENS6_IJSD_SL_SL_EEEEENS6_IJNS5_10UnderscoreES11_S11_EEEEENS5_13SM90_TMA_LOADENS5_14ComposedLayoutINS5_7SwizzleILi2ELi4ELi3EEENS5_18smem_ptr_flag_bitsILi8EEENSW_INS6_IJNSC_ILi8EEESI_EEENS6_IJSI_SD_EEEEEEEvNS5_8identityES14_S1E_vS1F_EENS_8epilogue10collective18CollectiveEpilogueINS1H_30Sm90PtrArrayTmaWarpSpecializedILi4ELi2ELi16ELb1ELb0ELi2EEEJSJ_NS6_IJNSC_ILi128EEENSC_ILi32EEEEEENS_6half_tEPNS6_IJSD_lSL_EEES1P_S1R_NS1H_6fusion15FusionCallbacksIS1L_NS1S_17LinearCombinationIS1P_fS1P_fLNS_15FloatRoundStyleE2EEESJ_S1O_JEEES14_NS15_INS16_ILi3ELi4ELi3EEENS18_ILi16EEENSW_INS6_IJSI_S1A_EEENS6_IJSD_SI_EEEEEEENS5_17SM75_U16x8_LDSM_TENS5_14SM90_TMA_STOREES23_NS5_17SM90_U16x8_STSM_TENS5_9Copy_AtomIJNS5_17SM90_U32x4_STSM_NES1P_EEEvEEEvvEEEEvNT_6ParamsE) ;  /* 0xfffffe840c4c7950 */ /* 0x000fec0003c3ffff */
.L_x_330:
[----:B------:R-:W-:Y:S01]  /*17ad0*/  UMOV UR24, UR32 ;  /* 0x0000002000187c82 */ /* 0x000fe20008000000 */
[----:B------:R-:W-:Y:S02]  /*17ae0*/  UMOV UR25, UR35 ;  /* 0x0000002300197c82 */ /* 0x000fe40008000000 */
[----:B------:R-:W1:Y:S08]  /*17af0*/  I2F.U64.RP R11, UR24 ;  /* 0x00000018000b7d12 */ /* 0x000e700008309000 */
[----:B-1----:R-:W1:Y:S02]  /*17b00*/  MUFU.RCP R11, R11 ;  /* 0x0000000b000b7308 */ /* 0x002e640000001000 */
[----:B-1----:R-:W-:-:S06]  /*17b10*/  IADD3 R2, R11, 0x1ffffffe, RZ ;  /* 0x1ffffffe0b027810 */ /* 0x002fcc0007ffe0ff */
[----:B------:R-:W1:Y:S02]  /*17b20*/  F2I.U64.TRUNC R2, R2 ;  /* 0x0000000200027311 */ /* 0x000e64000020d800 */
[----:B-1----:R-:W-:Y:S01]  /*17b30*/  R2UR UR24, R2 ;  /* 0x00000000021872ca */ /* 0x002fe200000e0000 */
[----:B------:R-:W-:Y:S01]  /*17b40*/  IMAD.MOV.U32 R2, RZ, RZ, R12 ;  /* 0x000000ffff027224 */ /* 0x000fe200078e000c */
[----:B------:R-:W-:Y:S02]  /*17b50*/  R2UR UR25, R3 ;  /* 0x00000000031972ca */ /* 0x000fe400000e0000 */
[----:B------:R-:W-:-:S09]  /*17b60*/  MOV R3, 0x0 ;  /* 0x0000000000037802 */ /* 0x000fd20000000f00 */
[----:B------:R-:W-:-:S04]  /*17b70*/  UIMAD.WIDE.U32 UR26, UR24, UR32, URZ ;  /* 0x00000020181a72a5 */ /* 0x000fc8000f8e003f */
[----:B------:R-:W-:Y:S02]  /*17b80*/  UIMAD UR27, UR24, UR35, UR27 ;  /* 0x00000023181b72a4 */ /* 0x000fe4000f8e021b */
[----:B------:R-:W-:Y:S02]  /*17b90*/  UIADD3 UR36, UP1, URZ, -UR26, URZ ;  /* 0x8000001a3f247290 */ /* 0x000fe4000ff3e03f */
[----:B------:R-:W-:Y:S02]  /*17ba0*/  UIMAD UR28, UR25, UR32, UR27 ;  /* 0x00000020191c72a4 */ /* 0x000fe4000f8e021b */
[----:B------:R-:W-:Y:S02]  /*17bb0*/  UIMAD.WIDE.U32 UR26, UR24, UR36, URZ ;  /* 0x00000024181a72a5 */ /* 0x000fe4000f8e003f */
[----:B------:R-:W-:-:S05]  /*17bc0*/  UIADD3.X UR37, URZ, ~UR28, URZ, UP1, !UPT ;  /* 0x8000001c3f257290 */ /* 0x000fca0008ffe43f */
[----:B------:R-:W-:Y:S01]  /*17bd0*/  UMOV UR26, UR27 ;  /* 0x0000001b001a7c82 */ /* 0x000fe20008000000 */
[----:B------:R-:W-:Y:S02]  /*17be0*/  UMOV UR27, UR24 ;  /* 0x00000018001b7c82 */ /* 0x000fe40008000000 */
[----:B------:R-:W-:Y:S02]  /*17bf0*/  UIMAD.WIDE.U32 UR28, UP1, UR24, UR37, UR26 ;  /* 0x00000025181c72a5 */ /* 0x000fe4000f82001a */
[----:B------:R-:W-:Y:S02]  /*17c00*/  UIMAD.WIDE.U32 UR26, UR25, UR37, URZ ;  /* 0x00000025191a72a5 */ /* 0x000fe4000f8e003f */
[----:B------:R-:W-:Y:S02]  /*17c10*/  UIMAD.WIDE.U32 UR28, UP2, UR25, UR36, UR28 ;  /* 0x00000024191c72a5 */ /* 0x000fe4000f84001c */
[----:B------:R-:W-:Y:S02]  /*17c20*/  UIMAD UR37, UR25, UR37, URZ ;  /* 0x00000025192572a4 */ /* 0x000fe4000f8e023f */
[----:B------:R-:W-:-:S02]  /*17c30*/  UIADD3.X UR26, UR27, UR25, URZ, UP1, !UPT ;  /* 0x000000191b1a7290 */ /* 0x000fc40008ffe43f */
[----:B------:R-:W-:-:S04]  /*17c40*/  UIADD3 UR29, UP4, UR37, UR29, URZ ;  /* 0x0000001d251d7290 */ /* 0x000fc8000ff9e03f */
[----:B------:R-:W-:Y:S02]  /*17c50*/  UIMAD.WIDE.U32 UR24, UR29, UR32, URZ ;  /* 0x000000201d1872a5 */ /* 0x000fe4000f8e003f */
[----:B------:R-:W-:Y:S02]  /*17c60*/  UIADD3.X UR36, URZ, URZ, UR26, UP4, UP2 ;  /* 0x0000003f3f247290 */ /* 0x000fe4000a7e441a */
[----:B------:R-:W-:Y:S02]  /*17c70*/  UIMAD UR25, UR29, UR35, UR25 ;  /* 0x000000231d1972a4 */ /* 0x000fe4000f8e0219 */
[----:B------:R-:W-:Y:S02]  /*17c80*/  UIADD3 UR37, UP1, URZ, -UR24, URZ ;  /* 0x800000183f257290 */ /* 0x000fe4000ff3e03f */
[----:B------:R-:W-:Y:S02]  /*17c90*/  UIMAD UR26, UR36, UR32, UR25 ;  /* 0x00000020241a72a4 */ /* 0x000fe4000f8e0219 */
[----:B------:R-:W-:-:S02]  /*17ca0*/  UIMAD.WIDE.U32 UR24, UR29, UR37, URZ ;  /* 0x000000251d1872a5 */ /* 0x000fc4000f8e003f */
[----:B------:R-:W-:-:S05]  /*17cb0*/  UIADD3.X UR38, URZ, ~UR26, URZ, UP1, !UPT ;  /* 0x8000001a3f267290 */ /* 0x000fca0008ffe43f */
[----:B------:R-:W-:Y:S01]  /*17cc0*/  UMOV UR28, UR25 ;  /* 0x00000019001c7c82 */ /* 0x000fe20008000000 */
[----:B------:R-:W-:Y:S02]  /*17cd0*/  UIMAD.WIDE.U32 UR24, UR36, UR38, URZ ;  /* 0x00000026241872a5 */ /* 0x000fe4000f8e003f */
[----:B------:R-:W-:Y:S02]  /*17ce0*/  UIMAD.WIDE.U32 UR26, UP1, UR29, UR38, UR28 ;  /* 0x000000261d1a72a5 */ /* 0x000fe4000f82001c */
[----:B------:R-:W-:Y:S02]  /*17cf0*/  UIMAD UR28, UR36, UR38, URZ ;  /* 0x00000026241c72a4 */ /* 0x000fe4000f8e023f */
[----:B------:R-:W-:Y:S02]  /*17d00*/  UIMAD.WIDE.U32 UR26, UP2, UR36, UR37, UR26 ;  /* 0x00000025241a72a5 */ /* 0x000fe4000f84001a */
[----:B------:R-:W-:Y:S02]  /*17d10*/  UIADD3.X UR36, UR25, UR36, URZ, UP1, !UPT ;  /* 0x0000002419247290 */ /* 0x000fe40008ffe43f */
[----:B------:R-:W-:Y:S01]  /*17d20*/  UIADD3 UR28, UP4, UR28, UR27, URZ ;  /* 0x0000001b1c1c7290 */ /* 0x000fe2000ff9e03f */
[----:B------:R-:W-:-:S03]  /*17d30*/  UMOV UR25, URZ ;  /* 0x0000003f00197c82 */ /* 0x000fc60008000000 */
[----:B------:R-:W-:Y:S02]  /*17d40*/  UIMAD.WIDE.U32 UR26, UR28, UR33, URZ ;  /* 0x000000211c1a72a5 */ /* 0x000fe4000f8e003f */
[----:B------:R-:W-:-:S05]  /*17d50*/  UIADD3.X UR36, URZ, URZ, UR36, UP4, UP2 ;  /* 0x0000003f3f247290 */ /* 0x000fca000a7e4424 */
[----:B------:R-:W-:Y:S01]  /*17d60*/  UMOV UR24, UR27 ;  /* 0x0000001b00187c82 */ /* 0x000fe20008000000 */
[----:B------:R-:W-:Y:S02]  /*17d70*/  UIMAD.WIDE.U32 UR26, UR36, UR34, URZ ;  /* 0x00000022241a72a5 */ /* 0x000fe4000f8e003f */
[----:B------:R-:W-:Y:S02]  /*17d80*/  UIMAD.WIDE.U32 UR24, UR28, UR34, UR24 ;  /* 0x000000221c1872a5 */ /* 0x000fe4000f8e0018 */
[----:B------:R-:W-:Y:S02]  /*17d90*/  UIMAD UR28, UR36, UR34, URZ ;  /* 0x00000022241c72a4 */ /* 0x000fe4000f8e023f */
[----:B------:R-:W-:-:S04]  /*17da0*/  UIMAD.WIDE.U32 UR24, UP1, UR36, UR33, UR24 ;  /* 0x00000021241872a5 */ /* 0x000fc8000f820018 */
[----:B------:R-:W-:Y:S02]  /*17db0*/  UIADD3 UR28, UP2, UR28, UR25, URZ ;  /* 0x000000191c1c7290 */ /* 0x000fe4000ff5e03f */
[----:B------:R-:W-:Y:S02]  /*17dc0*/  UIADD3.X UR26, UR27, URZ, URZ, UP1, !UPT ;  /* 0x0000003f1b1a7290 */ /* 0x000fe40008ffe43f */
[----:B------:R-:W-:Y:S02]  /*17dd0*/  UIMAD.WIDE.U32 UR24, UR28, UR32, URZ ;  /* 0x000000201c1872a5 */ /* 0x000fe4000f8e003f */
[----:B------:R-:W-:Y:S02]  /*17de0*/  UIADD3.X UR26, URZ, UR26, URZ, UP2, !UPT ;  /* 0x0000001a3f1a7290 */ /* 0x000fe400097fe43f */
[----:B------:R-:W-:Y:S02]  /*17df0*/  UIMAD UR25, UR28, UR35, UR25 ;  /* 0x000000231c1972a4 */ /* 0x000fe4000f8e0219 */
[----:B------:R-:W-:-:S02]  /*17e00*/  UIADD3 UR27, UP2, -UR24, UR33, URZ ;  /* 0x00000021181b7290 */ /* 0x000fc4000ff5e13f */
[----:B------:R-:W-:Y:S02]  /*17e10*/  UIMAD UR25, UR26, UR32, UR25 ;  /* 0x000000201a1972a4 */ /* 0x000fe4000f8e0219 */
[----:B------:R-:W-:Y:S02]  /*17e20*/  UISETP.GE.U32.AND UP1, UPT, UR27, UR32, UPT ;  /* 0x000000201b00728c */ /* 0x000fe4000bf26070 */
[----:B------:R-:W-:Y:S02]  /*17e30*/  UIADD3.X UR34, ~UR25, UR34, URZ, UP2, !UPT ;  /* 0x0000002219227290 */ /* 0x000fe400097fe53f */
[----:B------:R-:W-:Y:S02]  /*17e40*/  UIADD3 UR25, UP2, -UR32, UR27, URZ ;  /* 0x0000001b20197290 */ /* 0x000fe4000ff5e13f */
[----:B------:R-:W-:Y:S02]  /*17e50*/  UISETP.GE.U32.AND.EX UP1, UPT, UR34, UR35, UPT, UP1 ;  /* 0x000000232200728c */ /* 0x000fe4000bf26110 */
[----:B------:R-:W-:-:S02]  /*17e60*/  UIADD3 UR24, UR28, 0x1, URZ ;  /* 0x000000011c187890 */ /* 0x000fc4000fffe03f */
[----:B------:R-:W-:Y:S02]  /*17e70*/  UIADD3.X UR26, ~UR35, UR34, URZ, UP2, !UPT ;  /* 0x00000022231a7290 */ /* 0x000fe400097fe53f */
[----:B------:R-:W-:Y:S02]  /*17e80*/  USEL UR25, UR25, UR27, UP1 ;  /* 0x0000001b19197287 */ /* 0x000fe40008800000 */
[----:B------:R-:W-:Y:S02]  /*17e90*/  USEL UR26, UR26, UR34, UP1 ;  /* 0x000000221a1a7287 */ /* 0x000fe40008800000 */
[----:B------:R-:W-:Y:S02]  /*17ea0*/  USEL UR28, UR24, UR28, UP1 ;  /* 0x0000001c181c7287 */ /* 0x000fe40008800000 */
[----:B------:R-:W-:Y:S02]  /*17eb0*/  UISETP.GE.U32.AND UP1, UPT, UR25, UR32, UPT ;  /* 0x000000201900728c */ /* 0x000fe4000bf26070 */
[----:B------:R-:W-:-:S02]  /*17ec0*/  UISETP.NE.U32.AND UP2, UPT, UR32, URZ, UPT ;  /* 0x0000003f2000728c */ /* 0x000fc4000bf45070 */
[----:B------:R-:W-:Y:S02]  /*17ed0*/  UIADD3 UR24, UR28, 0x1, URZ ;  /* 0x000000011c187890 */ /* 0x000fe4000fffe03f */
[----:B------:R-:W-:Y:S02]  /*17ee0*/  UISETP.GE.U32.AND.EX UP1, UPT, UR26, UR35, UPT, UP1 ;  /* 0x000000231a00728c */ /* 0x000fe4000bf26110 */
[----:B------:R-:W-:Y:S02]  /*17ef0*/  UISETP.NE.AND.EX UP2, UPT, UR35, URZ, UPT, UP2 ;  /* 0x0000003f2300728c */ /* 0x000fe4000bf45320 */
[----:B------:R-:W-:-:S04]  /*17f00*/  USEL UR24, UR24, UR28, UP1 ;  /* 0x0000001c18187287 */ /* 0x000fc80008800000 */
[----:B------:R-:W-:Y:S01]  /*17f10*/  USEL UR25, UR24, 0xffffffff, UP2 ;  /* 0xffffffff18197887 */ /* 0x000fe20009000000 */
[----:B------:R-:W-:Y:S11]  /*17f20*/  RET.REL.NODEC R2 `(_ZN7cutlass13device_kernelINS_4gemm6kernel13GemmUniversalINS1_17GroupProblemShapeIN4cute5tupleIJiiiEEEEENS1_10collective13CollectiveMmaINS1_39MainloopSm90ArrayTmaGmmaWarpSpecializedILi6ENS6_IJNS5_1CILi1EEESD_SD_EEENS1_55KernelPtrArrayTmaWarpSpecializedCooperativeFP8FastAccumEEENS6_IJNSC_ILi256EEESH_NSC_ILi64EEEEEENS_12float_e4m3_tEPNS6_IJlSD_NSC_ILi0EEEEEESK_SN_NS5_8TiledMMAINS5_8MMA_AtomIJNS5_4SM904GMMA31MMA_64x256x32_F32E4M3E4M3_SS_TNILNSR_7ScaleInE1ELST_1EEEEEENS5_6LayoutINS6_IJNSC_ILi2EEESD_SD_EEENS6_IJSD_SL_SL_EEEEENS6_IJNS5_10UnderscoreES11_S11_EEEEENS5_13SM90_TMA_LOADENS5_14ComposedLayoutINS5_7SwizzleILi2ELi4ELi3EEENS5_18smem_ptr_flag_bitsILi8EEENSW_INS6_IJNSC_ILi8EEESI_EEENS6_IJSI_SD_EEEEEEEvNS5_8identityES14_S1E_vS1F_EENS_8epilogue10collective18CollectiveEpilogueINS1H_30Sm90PtrArrayTmaWarpSpecializedILi4ELi2ELi16ELb1ELb0ELi2EEEJSJ_NS6_IJNSC_ILi128EEENSC_ILi32EEEEEENS_6half_tEPNS6_IJSD_lSL_EEES1P_S1R_NS1H_6fusion15FusionCallbacksIS1L_NS1S_17LinearCombinationIS1P_fS1P_fLNS_15FloatRoundStyleE2EEESJ_S1O_JEEES14_NS15_INS16_ILi3ELi4ELi3EEENS18_ILi16EEENSW_INS6_IJSI_S1A_EEENS6_IJSD_SI_EEEEEEENS5_17SM75_U16x8_LDSM_TENS5_14SM90_TMA_STOREES23_NS5_17SM90_U16x8_STSM_TENS5_9Copy_AtomIJNS5_17SM90_U32x4_STSM_NES1P_EEEvEEEvvEEEEvNT_6ParamsE) ;  /* 0xfffffe8002347950 */ /* 0x000ff60003c3ffff */
.L_x_422:
[----:B------:R-:W-:-:S00]  /*17f30*/  BRA `(.L_x_422) ;  /* 0xfffffffc00fc7947 */ /* 0x000fc0000383ffff */
[----:B------:R-:W-:-:S00]  /*17f40*/  NOP ;  /* 0x0000000000007918 */ /* 0x000fc00000000000 */
        /* <DEDUP_REMOVED lines=11> */
.L_x_423:


//--------------------- .nv.global.init           --------------------------
	.section	.nv.global.init,"aw",@progbits
.nv.global.init:
	.type		$str$24,@object
	.size		$str$24,($str$25 - $str$24)
$str$24:
        /*0000*/ 	.byte	0x28, 0x61, 0x64, 0x64, 0x72, 0x65, 0x73, 0x73, 0x20, 0x26, 0x20, 0x6d, 0x61, 0x73, 0x6b, 0x29
        /*0010*/ 	.byte	0x20, 0x3d, 0x3d, 0x20, 0x30, 0x00
	.type		$str$25,@object
	.size		$str$25,(__unnamed_1 - $str$25)
$str$25:
        /*0016*/ 	.byte	0x2f, 0x74, 0x6d, 0x70, 0x2f, 0x63, 0x75, 0x74, 0x6c, 0x61, 0x73, 0x73, 0x5f, 0x73, 0x77, 0x65
        /*0026*/ 	.byte	0x65, 0x70, 0x5f, 0x73, 0x72, 0x63, 0x2f, 0x69, 0x6e, 0x63, 0x6c, 0x75, 0x64, 0x65, 0x2f, 0x63
        /*0036*/ 	.byte	0x75, 0x74, 0x65, 0x2f, 0x70, 0x6f, 0x69, 0x6e, 0x74, 0x65, 0x72, 0x5f, 0x66, 0x6c, 0x61, 0x67
        /*0046*/ 	.byte	0x67, 0x65, 0x64, 0x2e, 0x68, 0x70, 0x70, 0x00
	.type		__unnamed_1,@object
	.size		__unnamed_1,(.L_0 - __unnamed_1)
__unnamed_1:
        /* <DEDUP_REMOVED lines=28> */
        /*020e*/ 	.byte	0x30, 0x39, 0x36, 0x3e, 0x3e, 0x3e, 0x3e, 0x3e, 0x5d, 0x00
.L_0:


//--------------------- .nv.shared._ZN7cutlass13device_kernelINS_4gemm6kernel13GemmUniversalINS1_17GroupProblemShapeIN4cute5tupleIJiiiEEEEENS1_10collective13CollectiveMmaINS1_39MainloopSm90ArrayTmaGmmaWarpSpecializedILi6ENS6_IJNS5_1CILi1EEESD_SD_EEENS1_55KernelPtrArrayTmaWarpSpecializedCooperativeFP8FastAccumEEENS6_IJNSC_ILi256EEESH_NSC_ILi64EEEEEENS_12float_e4m3_tEPNS6_IJlSD_NSC_ILi0EEEEEESK_SN_NS5_8TiledMMAINS5_8MMA_AtomIJNS5_4SM904GMMA31MMA_64x256x32_F32E4M3E4M3_SS_TNILNSR_7ScaleInE1ELST_1EEEEEENS5_6LayoutINS6_IJNSC_ILi2EEESD_SD_EEENS6_IJSD_SL_SL_EEEEENS6_IJNS5_10UnderscoreES11_S11_EEEEENS5_13SM90_TMA_LOADENS5_14ComposedLayoutINS5_7SwizzleILi2ELi4ELi3EEENS5_18smem_ptr_flag_bitsILi8EEENSW_INS6_IJNSC_ILi8EEESI_EEENS6_IJSI_SD_EEEEEEEvNS5_8identityES14_S1E_vS1F_EENS_8epilogue10collective18CollectiveEpilogueINS1H_30Sm90PtrArrayTmaWarpSpecializedILi4ELi2ELi16ELb1ELb0ELi2EEEJSJ_NS6_IJNSC_ILi128EEENSC_ILi32EEEEEENS_6half_tEPNS6_IJSD_lSL_EEES1P_S1R_NS1H_6fusion15FusionCallbacksIS1L_NS1S_17LinearCombinationIS1P_fS1P_fLNS_15FloatRoundStyleE2EEESJ_S1O_JEEES14_NS15_INS16_ILi3ELi4ELi3EEENS18_ILi16EEENSW_INS6_IJSI_S1A_EEENS6_IJSD_SI_EEEEEEENS5_17SM75_U16x8_LDSM_TENS5_14SM90_TMA_STOREES23_NS5_17SM90_U16x8_STSM_TENS5_9Copy_AtomIJNS5_17SM90_U32x4_STSM_NES1P_EEEvEEEvvEEEEvNT_6ParamsE --------------------------
	.section	.nv.shared._ZN7cutlass13device_kernelINS_4gemm6kernel13GemmUniversalINS1_17GroupProblemShapeIN4cute5tupleIJiiiEEEEENS1_10collective13CollectiveMmaINS1_39MainloopSm90ArrayTmaGmmaWarpSpecializedILi6ENS6_IJNS5_1CILi1EEESD_SD_EEENS1_55KernelPtrArrayTmaWarpSpecializedCooperativeFP8FastAccumEEENS6_IJNSC_ILi256EEESH_NSC_ILi64EEEEEENS_12float_e4m3_tEPNS6_IJlSD_NSC_ILi0EEEEEESK_SN_NS5_8TiledMMAINS5_8MMA_AtomIJNS5_4SM904GMMA31MMA_64x256x32_F32E4M3E4M3_SS_TNILNSR_7ScaleInE1ELST_1EEEEEENS5_6LayoutINS6_IJNSC_ILi2EEESD_SD_EEENS6_IJSD_SL_SL_EEEEENS6_IJNS5_10UnderscoreES11_S11_EEEEENS5_13SM90_TMA_LOADENS5_14ComposedLayoutINS5_7SwizzleILi2ELi4ELi3EEENS5_18smem_ptr_flag_bitsILi8EEENSW_INS6_IJNSC_ILi8EEESI_EEENS6_IJSI_SD_EEEEEEEvNS5_8identityES14_S1E_vS1F_EENS_8epilogue10collective18CollectiveEpilogueINS1H_30Sm90PtrArrayTmaWarpSpecializedILi4ELi2ELi16ELb1ELb0ELi2EEEJSJ_NS6_IJNSC_ILi128EEENSC_ILi32EEEEEENS_6half_tEPNS6_IJSD_lSL_EEES1P_S1R_NS1H_6fusion15FusionCallbacksIS1L_NS1S_17LinearCombinationIS1P_fS1P_fLNS_15FloatRoundStyleE2EEESJ_S1O_JEEES14_NS15_INS16_ILi3ELi4ELi3EEENS18_ILi16EEENSW_INS6_IJSI_S1A_EEENS6_IJSD_SI_EEEEEEENS5_17SM75_U16x8_LDSM_TENS5_14SM90_TMA_STOREES23_NS5_17SM90_U16x8_STSM_TENS5_9Copy_AtomIJNS5_17SM90_U32x4_STSM_NES1P_EEEvEEEvvEEEEvNT_6ParamsE,"aw",@nobits
	.sectionflags	@""
	.align	16
	.zero		1024


//--------------------- .nv.shared.reserved.0     --------------------------
	.section	.nv.shared.reserved.0,"aw",@nobits
	.weak		__nv_reservedSMEM_offset_0_alias
	.size		__nv_reservedSMEM_offset_0_alias, 0, 0
	.other		__nv_reservedSMEM_offset_0_alias,@"STO_CUDA_RESERVED_SHARED STV_DEFAULT"
__nv_reservedSMEM_offset_0_alias:
	.zero		0


//--------------------- .nv.global                --------------------------
	.section	.nv.global,"aw",@nobits
.nv.global:
	.type		_ZN39_INTERNAL_31f5a17b_4_k_cu_c6c7fd0b_35194cute1_E,@object
	.size		_ZN39_INTERNAL_31f5a17b_4_k_cu_c6c7fd0b_35194cute1_E,(_ZN39_INTERNAL_31f5a17b_4_k_cu_c6c7fd0b_35194cuda3std3__45__cpo6cbeginE - _ZN39_INTERNAL_31f5a17b_4_k_cu_c6c7fd0b_35194cute1_E)
_ZN39_INTERNAL_31f5a17b_4_k_cu_c6c7fd0b_35194cute1_E:
	.zero		1
	.type		_ZN39_INTERNAL_31f5a17b_4_k_cu_c6c7fd0b_35194cuda3std3__45__cpo6cbeginE,@object
	.size		_ZN39_INTERNAL_31f5a17b_4_k_cu_c6c7fd0b_35194cuda3std3__45__cpo6cbeginE,(_ZN39_INTERNAL_31f5a17b_4_k_cu_c6c7fd0b_35194cuda3std3__48in_placeE - _ZN39_INTERNAL_31f5a17b_4_k_cu_c6c7fd0b_35194cuda3std3__45__cpo6cbeginE)
_ZN39_INTERNAL_31f5a17b_4_k_cu_c6c7fd0b_35194cuda3std3__45__cpo6cbeginE:
	.zero		1
	.type		_ZN39_INTERNAL_31f5a17b_4_k_cu_c6c7fd0b_35194cuda3std3__48in_placeE,@object
	.size		_ZN39_INTERNAL_31f5a17b_4_k_cu_c6c7fd0b_35194cuda3std3__48in_placeE,(_ZN39_INTERNAL_31f5a17b_4_k_cu_c6c7fd0b_35194cuda3std6ranges3__45__cpo9iter_moveE - _ZN39_INTERNAL_31f5a17b_4_k_cu_c6c7fd0b_35194cuda3std3__48in_placeE)
_ZN39_INTERNAL_31f5a17b_4_k_cu_c6c7fd0b_35194cuda3std3__48in_placeE:
	.zero		1
	.type		_ZN39_INTERNAL_31f5a17b_4_k_cu_c6c7fd0b_35194cuda3std6ranges3__45__cpo9iter_moveE,@object
	.size		_ZN39_INTERNAL_31f5a17b_4_k_cu_c6c7fd0b_35194cuda3std6ranges3__45__cpo9iter_moveE,(_ZN39_INTERNAL_31f5a17b_4_k_cu_c6c7fd0b_35194cuda3std3__45__cpo5beginE - _ZN39_INTERNAL_31f5a17b_4_k_cu_c6c7fd0b_35194cuda3std6ranges3__45__cpo9iter_moveE)
_ZN39_INTERNAL_31f5a17b_4_k_cu_c6c7fd0b_35194cuda3std6ranges3__45__cpo9iter_moveE:
	.zero		1
	.type		_ZN39_INTERNAL_31f5a17b_4_k_cu_c6c7fd0b_35194cuda3std3__45__cpo5beginE,@object
	.size		_ZN39_INTERNAL_31f5a17b_4_k_cu_c6c7fd0b_35194cuda3std3__45__cpo5beginE,(_ZN39_INTERNAL_31f5a17b_4_k_cu_c6c7fd0b_35194cuda3std3__441_GLOBAL__N__31f5a17b_4_k_cu_c6c7fd0b_35196ignoreE - _ZN39_INTERNAL_31f5a17b_4_k_cu_c6c7fd0b_35194cuda3std3__45__cpo5beginE)
_ZN39_INTERNAL_31f5a17b_4_k_cu_c6c7fd0b_35194cuda3std3__45__cpo5beginE:
	.zero		1
	.type		_ZN39_INTERNAL_31f5a17b_4_k_cu_c6c7fd0b_35194cuda3std3__441_GLOBAL__N__31f5a17b_4_k_cu_c6c7fd0b_35196ignoreE,@object
	.size		_ZN39_INTERNAL_31f5a17b_4_k_cu_c6c7fd0b_35194cuda3std3__441_GLOBAL__N__31f5a17b_4_k_cu_c6c7fd0b_35196ignoreE,(_ZN39_INTERNAL_31f5a17b_4_k_cu_c6c7fd0b_35194cute7productE - _ZN39_INTERNAL_31f5a17b_4_k_cu_c6c7fd0b_35194cuda3std3__441_GLOBAL__N__31f5a17b_4_k_cu_c6c7fd0b_35196ignoreE)
_ZN39_INTERNAL_31f5a17b_4_k_cu_c6c7fd0b_35194cuda3std3__441_GLOBAL__N__31f5a17b_4_k_cu_c6c7fd0b_35196ignoreE:
	.zero		1
	.type		_ZN39_INTERNAL_31f5a17b_4_k_cu_c6c7fd0b_35194cute7productE,@object
	.size		_ZN39_INTERNAL_31f5a17b_4_k_cu_c6c7fd0b_35194cute7productE,(_ZN39_INTERNAL_31f5a17b_4_k_cu_c6c7fd0b_35194cuda3std3__45__cpo3endE - _ZN39_INTERNAL_31f5a17b_4_k_cu_c6c7fd0b_35194cute7productE)
_ZN39_INTERNAL_31f5a17b_4_k_cu_c6c7fd0b_35194cute7productE:
	.zero		1
	.type		_ZN39_INTERNAL_31f5a17b_4_k_cu_c6c7fd0b_35194cuda3std3__45__cpo3endE,@object
	.size		_ZN39_INTERNAL_31f5a17b_4_k_cu_c6c7fd0b_35194cuda3std3__45__cpo3endE,(_ZN39_INTERNAL_31f5a17b_4_k_cu_c6c7fd0b_35194cuda3std3__419piecewise_constructE - _ZN39_INTERNAL_31f5a17b_4_k_cu_c6c7fd0b_35194cuda3std3__45__cpo3endE)
_ZN39_INTERNAL_31f5a17b_4_k_cu_c6c7fd0b_35194cuda3std3__45__cpo3endE:
	.zero		1
	.type		_ZN39_INTERNAL_31f5a17b_4_k_cu_c6c7fd0b_35194cuda3std3__419piecewise_constructE,@object
	.size		_ZN39_INTERNAL_31f5a17b_4_k_cu_c6c7fd0b_35194cuda3std3__419piecewise_constructE,(_ZN39_INTERNAL_31f5a17b_4_k_cu_c6c7fd0b_35194cuda3std3__45__cpo4cendE - _ZN39_INTERNAL_31f5a17b_4_k_cu_c6c7fd0b_35194cuda3std3__419piecewise_constructE)
_ZN39_INTERNAL_31f5a17b_4_k_cu_c6c7fd0b_35194cuda3std3__419piecewise_constructE:
	.zero		1
	.type		_ZN39_INTERNAL_31f5a17b_4_k_cu_c6c7fd0b_35194cuda3std3__45__cpo4cendE,@object
	.size		_ZN39_INTERNAL_31f5a17b_4_k_cu_c6c7fd0b_35194cuda3std3__45__cpo4cendE,(_ZN39_INTERNAL_31f5a17b_4_k_cu_c6c7fd0b_35194cuda3std6ranges3__45__cpo4swapE - _ZN39_INTERNAL_31f5a17b_4_k_cu_c6c7fd0b_35194cuda3std3__45__cpo4cendE)
_ZN39_INTERNAL_31f5a17b_4_k_cu_c6c7fd0b_35194cuda3std3__45__cpo4cendE:
	.zero		1
	.type		_ZN39_INTERNAL_31f5a17b_4_k_cu_c6c7fd0b_35194cuda3std6ranges3__45__cpo4swapE,@object
	.size		_ZN39_INTERNAL_31f5a17b_4_k_cu_c6c7fd0b_35194cuda3std6ranges3__45__cpo4swapE,(.L_8 - _ZN39_INTERNAL_31f5a17b_4_k_cu_c6c7fd0b_35194cuda3std6ranges3__45__cpo4swapE)
_ZN39_INTERNAL_31f5a17b_4_k_cu_c6c7fd0b_35194cuda3std6ranges3__45__cpo4swapE:
	.zero		1
.L_8:


//--------------------- .nv.constant0._ZN7cutlass13device_kernelINS_4gemm6kernel13GemmUniversalINS1_17GroupProblemShapeIN4cute5tupleIJiiiEEEEENS1_10collective13CollectiveMmaINS1_39MainloopSm90ArrayTmaGmmaWarpSpecializedILi6ENS6_IJNS5_1CILi1EEESD_SD_EEENS1_55KernelPtrArrayTmaWarpSpecializedCooperativeFP8FastAccumEEENS6_IJNSC_ILi256EEESH_NSC_ILi64EEEEEENS_12float_e4m3_tEPNS6_IJlSD_NSC_ILi0EEEEEESK_SN_NS5_8TiledMMAINS5_8MMA_AtomIJNS5_4SM904GMMA31MMA_64x256x32_F32E4M3E4M3_SS_TNILNSR_7ScaleInE1ELST_1EEEEEENS5_6LayoutINS6_IJNSC_ILi2EEESD_SD_EEENS6_IJSD_SL_SL_EEEEENS6_IJNS5_10UnderscoreES11_S11_EEEEENS5_13SM90_TMA_LOADENS5_14ComposedLayoutINS5_7SwizzleILi2ELi4ELi3EEENS5_18smem_ptr_flag_bitsILi8EEENSW_INS6_IJNSC_ILi8EEESI_EEENS6_IJSI_SD_EEEEEEEvNS5_8identityES14_S1E_vS1F_EENS_8epilogue10collective18CollectiveEpilogueINS1H_30Sm90PtrArrayTmaWarpSpecializedILi4ELi2ELi16ELb1ELb0ELi2EEEJSJ_NS6_IJNSC_ILi128EEENSC_ILi32EEEEEENS_6half_tEPNS6_IJSD_lSL_EEES1P_S1R_NS1H_6fusion15FusionCallbacksIS1L_NS1S_17LinearCombinationIS1P_fS1P_fLNS_15FloatRoundStyleE2EEESJ_S1O_JEEES14_NS15_INS16_ILi3ELi4ELi3EEENS18_ILi16EEENSW_INS6_IJSI_S1A_EEENS6_IJSD_SI_EEEEEEENS5_17SM75_U16x8_LDSM_TENS5_14SM90_TMA_STOREES23_NS5_17SM90_U16x8_STSM_TENS5_9Copy_AtomIJNS5_17SM90_U32x4_STSM_NES1P_EEEvEEEvvEEEEvNT_6ParamsE --------------------------
	.section	.nv.constant0._ZN7cutlass13device_kernelINS_4gemm6kernel13GemmUniversalINS1_17GroupProblemShapeIN4cute5tupleIJiiiEEEEENS1_10collective13CollectiveMmaINS1_39MainloopSm90ArrayTmaGmmaWarpSpecializedILi6ENS6_IJNS5_1CILi1EEESD_SD_EEENS1_55KernelPtrArrayTmaWarpSpecializedCooperativeFP8FastAccumEEENS6_IJNSC_ILi256EEESH_NSC_ILi64EEEEEENS_12float_e4m3_tEPNS6_IJlSD_NSC_ILi0EEEEEESK_SN_NS5_8TiledMMAINS5_8MMA_AtomIJNS5_4SM904GMMA31MMA_64x256x32_F32E4M3E4M3_SS_TNILNSR_7ScaleInE1ELST_1EEEEEENS5_6LayoutINS6_IJNSC_ILi2EEESD_SD_EEENS6_IJSD_SL_SL_EEEEENS6_IJNS5_10UnderscoreES11_S11_EEEEENS5_13SM90_TMA_LOADENS5_14ComposedLayoutINS5_7SwizzleILi2ELi4ELi3EEENS5_18smem_ptr_flag_bitsILi8EEENSW_INS6_IJNSC_ILi8EEESI_EEENS6_IJSI_SD_EEEEEEEvNS5_8identityES14_S1E_vS1F_EENS_8epilogue10collective18CollectiveEpilogueINS1H_30Sm90PtrArrayTmaWarpSpecializedILi4ELi2ELi16ELb1ELb0ELi2EEEJSJ_NS6_IJNSC_ILi128EEENSC_ILi32EEEEEENS_6half_tEPNS6_IJSD_lSL_EEES1P_S1R_NS1H_6fusion15FusionCallbacksIS1L_NS1S_17LinearCombinationIS1P_fS1P_fLNS_15FloatRoundStyleE2EEESJ_S1O_JEEES14_NS15_INS16_ILi3ELi4ELi3EEENS18_ILi16EEENSW_INS6_IJSI_S1A_EEENS6_IJSD_SI_EEEEEEENS5_17SM75_U16x8_LDSM_TENS5_14SM90_TMA_STOREES23_NS5_17SM90_U16x8_STSM_TENS5_9Copy_AtomIJNS5_17SM90_U32x4_STSM_NES1P_EEEvEEEvvEEEEvNT_6ParamsE,"a",@progbits
	.sectionflags	@""
	.align	4
.nv.constant0._ZN7cutlass13device_kernelINS_4gemm6kernel13GemmUniversalINS1_17GroupProblemShapeIN4cute5tupleIJiiiEEEEENS1_10collective13CollectiveMmaINS1_39MainloopSm90ArrayTmaGmmaWarpSpecializedILi6ENS6_IJNS5_1CILi1EEESD_SD_EEENS1_55KernelPtrArrayTmaWarpSpecializedCooperativeFP8FastAccumEEENS6_IJNSC_ILi256EEESH_NSC_ILi64EEEEEENS_12float_e4m3_tEPNS6_IJlSD_NSC_ILi0EEEEEESK_SN_NS5_8TiledMMAINS5_8MMA_AtomIJNS5_4SM904GMMA31MMA_64x256x32_F32E4M3E4M3_SS_TNILNSR_7ScaleInE1ELST_1EEEEEENS5_6LayoutINS6_IJNSC_ILi2EEESD_SD_EEENS6_IJSD_SL_SL_EEEEENS6_IJNS5_10UnderscoreES11_S11_EEEEENS5_13SM90_TMA_LOADENS5_14ComposedLayoutINS5_7SwizzleILi2ELi4ELi3EEENS5_18smem_ptr_flag_bitsILi8EEENSW_INS6_IJNSC_ILi8EEESI_EEENS6_IJSI_SD_EEEEEEEvNS5_8identityES14_S1E_vS1F_EENS_8epilogue10collective18CollectiveEpilogueINS1H_30Sm90PtrArrayTmaWarpSpecializedILi4ELi2ELi16ELb1ELb0ELi2EEEJSJ_NS6_IJNSC_ILi128EEENSC_ILi32EEEEEENS_6half_tEPNS6_IJSD_lSL_EEES1P_S1R_NS1H_6fusion15FusionCallbacksIS1L_NS1S_17LinearCombinationIS1P_fS1P_fLNS_15FloatRoundStyleE2EEESJ_S1O_JEEES14_NS15_INS16_ILi3ELi4ELi3EEENS18_ILi16EEENSW_INS6_IJSI_S1A_EEENS6_IJSD_SI_EEEEEEENS5_17SM75_U16x8_LDSM_TENS5_14SM90_TMA_STOREES23_NS5_17SM90_U16x8_STSM_TENS5_9Copy_AtomIJNS5_17SM90_U32x4_STSM_NES1P_EEEvEEEvvEEEEvNT_6ParamsE:
	.zero		2432


//--------------------- SYMBOLS --------------------------

	.type		.nv.reservedSmem.offset0,@object
	.size		.nv.reservedSmem.offset0,0x4
	.type		__assertfail,@function
